def attn_fwd(
    Q,
    K,
    V,
    Out,
    Lse,
    sm_scale,
    stride_qz,
    stride_qh,
    stride_qm,
    stride_qk,
    stride_kz,
    stride_kh,
    stride_kn,
    stride_kk,
    stride_vz,
    stride_vh,
    stride_vn,
    stride_vk,
    stride_oz,
    stride_oh,
    stride_om,
    stride_ok,
    seqlen_q,
    seqlen_k,
    BLOCK_M: tl.constexpr,
    BLOCK_N: tl.constexpr,
    HEAD_DIM: tl.constexpr,
    CAUSAL: tl.constexpr,
):
    start_m = tl.program_id(0)
    off_hz = tl.program_id(1)
    q_off = off_hz * stride_qh
    k_off = off_hz * stride_kh
    v_off = off_hz * stride_vh
    offs_m = start_m * BLOCK_M + tl.arange(0, BLOCK_M)
    offs_d = tl.arange(0, HEAD_DIM)
    offs_n = tl.arange(0, BLOCK_N)
    q_ptrs = Q + q_off + offs_m[:, None] * stride_qm + offs_d[None, :] * stride_qk
    k_ptrs = K + k_off + offs_d[:, None] * stride_kk + offs_n[None, :] * stride_kn
    v_ptrs = V + v_off + offs_n[:, None] * stride_vn + offs_d[None, :] * stride_vk
    m_i = tl.full([BLOCK_M], float("-inf"), dtype=tl.float32)
    l_i = tl.zeros([BLOCK_M], dtype=tl.float32) + 1.0
    acc = tl.zeros([BLOCK_M, HEAD_DIM], dtype=tl.float32)
    q = tl.load(q_ptrs)
    acc, l_i, m_i = _attn_fwd_inner(
        acc,
        l_i,
        m_i,
        q,
        k_ptrs,
        v_ptrs,
        sm_scale,
        stride_kn,
        stride_vn,
        start_m,
        seqlen_k,
        BLOCK_M,
        BLOCK_N,
        HEAD_DIM,
        CAUSAL,
    )
    acc = acc / l_i[:, None]
    lse = m_i + tl.math.log2(l_i) / 1.4426950408889634
    o_ptrs = (
        Out
        + off_hz * stride_oh
        + offs_m[:, None] * stride_om
        + offs_d[None, :] * stride_ok
    )
    tl.store(o_ptrs, acc.to(Out.dtype.element_ty))
    tl.store(Lse + off_hz * seqlen_q + offs_m, lse)

# config = {"BLOCK_M": 256, "BLOCK_N": 64, "HEAD_DIM": 512, "arch": "sm_80", "causal": false, "dtype": "bf16", "num_stages": 4, "num_warps": 16}
# arch = sm_80


// ===== COMPILED SASS (sm_80) =====

	.target	sm_80

	.elftype	@"ET_EXEC"


//--------------------- .note.nv.tkinfo           --------------------------
	.section	.note.nv.tkinfo,"",@"SHT_NOTE"
	.sectionflags	@"SHF_NOTE_NV_TKINFO"
	.tkinfo
        /*0018*/ 	.word	0x00000002
        /*0030*/ 	.string	""
        /*0030*/ 	.string	"ptxas"
        /*0030*/ 	.string	"Cuda compilation tools, release 13.0, V13.0.88"
        /*0030*/ 	.string	"Build cuda_13.0.r13.0/compiler.36424714_0"
        /*0030*/ 	.string	"-v  -suppress-debug-info  -lineinfo  -arch sm_80 "



//--------------------- .note.nv.cuinfo           --------------------------
	.section	.note.nv.cuinfo,"",@"SHT_NOTE"
	.sectionflags	@"SHF_NOTE_NV_CUINFO"
        /*0018*/ 	.short	0x0002
        /*001a*/ 	.short	0x0050
        /*001c*/ 	.short	0x0082
	.zero		2


//--------------------- .nv.info                  --------------------------
	.section	.nv.info,"",@"SHT_CUDA_INFO"
	.align	4


	//----- nvinfo : EIATTR_REGCOUNT
	.align		4
        /*0000*/ 	.byte	0x04, 0x2f
        /*0002*/ 	.short	(.L_2 - .L_1)
	.align		4
.L_1:
        /*0004*/ 	.word	index@(attn_fwd)
        /*0008*/ 	.word	0x00000020


	//----- nvinfo : EIATTR_FRAME_SIZE
	.align		4
.L_2:
        /*000c*/ 	.byte	0x04, 0x11
        /*000e*/ 	.short	(.L_4 - .L_3)
	.align		4
.L_3:
        /*0010*/ 	.word	index@(attn_fwd)
        /*0014*/ 	.word	0x00005db8


	//----- nvinfo : EIATTR_MIN_STACK_SIZE
	.align		4
.L_4:
        /*0018*/ 	.byte	0x04, 0x12
        /*001a*/ 	.short	(.L_6 - .L_5)
	.align		4
.L_5:
        /*001c*/ 	.word	index@(attn_fwd)
        /*0020*/ 	.word	0x00005db8
.L_6:


//--------------------- .nv.info.attn_fwd         --------------------------
	.section	.nv.info.attn_fwd,"",@"SHT_CUDA_INFO"
	.sectionflags	@""
	.align	4


	//----- nvinfo : EIATTR_CUDA_API_VERSION
	.align		4
        /*0000*/ 	.byte	0x04, 0x37
        /*0002*/ 	.short	(.L_8 - .L_7)
.L_7:
        /*0004*/ 	.word	0x00000082


	//----- nvinfo : EIATTR_SW2861232_WAR
	.align		4
.L_8:
        /*0008*/ 	.byte	0x01, 0x35
	.zero		2


	//----- nvinfo : EIATTR_PARAM_CBANK
	.align		4
        /*000c*/ 	.byte	0x04, 0x0a
        /*000e*/ 	.short	(.L_10 - .L_9)
	.align		4
.L_9:
        /*0010*/ 	.word	index@(.nv.constant0.attn_fwd)
        /*0014*/ 	.short	0x0160
        /*0016*/ 	.short	0x0088


	//----- nvinfo : EIATTR_CBANK_PARAM_SIZE
	.align		4
.L_10:
        /*0018*/ 	.byte	0x03, 0x19
        /*001a*/ 	.short	0x0088


	//----- nvinfo : EIATTR_KPARAM_INFO
	.align		4
        /*001c*/ 	.byte	0x04, 0x17
        /*001e*/ 	.short	(.L_12 - .L_11)
.L_11:
        /*0020*/ 	.word	0x00000000
        /*0024*/ 	.short	0x0019
        /*0026*/ 	.short	0x0080
        /*0028*/ 	.byte	0x00, 0xf4, 0x21, 0x00


	//----- nvinfo : EIATTR_KPARAM_INFO
	.align		4
.L_12:
        /*002c*/ 	.byte	0x04, 0x17
        /*002e*/ 	.short	(.L_14 - .L_13)
.L_13:
        /*0030*/ 	.word	0x00000000
        /*0034*/ 	.short	0x0018
        /*0036*/ 	.short	0x0078
        /*0038*/ 	.byte	0x00, 0xf4, 0x21, 0x00


	//----- nvinfo : EIATTR_KPARAM_INFO
	.align		4
.L_14:
        /*003c*/ 	.byte	0x04, 0x17
        /*003e*/ 	.short	(.L_16 - .L_15)
.L_15:
        /*0040*/ 	.word	0x00000000
        /*0044*/ 	.short	0x0017
        /*0046*/ 	.short	0x0070
        /*0048*/ 	.byte	0x00, 0xf0, 0x11, 0x00


	//----- nvinfo : EIATTR_KPARAM_INFO
	.align		4
.L_16:
        /*004c*/ 	.byte	0x04, 0x17
        /*004e*/ 	.short	(.L_18 - .L_17)
.L_17:
        /*0050*/ 	.word	0x00000000
        /*0054*/ 	.short	0x0016
        /*0056*/ 	.short	0x006c
        /*0058*/ 	.byte	0x00, 0xf0, 0x11, 0x00


	//----- nvinfo : EIATTR_KPARAM_INFO
	.align		4
.L_18:
        /*005c*/ 	.byte	0x04, 0x17
        /*005e*/ 	.short	(.L_20 - .L_19)
.L_19:
        /*0060*/ 	.word	0x00000000
        /*0064*/ 	.short	0x0015
        /*0066*/ 	.short	0x0068
        /*0068*/ 	.byte	0x00, 0xf0, 0x11, 0x00


	//----- nvinfo : EIATTR_KPARAM_INFO
	.align		4
.L_20:
        /*006c*/ 	.byte	0x04, 0x17
        /*006e*/ 	.short	(.L_22 - .L_21)
.L_21:
        /*0070*/ 	.word	0x00000000
        /*0074*/ 	.short	0x0014
        /*0076*/ 	.short	0x0064
        /*0078*/ 	.byte	0x00, 0xf0, 0x11, 0x00


	//----- nvinfo : EIATTR_KPARAM_INFO
	.align		4
.L_22:
        /*007c*/ 	.byte	0x04, 0x17
        /*007e*/ 	.short	(.L_24 - .L_23)
.L_23:
        /*0080*/ 	.word	0x00000000
        /*0084*/ 	.short	0x0013
        /*0086*/ 	.short	0x0060
        /*0088*/ 	.byte	0x00, 0xf0, 0x11, 0x00


	//----- nvinfo : EIATTR_KPARAM_INFO
	.align		4
.L_24:
        /*008c*/ 	.byte	0x04, 0x17
        /*008e*/ 	.short	(.L_26 - .L_25)
.L_25:
        /*0090*/ 	.word	0x00000000
        /*0094*/ 	.short	0x0012
        /*0096*/ 	.short	0x005c
        /*0098*/ 	.byte	0x00, 0xf0, 0x11, 0x00


	//----- nvinfo : EIATTR_KPARAM_INFO
	.align		4
.L_26:
        /*009c*/ 	.byte	0x04, 0x17
        /*009e*/ 	.short	(.L_28 - .L_27)
.L_27:
        /*00a0*/ 	.word	0x00000000
        /*00a4*/ 	.short	0x0011
        /*00a6*/ 	.short	0x0058
        /*00a8*/ 	.byte	0x00, 0xf0, 0x11, 0x00


	//----- nvinfo : EIATTR_KPARAM_INFO
	.align		4
.L_28:
        /*00ac*/ 	.byte	0x04, 0x17
        /*00ae*/ 	.short	(.L_30 - .L_29)
.L_29:
        /*00b0*/ 	.word	0x00000000
        /*00b4*/ 	.short	0x0010
        /*00b6*/ 	.short	0x0054
        /*00b8*/ 	.byte	0x00, 0xf0, 0x11, 0x00


	//----- nvinfo : EIATTR_KPARAM_INFO
	.align		4
.L_30:
        /*00bc*/ 	.byte	0x04, 0x17
        /*00be*/ 	.short	(.L_32 - .L_31)
.L_31:
        /*00c0*/ 	.word	0x00000000
        /*00c4*/ 	.short	0x000f
        /*00c6*/ 	.short	0x0050
        /*00c8*/ 	.byte	0x00, 0xf0, 0x11, 0x00


	//----- nvinfo : EIATTR_KPARAM_INFO
	.align		4
.L_32:
        /*00cc*/ 	.byte	0x04, 0x17
        /*00ce*/ 	.short	(.L_34 - .L_33)
.L_33:
        /*00d0*/ 	.word	0x00000000
        /*00d4*/ 	.short	0x000e
        /*00d6*/ 	.short	0x004c
        /*00d8*/ 	.byte	0x00, 0xf0, 0x11, 0x00


	//----- nvinfo : EIATTR_KPARAM_INFO
	.align		4
.L_34:
        /*00dc*/ 	.byte	0x04, 0x17
        /*00de*/ 	.short	(.L_36 - .L_35)
.L_35:
        /*00e0*/ 	.word	0x00000000
        /*00e4*/ 	.short	0x000d
        /*00e6*/ 	.short	0x0048
        /*00e8*/ 	.byte	0x00, 0xf0, 0x11, 0x00


	//----- nvinfo : EIATTR_KPARAM_INFO
	.align		4
.L_36:
        /*00ec*/ 	.byte	0x04, 0x17
        /*00ee*/ 	.short	(.L_38 - .L_37)
.L_37:
        /*00f0*/ 	.word	0x00000000
        /*00f4*/ 	.short	0x000c
        /*00f6*/ 	.short	0x0044
        /*00f8*/ 	.byte	0x00, 0xf0, 0x11, 0x00


	//----- nvinfo : EIATTR_KPARAM_INFO
	.align		4
.L_38:
        /*00fc*/ 	.byte	0x04, 0x17
        /*00fe*/ 	.short	(.L_40 - .L_39)
.L_39:
        /*0100*/ 	.word	0x00000000
        /*0104*/ 	.short	0x000b
        /*0106*/ 	.short	0x0040
        /*0108*/ 	.byte	0x00, 0xf0, 0x11, 0x00


	//----- nvinfo : EIATTR_KPARAM_INFO
	.align		4
.L_40:
        /*010c*/ 	.byte	0x04, 0x17
        /*010e*/ 	.short	(.L_42 - .L_41)
.L_41:
        /*0110*/ 	.word	0x00000000
        /*0114*/ 	.short	0x000a
        /*0116*/ 	.short	0x003c
        /*0118*/ 	.byte	0x00, 0xf0, 0x11, 0x00


	//----- nvinfo : EIATTR_KPARAM_INFO
	.align		4
.L_42:
        /*011c*/ 	.byte	0x04, 0x17
        /*011e*/ 	.short	(.L_44 - .L_43)
.L_43:
        /*0120*/ 	.word	0x00000000
        /*0124*/ 	.short	0x0009
        /*0126*/ 	.short	0x0038
        /*0128*/ 	.byte	0x00, 0xf0, 0x11, 0x00


	//----- nvinfo : EIATTR_KPARAM_INFO
	.align		4
.L_44:
        /*012c*/ 	.byte	0x04, 0x17
        /*012e*/ 	.short	(.L_46 - .L_45)
.L_45:
        /*0130*/ 	.word	0x00000000
        /*0134*/ 	.short	0x0008
        /*0136*/ 	.short	0x0034
        /*0138*/ 	.byte	0x00, 0xf0, 0x11, 0x00


	//----- nvinfo : EIATTR_KPARAM_INFO
	.align		4
.L_46:
        /*013c*/ 	.byte	0x04, 0x17
        /*013e*/ 	.short	(.L_48 - .L_47)
.L_47:
        /*0140*/ 	.word	0x00000000
        /*0144*/ 	.short	0x0007
        /*0146*/ 	.short	0x0030
        /*0148*/ 	.byte	0x00, 0xf0, 0x11, 0x00


	//----- nvinfo : EIATTR_KPARAM_INFO
	.align		4
.L_48:
        /*014c*/ 	.byte	0x04, 0x17
        /*014e*/ 	.short	(.L_50 - .L_49)
.L_49:
        /*0150*/ 	.word	0x00000000
        /*0154*/ 	.short	0x0006
        /*0156*/ 	.short	0x002c
        /*0158*/ 	.byte	0x00, 0xf0, 0x11, 0x00


	//----- nvinfo : EIATTR_KPARAM_INFO
	.align		4
.L_50:
        /*015c*/ 	.byte	0x04, 0x17
        /*015e*/ 	.short	(.L_52 - .L_51)
.L_51:
        /*0160*/ 	.word	0x00000000
        /*0164*/ 	.short	0x0005
        /*0166*/ 	.short	0x0028
        /*0168*/ 	.byte	0x00, 0xf0, 0x11, 0x00


	//----- nvinfo : EIATTR_KPARAM_INFO
	.align		4
.L_52:
        /*016c*/ 	.byte	0x04, 0x17
        /*016e*/ 	.short	(.L_54 - .L_53)
.L_53:
        /*0170*/ 	.word	0x00000000
        /*0174*/ 	.short	0x0004
        /*0176*/ 	.short	0x0020
        /*0178*/ 	.byte	0x00, 0xf4, 0x21, 0x00


	//----- nvinfo : EIATTR_KPARAM_INFO
	.align		4
.L_54:
        /*017c*/ 	.byte	0x04, 0x17
        /*017e*/ 	.short	(.L_56 - .L_55)
.L_55:
        /*0180*/ 	.word	0x00000000
        /*0184*/ 	.short	0x0003
        /*0186*/ 	.short	0x0018
        /*0188*/ 	.byte	0x00, 0xf4, 0x21, 0x00


	//----- nvinfo : EIATTR_KPARAM_INFO
	.align		4
.L_56:
        /*018c*/ 	.byte	0x04, 0x17
        /*018e*/ 	.short	(.L_58 - .L_57)
.L_57:
        /*0190*/ 	.word	0x00000000
        /*0194*/ 	.short	0x0002
        /*0196*/ 	.short	0x0010
        /*0198*/ 	.byte	0x00, 0xf4, 0x21, 0x00


	//----- nvinfo : EIATTR_KPARAM_INFO
	.align		4
.L_58:
        /*019c*/ 	.byte	0x04, 0x17
        /*019e*/ 	.short	(.L_60 - .L_59)
.L_59:
        /*01a0*/ 	.word	0x00000000
        /*01a4*/ 	.short	0x0001
        /*01a6*/ 	.short	0x0008
        /*01a8*/ 	.byte	0x00, 0xf4, 0x21, 0x00


	//----- nvinfo : EIATTR_KPARAM_INFO
	.align		4
.L_60:
        /*01ac*/ 	.byte	0x04, 0x17
        /*01ae*/ 	.short	(.L_62 - .L_61)
.L_61:
        /*01b0*/ 	.word	0x00000000
        /*01b4*/ 	.short	0x0000
        /*01b6*/ 	.short	0x0000
        /*01b8*/ 	.byte	0x00, 0xf4, 0x21, 0x00


	//----- nvinfo : EIATTR_MAXREG_COUNT
	.align		4
.L_62:
        /*01bc*/ 	.byte	0x03, 0x1b
        /*01be*/ 	.short	0x0080


	//----- nvinfo : EIATTR_NUM_BARRIERS
	.align		4
        /*01c0*/ 	.byte	0x02, 0x4c
        /*01c2*/ 	.byte	0x01
	.zero		1


	//----- nvinfo : EIATTR_ANNOTATIONS
	.align		4
        /*01c4*/ 	.byte	0x04, 0x55
        /*01c6*/ 	.short	(.L_64 - .L_63)


	//   ....[0]....
.L_63:
        /*01c8*/ 	.word	0x00000001
        /*01cc*/ 	.byte	0xd0, 0x00, 0x00, 0x00, 0x01, 0x00, 0x00, 0x00, 0x00, 0x01, 0x00, 0x00, 0x01, 0x00, 0x00, 0x00
        /* <DEDUP_REMOVED lines=3692> */
        /*e89c*/ 	.byte	0xe0, 0x2d, 0x03, 0x00, 0x01, 0x00, 0x00, 0x00, 0xf0, 0x2d, 0x03, 0x00


	//----- nvinfo : EIATTR_MERCURY_ISA_VERSION
	.align		4
.L_64:
        /*e8a8*/ 	.byte	0x03, 0x5f
        /*e8aa*/ 	.short	0x0000


	//----- nvinfo : EIATTR_COOP_GROUP_MASK_REGIDS
	.align		4
        /*e8ac*/ 	.byte	0x04, 0x29
        /*e8ae*/ 	.short	(.L_66 - .L_65)


	//   ....[0]....
.L_65:
        /*e8b0*/ 	.word	0xffffffff


	//   ....[1]....
        /*e8b4*/ 	.word	0xffffffff


	//   ....[2]....
        /*e8b8*/ 	.word	0xffffffff


	//   ....[3]....
        /*e8bc*/ 	.word	0xffffffff


	//   ....[4]....
        /*e8c0*/ 	.word	0xffffffff


	//   ....[5]....
        /*e8c4*/ 	.word	0xffffffff


	//   ....[6]....
        /*e8c8*/ 	.word	0xffffffff


	//   ....[7]....
        /*e8cc*/ 	.word	0xffffffff


	//   ....[8]....
        /*e8d0*/ 	.word	0xffffffff


	//   ....[9]....
        /*e8d4*/ 	.word	0xffffffff


	//   ....[10]....
        /*e8d8*/ 	.word	0xffffffff


	//   ....[11]....
        /*e8dc*/ 	.word	0xffffffff


	//   ....[12]....
        /*e8e0*/ 	.word	0xffffffff


	//   ....[13]....
        /*e8e4*/ 	.word	0xffffffff


	//   ....[14]....
        /*e8e8*/ 	.word	0xffffffff


	//   ....[15]....
        /*e8ec*/ 	.word	0xffffffff


	//   ....[16]....
        /*e8f0*/ 	.word	0xffffffff


	//   ....[17]....
        /*e8f4*/ 	.word	0xffffffff


	//   ....[18]....
        /*e8f8*/ 	.word	0xffffffff


	//   ....[19]....
        /*e8fc*/ 	.word	0xffffffff


	//   ....[20]....
        /*e900*/ 	.word	0xffffffff


	//   ....[21]....
        /*e904*/ 	.word	0xffffffff


	//   ....[22]....
        /*e908*/ 	.word	0xffffffff


	//   ....[23]....
        /*e90c*/ 	.word	0xffffffff


	//   ....[24]....
        /*e910*/ 	.word	0xffffffff


	//   ....[25]....
        /*e914*/ 	.word	0xffffffff


	//   ....[26]....
        /*e918*/ 	.word	0xffffffff


	//   ....[27]....
        /*e91c*/ 	.word	0xffffffff


	//   ....[28]....
        /*e920*/ 	.word	0xffffffff


	//   ....[29]....
        /*e924*/ 	.word	0xffffffff


	//   ....[30]....
        /*e928*/ 	.word	0xffffffff


	//   ....[31]....
        /*e92c*/ 	.word	0xffffffff


	//   ....[32]....
        /*e930*/ 	.word	0xffffffff


	//   ....[33]....
        /*e934*/ 	.word	0xffffffff


	//   ....[34]....
        /*e938*/ 	.word	0xffffffff


	//   ....[35]....
        /*e93c*/ 	.word	0xffffffff


	//   ....[36]....
        /*e940*/ 	.word	0xffffffff


	//   ....[37]....
        /*e944*/ 	.word	0xffffffff


	//   ....[38]....
        /*e948*/ 	.word	0xffffffff


	//   ....[39]....
        /*e94c*/ 	.word	0xffffffff


	//   ....[40]....
        /*e950*/ 	.word	0xffffffff


	//   ....[41]....
        /*e954*/ 	.word	0xffffffff


	//   ....[42]....
        /*e958*/ 	.word	0xffffffff


	//   ....[43]....
        /*e95c*/ 	.word	0xffffffff


	//   ....[44]....
        /*e960*/ 	.word	0xffffffff


	//   ....[45]....
        /*e964*/ 	.word	0xffffffff


	//   ....[46]....
        /*e968*/ 	.word	0xffffffff


	//   ....[47]....
        /*e96c*/ 	.word	0xffffffff


	//   ....[48]....
        /*e970*/ 	.word	0xffffffff


	//   ....[49]....
        /*e974*/ 	.word	0xffffffff


	//   ....[50]....
        /*e978*/ 	.word	0xffffffff


	//   ....[51]....
        /*e97c*/ 	.word	0xffffffff


	//   ....[52]....
        /*e980*/ 	.word	0xffffffff


	//   ....[53]....
        /*e984*/ 	.word	0xffffffff


	//   ....[54]....
        /*e988*/ 	.word	0xffffffff


	//   ....[55]....
        /*e98c*/ 	.word	0xffffffff


	//   ....[56]....
        /*e990*/ 	.word	0xffffffff


	//   ....[57]....
        /*e994*/ 	.word	0xffffffff


	//   ....[58]....
        /*e998*/ 	.word	0xffffffff


	//   ....[59]....
        /*e99c*/ 	.word	0xffffffff


	//   ....[60]....
        /*e9a0*/ 	.word	0xffffffff


	//   ....[61]....
        /*e9a4*/ 	.word	0xffffffff


	//   ....[62]....
        /*e9a8*/ 	.word	0xffffffff


	//   ....[63]....
        /*e9ac*/ 	.word	0xffffffff


	//   ....[64]....
        /*e9b0*/ 	.word	0xffffffff


	//   ....[65]....
        /*e9b4*/ 	.word	0xffffffff


	//   ....[66]....
        /*e9b8*/ 	.word	0xffffffff


	//   ....[67]....
        /*e9bc*/ 	.word	0xffffffff


	//   ....[68]....
        /*e9c0*/ 	.word	0xffffffff


	//   ....[69]....
        /*e9c4*/ 	.word	0xffffffff


	//   ....[70]....
        /*e9c8*/ 	.word	0xffffffff


	//   ....[71]....
        /*e9cc*/ 	.word	0xffffffff


	//   ....[72]....
        /*e9d0*/ 	.word	0xffffffff


	//   ....[73]....
        /*e9d4*/ 	.word	0xffffffff


	//   ....[74]....
        /*e9d8*/ 	.word	0xffffffff


	//   ....[75]....
        /*e9dc*/ 	.word	0xffffffff


	//   ....[76]....
        /*e9e0*/ 	.word	0xffffffff


	//   ....[77]....
        /*e9e4*/ 	.word	0xffffffff


	//   ....[78]....
        /*e9e8*/ 	.word	0xffffffff


	//   ....[79]....
        /*e9ec*/ 	.word	0xffffffff


	//   ....[80]....
        /*e9f0*/ 	.word	0xffffffff


	//   ....[81]....
        /*e9f4*/ 	.word	0xffffffff


	//   ....[82]....
        /*e9f8*/ 	.word	0xffffffff


	//   ....[83]....
        /*e9fc*/ 	.word	0xffffffff


	//   ....[84]....
        /*ea00*/ 	.word	0xffffffff


	//   ....[85]....
        /*ea04*/ 	.word	0xffffffff


	//   ....[86]....
        /*ea08*/ 	.word	0xffffffff


	//   ....[87]....
        /*ea0c*/ 	.word	0xffffffff


	//   ....[88]....
        /*ea10*/ 	.word	0xffffffff


	//   ....[89]....
        /*ea14*/ 	.word	0xffffffff


	//   ....[90]....
        /*ea18*/ 	.word	0xffffffff


	//   ....[91]....
        /*ea1c*/ 	.word	0xffffffff


	//   ....[92]....
        /*ea20*/ 	.word	0xffffffff


	//   ....[93]....
        /*ea24*/ 	.word	0xffffffff


	//   ....[94]....
        /*ea28*/ 	.word	0xffffffff


	//   ....[95]....
        /*ea2c*/ 	.word	0xffffffff


	//   ....[96]....
        /*ea30*/ 	.word	0xffffffff


	//   ....[97]....
        /*ea34*/ 	.word	0xffffffff


	//   ....[98]....
        /*ea38*/ 	.word	0xffffffff


	//   ....[99]....
        /*ea3c*/ 	.word	0xffffffff


	//   ....[100]....
        /*ea40*/ 	.word	0xffffffff


	//   ....[101]....
        /*ea44*/ 	.word	0xffffffff


	//   ....[102]....
        /*ea48*/ 	.word	0xffffffff


	//   ....[103]....
        /*ea4c*/ 	.word	0xffffffff


	//   ....[104]....
        /*ea50*/ 	.word	0xffffffff


	//   ....[105]....
        /*ea54*/ 	.word	0xffffffff


	//   ....[106]....
        /*ea58*/ 	.word	0xffffffff


	//   ....[107]....
        /*ea5c*/ 	.word	0xffffffff


	//   ....[108]....
        /*ea60*/ 	.word	0xffffffff


	//   ....[109]....
        /*ea64*/ 	.word	0xffffffff


	//   ....[110]....
        /*ea68*/ 	.word	0xffffffff


	//   ....[111]....
        /*ea6c*/ 	.word	0xffffffff


	//   ....[112]....
        /*ea70*/ 	.word	0xffffffff


	//   ....[113]....
        /*ea74*/ 	.word	0xffffffff


	//   ....[114]....
        /*ea78*/ 	.word	0xffffffff


	//   ....[115]....
        /*ea7c*/ 	.word	0xffffffff


	//   ....[116]....
        /*ea80*/ 	.word	0xffffffff


	//   ....[117]....
        /*ea84*/ 	.word	0xffffffff


	//   ....[118]....
        /*ea88*/ 	.word	0xffffffff


	//   ....[119]....
        /*ea8c*/ 	.word	0xffffffff


	//   ....[120]....
        /*ea90*/ 	.word	0xffffffff


	//   ....[121]....
        /*ea94*/ 	.word	0xffffffff


	//   ....[122]....
        /*ea98*/ 	.word	0xffffffff


	//   ....[123]....
        /*ea9c*/ 	.word	0xffffffff


	//   ....[124]....
        /*eaa0*/ 	.word	0xffffffff


	//   ....[125]....
        /*eaa4*/ 	.word	0xffffffff


	//   ....[126]....
        /*eaa8*/ 	.word	0xffffffff


	//   ....[127]....
        /*eaac*/ 	.word	0xffffffff


	//   ....[128]....
        /*eab0*/ 	.word	0xffffffff


	//   ....[129]....
        /*eab4*/ 	.word	0xffffffff


	//   ....[130]....
        /*eab8*/ 	.word	0xffffffff


	//   ....[131]....
        /*eabc*/ 	.word	0xffffffff


	//   ....[132]....
        /*eac0*/ 	.word	0xffffffff


	//   ....[133]....
        /*eac4*/ 	.word	0xffffffff


	//   ....[134]....
        /*eac8*/ 	.word	0xffffffff


	//   ....[135]....
        /*eacc*/ 	.word	0xffffffff


	//   ....[136]....
        /*ead0*/ 	.word	0xffffffff


	//   ....[137]....
        /*ead4*/ 	.word	0xffffffff


	//   ....[138]....
        /*ead8*/ 	.word	0xffffffff


	//   ....[139]....
        /*eadc*/ 	.word	0xffffffff


	//   ....[140]....
        /*eae0*/ 	.word	0xffffffff


	//   ....[141]....
        /*eae4*/ 	.word	0xffffffff


	//   ....[142]....
        /*eae8*/ 	.word	0xffffffff


	//   ....[143]....
        /*eaec*/ 	.word	0xffffffff


	//   ....[144]....
        /*eaf0*/ 	.word	0xffffffff


	//   ....[145]....
        /*eaf4*/ 	.word	0xffffffff


	//   ....[146]....
        /*eaf8*/ 	.word	0xffffffff


	//   ....[147]....
        /*eafc*/ 	.word	0xffffffff


	//   ....[148]....
        /*eb00*/ 	.word	0xffffffff


	//   ....[149]....
        /*eb04*/ 	.word	0xffffffff


	//   ....[150]....
        /*eb08*/ 	.word	0xffffffff


	//   ....[151]....
        /*eb0c*/ 	.word	0xffffffff


	//----- nvinfo : EIATTR_COOP_GROUP_INSTR_OFFSETS
	.align		4
.L_66:
        /*eb10*/ 	.byte	0x04, 0x28
        /*eb12*/ 	.short	(.L_68 - .L_67)


	//   ....[0]....
.L_67:
        /*eb14*/ 	.word	0x00040af0


	//   ....[1]....
        /*eb18*/ 	.word	0x00040b00


	//   ....[2]....
        /*eb1c*/ 	.word	0x00040b10


	//   ....[3]....
        /*eb20*/ 	.word	0x00040b20


	//   ....[4]....
        /*eb24*/ 	.word	0x00040be0


	//   ....[5]....
        /*eb28*/ 	.word	0x00040c00


	//   ....[6]....
        /*eb2c*/ 	.word	0x00040c10


	//   ....[7]....
        /*eb30*/ 	.word	0x00040c40


	//   ....[8]....
        /*eb34*/ 	.word	0x00040ca0


	//   ....[9]....
        /*eb38*/ 	.word	0x00040cb0


	//   ....[10]....
        /*eb3c*/ 	.word	0x00040e50


	//   ....[11]....
        /*eb40*/ 	.word	0x00040e60


	//   ....[12]....
        /*eb44*/ 	.word	0x00040f30


	//   ....[13]....
        /*eb48*/ 	.word	0x00040f40


	//   ....[14]....
        /*eb4c*/ 	.word	0x00040f60


	//   ....[15]....
        /*eb50*/ 	.word	0x00041170


	//   ....[16]....
        /*eb54*/ 	.word	0x00041210


	//   ....[17]....
        /*eb58*/ 	.word	0x00041220


	//   ....[18]....
        /*eb5c*/ 	.word	0x00041230


	//   ....[19]....
        /*eb60*/ 	.word	0x00041450


	//   ....[20]....
        /*eb64*/ 	.word	0x00041460


	//   ....[21]....
        /*eb68*/ 	.word	0x000414a0


	//   ....[22]....
        /*eb6c*/ 	.word	0x000414c0


	//   ....[23]....
        /*eb70*/ 	.word	0x000414d0


	//   ....[24]....
        /*eb74*/ 	.word	0x000414e0


	//   ....[25]....
        /*eb78*/ 	.word	0x000414f0


	//   ....[26]....
        /*eb7c*/ 	.word	0x00041510


	//   ....[27]....
        /*eb80*/ 	.word	0x00041550


	//   ....[28]....
        /*eb84*/ 	.word	0x00041580


	//   ....[29]....
        /*eb88*/ 	.word	0x000415b0


	//   ....[30]....
        /*eb8c*/ 	.word	0x000415e0


	//   ....[31]....
        /*eb90*/ 	.word	0x00041640


	//   ....[32]....
        /*eb94*/ 	.word	0x000416b0


	//   ....[33]....
        /*eb98*/ 	.word	0x000416e0


	//   ....[34]....
        /*eb9c*/ 	.word	0x00041720


	//   ....[35]....
        /*eba0*/ 	.word	0x000418b0


	//   ....[36]....
        /*eba4*/ 	.word	0x00041920


	//   ....[37]....
        /*eba8*/ 	.word	0x00041930


	//   ....[38]....
        /*ebac*/ 	.word	0x00041940


	//   ....[39]....
        /*ebb0*/ 	.word	0x00041990


	//   ....[40]....
        /*ebb4*/ 	.word	0x000419c0


	//   ....[41]....
        /*ebb8*/ 	.word	0x00041b00


	//   ....[42]....
        /*ebbc*/ 	.word	0x00041b10


	//   ....[43]....
        /*ebc0*/ 	.word	0x00041b40


	//   ....[44]....
        /*ebc4*/ 	.word	0x00041b60


	//   ....[45]....
        /*ebc8*/ 	.word	0x00041bc0


	//   ....[46]....
        /*ebcc*/ 	.word	0x00041bf0


	//   ....[47]....
        /*ebd0*/ 	.word	0x00041c60


	//   ....[48]....
        /*ebd4*/ 	.word	0x00041ca0


	//   ....[49]....
        /*ebd8*/ 	.word	0x00041cc0


	//   ....[50]....
        /*ebdc*/ 	.word	0x00041cd0


	//   ....[51]....
        /*ebe0*/ 	.word	0x00041d00


	//   ....[52]....
        /*ebe4*/ 	.word	0x00041d50


	//   ....[53]....
        /*ebe8*/ 	.word	0x00041d90


	//   ....[54]....
        /*ebec*/ 	.word	0x00041ed0


	//   ....[55]....
        /*ebf0*/ 	.word	0x00041ee0


	//   ....[56]....
        /*ebf4*/ 	.word	0x00041ef0


	//   ....[57]....
        /*ebf8*/ 	.word	0x00041f00


	//   ....[58]....
        /*ebfc*/ 	.word	0x00041f10


	//   ....[59]....
        /*ec00*/ 	.word	0x00041f20


	//   ....[60]....
        /*ec04*/ 	.word	0x00041f30


	//   ....[61]....
        /*ec08*/ 	.word	0x00041f40


	//   ....[62]....
        /*ec0c*/ 	.word	0x00041f80


	//   ....[63]....
        /*ec10*/ 	.word	0x00042080


	//   ....[64]....
        /*ec14*/ 	.word	0x00042310


	//   ....[65]....
        /*ec18*/ 	.word	0x00042330


	//   ....[66]....
        /*ec1c*/ 	.word	0x00042350


	//   ....[67]....
        /*ec20*/ 	.word	0x00042410


	//   ....[68]....
        /*ec24*/ 	.word	0x00042420


	//   ....[69]....
        /*ec28*/ 	.word	0x00042430


	//   ....[70]....
        /*ec2c*/ 	.word	0x00042470


	//   ....[71]....
        /*ec30*/ 	.word	0x00042480


	//   ....[72]....
        /*ec34*/ 	.word	0x00042490


	//   ....[73]....
        /*ec38*/ 	.word	0x000424d0


	//   ....[74]....
        /*ec3c*/ 	.word	0x000424e0


	//   ....[75]....
        /*ec40*/ 	.word	0x000424f0


	//   ....[76]....
        /*ec44*/ 	.word	0x000427d0


	//   ....[77]....
        /*ec48*/ 	.word	0x00042890


	//   ....[78]....
        /*ec4c*/ 	.word	0x000428a0


	//   ....[79]....
        /*ec50*/ 	.word	0x00042910


	//   ....[80]....
        /*ec54*/ 	.word	0x00042d20


	//   ....[81]....
        /*ec58*/ 	.word	0x00042d30


	//   ....[82]....
        /*ec5c*/ 	.word	0x00042dd0


	//   ....[83]....
        /*ec60*/ 	.word	0x00042e60


	//   ....[84]....
        /*ec64*/ 	.word	0x00043070


	//   ....[85]....
        /*ec68*/ 	.word	0x000431f0


	//   ....[86]....
        /*ec6c*/ 	.word	0x00043200


	//   ....[87]....
        /*ec70*/ 	.word	0x00043310


	//   ....[88]....
        /*ec74*/ 	.word	0x00043380


	//   ....[89]....
        /*ec78*/ 	.word	0x00043410


	//   ....[90]....
        /*ec7c*/ 	.word	0x00043480


	//   ....[91]....
        /*ec80*/ 	.word	0x00043610


	//   ....[92]....
        /*ec84*/ 	.word	0x00043620


	//   ....[93]....
        /*ec88*/ 	.word	0x00043650


	//   ....[94]....
        /*ec8c*/ 	.word	0x00043660


	//   ....[95]....
        /*ec90*/ 	.word	0x00043690


	//   ....[96]....
        /*ec94*/ 	.word	0x00043740


	//   ....[97]....
        /*ec98*/ 	.word	0x00043750


	//   ....[98]....
        /*ec9c*/ 	.word	0x00043760


	//   ....[99]....
        /*eca0*/ 	.word	0x00043770


	//   ....[100]....
        /*eca4*/ 	.word	0x000437e0


	//   ....[101]....
        /*eca8*/ 	.word	0x00043a00


	//   ....[102]....
        /*ecac*/ 	.word	0x00043bd0


	//   ....[103]....
        /*ecb0*/ 	.word	0x00043db0


	//   ....[104]....
        /*ecb4*/ 	.word	0x00043dc0


	//   ....[105]....
        /*ecb8*/ 	.word	0x00043f00


	//   ....[106]....
        /*ecbc*/ 	.word	0x000440e0


	//   ....[107]....
        /*ecc0*/ 	.word	0x000440f0


	//   ....[108]....
        /*ecc4*/ 	.word	0x00044240


	//   ....[109]....
        /*ecc8*/ 	.word	0x000444a0


	//   ....[110]....
        /*eccc*/ 	.word	0x00044790


	//   ....[111]....
        /*ecd0*/ 	.word	0x000447f0


	//   ....[112]....
        /*ecd4*/ 	.word	0x00044800


	//   ....[113]....
        /*ecd8*/ 	.word	0x00044810


	//   ....[114]....
        /*ecdc*/ 	.word	0x00044990


	//   ....[115]....
        /*ece0*/ 	.word	0x000449a0


	//   ....[116]....
        /*ece4*/ 	.word	0x000449b0


	//   ....[117]....
        /*ece8*/ 	.word	0x00044ad0


	//   ....[118]....
        /*ecec*/ 	.word	0x00044b20


	//   ....[119]....
        /*ecf0*/ 	.word	0x00044b30


	//   ....[120]....
        /*ecf4*/ 	.word	0x00044bf0


	//   ....[121]....
        /*ecf8*/ 	.word	0x00044c10


	//   ....[122]....
        /*ecfc*/ 	.word	0x00044c30


	//   ....[123]....
        /*ed00*/ 	.word	0x00044cd0


	//   ....[124]....
        /*ed04*/ 	.word	0x00044d10


	//   ....[125]....
        /*ed08*/ 	.word	0x00044d20


	//   ....[126]....
        /*ed0c*/ 	.word	0x00044d30


	//   ....[127]....
        /*ed10*/ 	.word	0x00044d40


	//   ....[128]....
        /*ed14*/ 	.word	0x00044d50


	//   ....[129]....
        /*ed18*/ 	.word	0x00044d60


	//   ....[130]....
        /*ed1c*/ 	.word	0x00044d80


	//   ....[131]....
        /*ed20*/ 	.word	0x00044de0


	//   ....[132]....
        /*ed24*/ 	.word	0x00044df0


	//   ....[133]....
        /*ed28*/ 	.word	0x00044e00


	//   ....[134]....
        /*ed2c*/ 	.word	0x00044e10


	//   ....[135]....
        /*ed30*/ 	.word	0x00044e30


	//   ....[136]....
        /*ed34*/ 	.word	0x00044e40


	//   ....[137]....
        /*ed38*/ 	.word	0x00044e50


	//   ....[138]....
        /*ed3c*/ 	.word	0x00044e60


	//   ....[139]....
        /*ed40*/ 	.word	0x00044e70


	//   ....[140]....
        /*ed44*/ 	.word	0x00045020


	//   ....[141]....
        /*ed48*/ 	.word	0x00045040


	//   ....[142]....
        /*ed4c*/ 	.word	0x00045060


	//   ....[143]....
        /*ed50*/ 	.word	0x00045130


	//   ....[144]....
        /*ed54*/ 	.word	0x00045140


	//   ....[145]....
        /*ed58*/ 	.word	0x00045150


	//   ....[146]....
        /*ed5c*/ 	.word	0x00045190


	//   ....[147]....
        /*ed60*/ 	.word	0x000451a0


	//   ....[148]....
        /*ed64*/ 	.word	0x000451b0


	//   ....[149]....
        /*ed68*/ 	.word	0x000451f0


	//   ....[150]....
        /*ed6c*/ 	.word	0x00045200


	//   ....[151]....
        /*ed70*/ 	.word	0x00045210


	//----- nvinfo : EIATTR_EXIT_INSTR_OFFSETS
	.align		4
.L_68:
        /*ed74*/ 	.byte	0x04, 0x1c
        /*ed76*/ 	.short	(.L_70 - .L_69)


	//   ....[0]....
.L_69:
        /*ed78*/ 	.word	0x00070480


	//   ....[1]....
        /*ed7c*/ 	.word	0x00070550


	//----- nvinfo : EIATTR_REQNTID
	.align		4
.L_70:
        /*ed80*/ 	.byte	0x04, 0x10
        /*ed82*/ 	.short	(.L_72 - .L_71)
.L_71:
        /*ed84*/ 	.word	0x00000200
        /*ed88*/ 	.word	0x00000001
        /*ed8c*/ 	.word	0x00000001
.L_72:


//--------------------- .nv.callgraph             --------------------------
	.section	.nv.callgraph,"",@"SHT_CUDA_CALLGRAPH"
	.align	4
	.sectionentsize	8
	.align		4
        /*0000*/ 	.word	0x00000000
	.align		4
        /*0004*/ 	.word	0xffffffff
	.align		4
        /*0008*/ 	.word	0x00000000
	.align		4
        /*000c*/ 	.word	0xfffffffe
	.align		4
        /*0010*/ 	.word	0x00000000
	.align		4
        /*0014*/ 	.word	0xfffffffd
	.align		4
        /*0018*/ 	.word	0x00000000
	.align		4
        /*001c*/ 	.word	0xfffffffc


//--------------------- .nv.rel.action            --------------------------
	.section	.nv.rel.action,"",@"SHT_CUDA_RELOCINFO"
	.align	8
	.sectionentsize	8
        /*0000*/ 	.byte	0x73, 0x00, 0x00, 0x00, 0x00, 0x00, 0x00, 0x00, 0x00, 0x00, 0x00, 0x11, 0x25, 0x00, 0x05, 0x36


//--------------------- .nv.constant4             --------------------------
	.section	.nv.constant4,"a",@progbits
	.align	8
	.align		8
.nv.constant4:
        /*0000*/ 	.dword	_$_str


//--------------------- .nv.constant0.attn_fwd    --------------------------
	.section	.nv.constant0.attn_fwd,"a",@progbits
	.sectionflags	@""
	.align	4
.nv.constant0.attn_fwd:
	.zero		488


//--------------------- .text.attn_fwd            --------------------------
	.section	.text.attn_fwd,"ax",@progbits
	.sectioninfo	@"SHI_REGISTERS=32"
	.align	128
        .global         attn_fwd
        .type           attn_fwd,@function
        .size           attn_fwd,(.L_x_3 - attn_fwd)
        .other          attn_fwd,@"STO_CUDA_ENTRY STV_DEFAULT"
attn_fwd:
.text.attn_fwd:
[----:B------:R-:W-:-:S04]  /*0000*/  IMAD.MOV.U32 R1, RZ, RZ, c[0x0][0x28] ;  /* 0x00000a00ff017624 */ /* 0x000fc800078e00ff */
[----:B------:R-:W0:Y:S01]  /*0010*/  S2R R14, SR_TID.X ;  /* 0x00000000000e7919 */ /* 0x000e220000002100 */
[----:B------:R-:W-:-:S03]  /*0020*/  IADD3 R1, R1, -0x5db8, RZ ;  /* 0xffffa24801017810 */ /* 0x000fc60007ffe0ff */
[----:B------:R-:W1:Y:S04]  /*0030*/  S2R R10, SR_CTAID.X ;  /* 0x00000000000a7919 */ /* 0x000e680000002500 */
[----:B------:R-:W2:Y:S01]  /*0040*/  S2R R26, SR_CTAID.Y ;  /* 0x00000000001a7919 */ /* 0x000ea20000002600 */
[----:B0-----:R-:W-:-:S04]  /*0050*/  SHF.R.U32.HI R0, RZ, 0x8, R14 ;  /* 0x00000008ff007819 */ /* 0x001fc8000001160e */
[----:B------:R-:W-:Y:S01]  /*0060*/  SGXT.U32 R2, R0, 0x1 ;  /* 0x000000010002781a */ /* 0x000fe20000000000 */
[----:B------:R-:W-:-:S04]  /*0070*/  IMAD.MOV.U32 R0, RZ, RZ, c[0x0][0x198] ;  /* 0x00006600ff007624 */ /* 0x000fc800078e00ff */
[----:B------:R-:W-:-:S05]  /*0080*/  IMAD R11, R2, c[0x0][0x198], RZ ;  /* 0x00006600020b7a24 */ /* 0x000fca00078e02ff */
[----:B------:R-:W-:-:S05]  /*0090*/  LEA R13, R0, R11, 0x1 ;  /* 0x0000000b000d7211 */ /* 0x000fca00078e08ff */
[----:B------:R-:W-:-:S04]  /*00a0*/  IMAD R15, R0, 0x2, R13 ;  /* 0x00000002000f7824 */ /* 0x000fc800078e020d */
[----:B------:R-:W-:-:S05]  /*00b0*/  IMAD R23, R0, 0x2, R15 ;  /* 0x0000000200177824 */ /* 0x000fca00078e020f */
[C---:B------:R-:W-:Y:S01]  /*00c0*/  LEA R29, R0.reuse, R23, 0x1 ;  /* 0x00000017001d7211 */ /* 0x040fe200078e08ff */
[----:B------:R1:W-:Y:S04]  /*00d0*/  STL [R1+0xf1c], R23 ;  /* 0x000f1c1701007387 */ /* 0x0003e80000100800 */
[----:B------:R-:W-:-:S04]  /*00e0*/  IMAD R21, R0, 0x2, R29 ;  /* 0x0000000200157824 */ /* 0x000fc800078e021d */
[----:B------:R-:W-:Y:S01]  /*00f0*/  IMAD R19, R0, 0x2, R21 ;  /* 0x0000000200137824 */ /* 0x000fe200078e0215 */
[----:B------:R0:W-:Y:S01]  /*0100*/  STL [R1+0xf18], R21 ;  /* 0x000f181501007387 */ /* 0x0001e20000100800 */
[----:B------:R-:W-:Y:S02]  /*0110*/  LOP3.LUT R0, R14, 0xff, RZ, 0xc0, !PT ;  /* 0x000000ff0e007812 */ /* 0x000fe400078ec0ff */
[----:B------:R-:W-:-:S03]  /*0120*/  SHF.R.S32.HI R14, RZ, 0x8, R14 ;  /* 0x00000008ff0e7819 */ /* 0x000fc6000001140e */
[----:B-1----:R-:W-:Y:S02]  /*0130*/  IMAD R23, R10, 0x100, R0 ;  /* 0x000001000a177824 */ /* 0x002fe400078e0200 */
[----:B--2---:R-:W-:Y:S01]  /*0140*/  IMAD R10, R26, c[0x0][0x190], RZ ;  /* 0x000064001a0a7a24 */ /* 0x004fe200078e02ff */
[----:B0-----:R-:W-:Y:S01]  /*0150*/  MOV R21, c[0x0][0x198] ;  /* 0x0000660000157a02 */ /* 0x001fe20000000f00 */
[----:B------:R-:W-:Y:S02]  /*0160*/  IMAD R27, R23, c[0x0][0x194], RZ ;  /* 0x00006500171b7a24 */ /* 0x000fe400078e02ff */
[----:B------:R-:W-:Y:S02]  /*0170*/  IMAD.SHL.U32 R0, R0, 0x2, RZ ;  /* 0x0000000200007824 */ /* 0x000fe400078e00ff */
[----:B------:R-:W-:Y:S01]  /*0180*/  IMAD R17, R21, 0x2, R19 ;  /* 0x0000000215117824 */ /* 0x000fe200078e0213 */
[C---:B------:R-:W-:Y:S01]  /*0190*/  SHF.L.U32 R26, R27.reuse, 0x1, RZ ;  /* 0x000000011b1a7819 */ /* 0x040fe200000006ff */
[----:B------:R-:W-:-:S04]  /*01a0*/  IMAD.HI R27, R27, 0x2, RZ ;  /* 0x000000021b1b7827 */ /* 0x000fc800078e02ff */
[----:B------:R-:W-:-:S05]  /*01b0*/  IMAD R16, R21, 0x2, R17 ;  /* 0x0000000215107824 */ /* 0x000fca00078e0211 */
[----:B------:R-:W-:-:S05]  /*01c0*/  LEA R18, R21, R16, 0x1 ;  /* 0x0000001015127211 */ /* 0x000fca00078e08ff */
[----:B------:R-:W-:-:S04]  /*01d0*/  IMAD R20, R21, 0x2, R18 ;  /* 0x0000000215147824 */ /* 0x000fc800078e0212 */
        /* <DEDUP_REMOVED lines=13> */
[----:B------:R0:W-:Y:S02]  /*02b0*/  STL [R1], R12 ;  /* 0x0000000c01007387 */ /* 0x0001e40000100800 */
[----:B0-----:R-:W-:-:S05]  /*02c0*/  LEA R12, R21, R12, 0x1 ;  /* 0x0000000c150c7211 */ /* 0x001fca00078e08ff */
[----:B------:R0:W-:Y:S02]  /*02d0*/  STL [R1+0x8], R12 ;  /* 0x0000080c01007387 */ /* 0x0001e40000100800 */
[----:B0-----:R-:W-:-:S05]  /*02e0*/  IMAD R12, R21, 0x2, R12 ;  /* 0x00000002150c7824 */ /* 0x001fca00078e020c */
[----:B------:R0:W-:Y:S04]  /*02f0*/  STL [R1+0x4], R12 ;  /* 0x0000040c01007387 */ /* 0x0001e80000100800 */
[----:B------:R1:W-:Y:S01]  /*0300*/  STL [R1+0xd20], R23 ;  /* 0x000d201701007387 */ /* 0x0003e20000100800 */
[----:B0-----:R-:W-:-:S05]  /*0310*/  LEA R12, R21, R12, 0x1 ;  /* 0x0000000c150c7211 */ /* 0x001fca00078e08ff */
[----:B------:R0:W-:Y:S01]  /*0320*/  STL [R1+0xc], R12 ;  /* 0x00000c0c01007387 */ /* 0x0001e20000100800 */
[----:B-1----:R-:W-:-:S05]  /*0330*/  IMAD R23, R21, 0x2, R12 ;  /* 0x0000000215177824 */ /* 0x002fca00078e020c */
[----:B------:R1:W-:Y:S01]  /*0340*/  STL [R1+0x20], R23 ;  /* 0x0000201701007387 */ /* 0x0003e20000100800 */
[C---:B0-----:R-:W-:Y:S02]  /*0350*/  IMAD.SHL.U32 R12, R10.reuse, 0x2, RZ ;  /* 0x000000020a0c7824 */ /* 0x041fe400078e00ff */
[----:B------:R-:W-:-:S03]  /*0360*/  IMAD.HI R10, R10, 0x2, RZ ;  /* 0x000000020a0a7827 */ /* 0x000fc600078e02ff */
[----:B------:R-:W-:Y:S01]  /*0370*/  IADD3 R26, P0, P1, R26, c[0x0][0x160], R12 ;  /* 0x000058001a1a7a10 */ /* 0x000fe2000791e00c */
[----:B-1----:R-:W-:Y:S01]  /*0380*/  IMAD R23, R21, 0x2, R23 ;  /* 0x0000000215177824 */ /* 0x002fe200078e0217 */
[----:B------:R-:W-:Y:S02]  /*0390*/  SGXT R12, R14, 0x1 ;  /* 0x000000010e0c781a */ /* 0x000fe40000000200 */
[----:B------:R-:W-:Y:S02]  /*03a0*/  IADD3.X R27, R27, c[0x0][0x164], R10, P0, P1 ;  /* 0x000059001b1b7a10 */ /* 0x000fe400007e240a */
[-C--:B------:R-:W-:Y:S01]  /*03b0*/  LEA R10, P0, R11, R26.reuse, 0x1 ;  /* 0x0000001a0b0a7211 */ /* 0x080fe200078008ff */
[----:B------:R0:W-:Y:S01]  /*03c0*/  STL [R1+0x1c], R23 ;  /* 0x00001c1701007387 */ /* 0x0001e20000100800 */
[----:B------:R-:W-:Y:S02]  /*03d0*/  LOP3.LUT R0, R0, 0x210, R12, 0x78, !PT ;  /* 0x0000021000007812 */ /* 0x000fe400078e780c */
[----:B------:R-:W-:-:S02]  /*03e0*/  LEA R12, P1, R13, R26, 0x1 ;  /* 0x0000001a0d0c7211 */ /* 0x000fc400078208ff */
[-C--:B------:R-:W-:Y:S01]  /*03f0*/  LEA.HI.X.SX32 R11, R11, R27.reuse, 0x1, P0 ;  /* 0x0000001b0b0b7211 */ /* 0x080fe200000f0eff */
[----:B------:R-:W-:Y:S01]  /*0400*/  ULDC.64 UR4, c[0x0][0x118] ;  /* 0x0000460000047ab9 */ /* 0x000fe20000000a00 */
[----:B------:R-:W-:Y:S02]  /*0410*/  LEA.HI.X.SX32 R13, R13, R27, 0x1, P1 ;  /* 0x0000001b0d0d7211 */ /* 0x000fe400008f0eff */
[C---:B0-----:R-:W-:Y:S01]  /*0420*/  LEA R23, R21.reuse, R23, 0x1 ;  /* 0x0000001715177211 */ /* 0x041fe200078e08ff */
[----:B------:R0:W2:Y:S04]  /*0430*/  LDG.E.U16 R10, [R10.64] ;  /* 0x000000040a0a7981 */ /* 0x0000a8000c1e1500 */
[----:B------:R1:W-:Y:S01]  /*0440*/  STL [R1+0x24], R23 ;  /* 0x0000241701007387 */ /* 0x0003e20000100800 */
[----:B------:R-:W-:-:S03]  /*0450*/  IMAD R21, R21, 0x2, R23 ;  /* 0x0000000215157824 */ /* 0x000fc600078e0217 */
[----:B------:R3:W4:Y:S04]  /*0460*/  LDG.E.U16 R12, [R12.64] ;  /* 0x000000040c0c7981 */ /* 0x000728000c1e1500 */
[----:B-1----:R-:W5:Y:S01]  /*0470*/  LDL.LU R23, [R1+0xf1c] ;  /* 0x000f1c0001177983 */ /* 0x002f620000300800 */
[----:B------:R-:W-:-:S03]  /*0480*/  LEA R14, P0, R15, R26, 0x1 ;  /* 0x0000001a0f0e7211 */ /* 0x000fc600078008ff */
[----:B------:R1:W-:Y:S04]  /*0490*/  STL [R1+0xea8], R0 ;  /* 0x000ea80001007387 */ /* 0x0003e80000100800 */
[----:B------:R0:W-:Y:S01]  /*04a0*/  STL [R1+0x40], R21 ;  /* 0x0000401501007387 */ /* 0x0001e20000100800 */
[----:B-1----:R-:W-:-:S05]  /*04b0*/  IMAD.MOV.U32 R0, RZ, RZ, c[0x0][0x198] ;  /* 0x00006600ff007624 */ /* 0x002fca00078e00ff */
[----:B0-----:R-:W-:-:S05]  /*04c0*/  LEA R21, R0, R21, 0x1 ;  /* 0x0000001500157211 */ /* 0x001fca00078e08ff */
[----:B------:R0:W-:Y:S02]  /*04d0*/  STL [R1+0x38], R21 ;  /* 0x0000381501007387 */ /* 0x0001e40000100800 */
[----:B0-----:R-:W-:-:S04]  /*04e0*/  IMAD R21, R0, 0x2, R21 ;  /* 0x0000000200157824 */ /* 0x001fc800078e0215 */
[C---:B------:R-:W-:Y:S01]  /*04f0*/  IMAD R11, R0.reuse, 0x2, R21 ;  /* 0x00000002000b7824 */ /* 0x040fe200078e0215 */
[----:B------:R-:W-:Y:S01]  /*0500*/  LEA.HI.X.SX32 R15, R15, R27, 0x1, P0 ;  /* 0x0000001b0f0f7211 */ /* 0x000fe200000f0eff */
[----:B------:R0:W-:Y:S03]  /*0510*/  STL [R1+0x48], R21 ;  /* 0x0000481501007387 */ /* 0x0001e60000100800 */
[----:B---3--:R-:W-:Y:S02]  /*0520*/  MOV R13, R11 ;  /* 0x0000000b000d7202 */ /* 0x008fe40000000f00 */
[----:B------:R-:W3:Y:S04]  /*0530*/  LDG.E.U16 R15, [R14.64] ;  /* 0x000000040e0f7981 */ /* 0x000ee8000c1e1500 */
[----:B0-----:R-:W3:Y:S04]  /*0540*/  LDL.LU R21, [R1+0xf18] ;  /* 0x000f180001157983 */ /* 0x001ee80000300800 */
[----:B------:R0:W-:Y:S02]  /*0550*/  STL [R1+0x60], R11 ;  /* 0x0000600b01007387 */ /* 0x0001e40000100800 */
[----:B0-----:R-:W-:-:S04]  /*0560*/  IMAD R11, R0, 0x2, R13 ;  /* 0x00000002000b7824 */ /* 0x001fc800078e020d */
[----:B------:R-:W-:Y:S01]  /*0570*/  IMAD.MOV.U32 R13, RZ, RZ, R11 ;  /* 0x000000ffff0d7224 */ /* 0x000fe200078e000b */
[----:B--2---:R5:W-:Y:S04]  /*0580*/  STL [R1+0x4b8], R10 ;  /* 0x0004b80a01007387 */ /* 0x004be80000100800 */
[----:B----4-:R-:W-:Y:S01]  /*0590*/  STL [R1+0x4b4], R12 ;  /* 0x0004b40c01007387 */ /* 0x010fe20000100800 */
[----:B-----5:R-:W-:-:S03]  /*05a0*/  LEA R10, P0, R23, R26, 0x1 ;  /* 0x0000001a170a7211 */ /* 0x020fc600078008ff */
[----:B------:R0:W-:Y:S02]  /*05b0*/  STL [R1+0x54], R11 ;  /* 0x0000540b01007387 */ /* 0x0001e40000100800 */
[----:B0-----:R-:W-:-:S06]  /*05c0*/  LEA.HI.X.SX32 R11, R23, R27, 0x1, P0 ;  /* 0x0000001b170b7211 */ /* 0x001fcc00000f0eff */
[----:B------:R0:W2:Y:S01]  /*05d0*/  LDG.E.U16 R11, [R10.64] ;  /* 0x000000040a0b7981 */ /* 0x0000a2000c1e1500 */
[C---:B------:R-:W-:Y:S02]  /*05e0*/  LEA R12, P1, R29.reuse, R26, 0x1 ;  /* 0x0000001a1d0c7211 */ /* 0x040fe400078208ff */
[----:B------:R-:W-:Y:S02]  /*05f0*/  LEA R23, R0, R13, 0x1 ;  /* 0x0000000d00177211 */ /* 0x000fe400078e08ff */
[----:B------:R-:W-:-:S06]  /*0600*/  LEA.HI.X.SX32 R13, R29, R27, 0x1, P1 ;  /* 0x0000001b1d0d7211 */ /* 0x000fcc00008f0eff */
[----:B------:R1:W4:Y:S04]  /*0610*/  LDG.E.U16 R13, [R12.64] ;  /* 0x000000040c0d7981 */ /* 0x000328000c1e1500 */
[----:B---3--:R-:W-:Y:S04]  /*0620*/  STL [R1+0x4b0], R15 ;  /* 0x0004b00f01007387 */ /* 0x008fe80000100800 */
[----:B------:R3:W-:Y:S01]  /*0630*/  STL [R1+0xcc], R23 ;  /* 0x0000cc1701007387 */ /* 0x0007e20000100800 */
[----:B------:R-:W-:Y:S01]  /*0640*/  LEA R14, P0, R21, R26, 0x1 ;  /* 0x0000001a150e7211 */ /* 0x000fe200078008ff */
[----:B---3--:R-:W-:-:S03]  /*0650*/  IMAD R23, R0, 0x2, R23 ;  /* 0x0000000200177824 */ /* 0x008fc600078e0217 */
[----:B------:R-:W-:Y:S01]  /*0660*/  LEA.HI.X.SX32 R15, R21, R27, 0x1, P0 ;  /* 0x0000001b150f7211 */ /* 0x000fe200000f0eff */
[----:B------:R-:W-:Y:S01]  /*0670*/  IMAD R29, R0, 0x2, R23 ;  /* 0x00000002001d7824 */ /* 0x000fe200078e0217 */
[----:B0-----:R-:W-:-:S04]  /*0680*/  LEA R10, P0, R19, R26, 0x1 ;  /* 0x0000001a130a7211 */ /* 0x001fc800078008ff */
[----:B------:R-:W-:Y:S01]  /*0690*/  LEA R21, R0, R29, 0x1 ;  /* 0x0000001d00157211 */ /* 0x000fe200078e08ff */
[----:B--2---:R0:W-:Y:S04]  /*06a0*/  STL [R1+0x4ac], R11 ;  /* 0x0004ac0b01007387 */ /* 0x0041e80000100800 */
[----:B------:R2:W-:Y:S01]  /*06b0*/  STL [R1+0x5c], R29 ;  /* 0x00005c1d01007387 */ /* 0x0005e20000100800 */
[----:B0-----:R-:W-:-:S03]  /*06c0*/  LEA.HI.X.SX32 R11, R19, R27, 0x1, P0 ;  /* 0x0000001b130b7211 */ /* 0x001fc600000f0eff */
[----:B--2---:R0:W2:Y:S01]  /*06d0*/  LDG.E.U16 R29, [R14.64] ;  /* 0x000000040e1d7981 */ /* 0x0040a2000c1e1500 */
[----:B------:R-:W-:-:S03]  /*06e0*/  IMAD R19, R0, 0x2, R21 ;  /* 0x0000000200137824 */ /* 0x000fc600078e0215 */
[----:B------:R3:W-:Y:S04]  /*06f0*/  STL [R1+0x50], R21 ;  /* 0x0000501501007387 */ /* 0x0007e80000100800 */
[----:B---3--:R3:W5:Y:S01]  /*0700*/  LDG.E.U16 R21, [R10.64] ;  /* 0x000000040a157981 */ /* 0x008762000c1e1500 */
[----:B-1----:R-:W-:-:S03]  /*0710*/  LEA R12, P0, R17, R26, 0x1 ;  /* 0x0000001a110c7211 */ /* 0x002fc600078008ff */
[----:B----4-:R1:W-:Y:S04]  /*0720*/  STL [R1+0x4a8], R13 ;  /* 0x0004a80d01007387 */ /* 0x0103e80000100800 */
[----:B------:R4:W-:Y:S01]  /*0730*/  STL [R1+0xc8], R19 ;  /* 0x0000c81301007387 */ /* 0x0009e20000100800 */
[----:B-1----:R-:W-:Y:S01]  /*0740*/  LEA.HI.X.SX32 R13, R17, R27, 0x1, P0 ;  /* 0x0000001b110d7211 */ /* 0x002fe200000f0eff */
[----:B----4-:R-:W-:-:S05]  /*0750*/  IMAD R19, R0, 0x2, R19 ;  /* 0x0000000200137824 */ /* 0x010fca00078e0213 */
[----:B------:R1:W-:Y:S01]  /*0760*/  STL [R1+0x4c], R19 ;  /* 0x00004c1301007387 */ /* 0x0003e20000100800 */
[----:B------:R-:W-:-:S03]  /*0770*/  LEA R17, R0, R19, 0x1 ;  /* 0x0000001300117211 */ /* 0x000fc600078e08ff */
[----:B-1----:R1:W4:Y:S01]  /*0780*/  LDG.E.U16 R19, [R12.64] ;  /* 0x000000040c137981 */ /* 0x002322000c1e1500 */
[----:B0-----:R-:W-:-:S04]  /*0790*/  LEA R14, P1, R16, R26, 0x1 ;  /* 0x0000001a100e7211 */ /* 0x001fc800078208ff */
[----:B------:R-:W-:Y:S01]  /*07a0*/  LEA.HI.X.SX32 R15, R16, R27, 0x1, P1 ;  /* 0x0000001b100f7211 */ /* 0x000fe200008f0eff */
[----:B------:R-:W-:Y:S01]  /*07b0*/  IMAD R16, R0, 0x2, R17 ;  /* 0x0000000200107824 */ /* 0x000fe200078e0211 */
[----:B------:R-:W-:Y:S04]  /*07c0*/  STL [R1+0x58], R17 ;  /* 0x0000581101007387 */ /* 0x000fe80000100800 */
[----:B------:R0:W-:Y:S01]  /*07d0*/  STL [R1+0x44], R16 ;  /* 0x0000441001007387 */ /* 0x0001e20000100800 */
[----:B---3--:R-:W-:Y:S01]  /*07e0*/  LEA R10, P0, R18, R26, 0x1 ;  /* 0x0000001a120a7211 */ /* 0x008fe200078008ff */
[----:B0-----:R-:W-:-:S03]  /*07f0*/  IMAD R16, R0, 0x2, R16 ;  /* 0x0000000200107824 */ /* 0x001fc600078e0210 */
[----:B------:R-:W-:Y:S02]  /*0800*/  LEA.HI.X.SX32 R11, R18, R27, 0x1, P0 ;  /* 0x0000001b120b7211 */ /* 0x000fe400000f0eff */
[----:B-1----:R-:W-:-:S04]  /*0810*/  LEA R12, P0, R20, R26, 0x1 ;  /* 0x0000001a140c7211 */ /* 0x002fc800078008ff */
[----:B------:R-:W-:-:S05]  /*0820*/  LEA.HI.X.SX32 R13, R20, R27, 0x1, P0 ;  /* 0x0000001b140d7211 */ /* 0x000fca00000f0eff */
[----:B------:R0:W3:Y:S04]  /*0830*/  LDG.E.U16 R18, [R12.64] ;  /* 0x000000040c127981 */ /* 0x0000e8000c1e1500 */
[----:B--2---:R1:W-:Y:S04]  /*0840*/  STL [R1+0x4a4], R29 ;  /* 0x0004a41d01007387 */ /* 0x0043e80000100800 */
[----:B------:R2:W-:Y:S04]  /*0850*/  STL [R1+0xc4], R16 ;  /* 0x0000c41001007387 */ /* 0x0005e80000100800 */
[----:B-1----:R1:W3:Y:S01]  /*0860*/  LDG.E.U16 R29, [R14.64] ;  /* 0x000000040e1d7981 */ /* 0x0022e2000c1e1500 */
[----:B--2---:R-:W-:-:S03]  /*0870*/  LEA R16, R0, R16, 0x1 ;  /* 0x0000001000107211 */ /* 0x004fc600078e08ff */
[----:B-----5:R2:W-:Y:S04]  /*0880*/  STL [R1+0x4a0], R21 ;  /* 0x0004a01501007387 */ /* 0x0205e80000100800 */
[----:B------:R5:W-:Y:S04]  /*0890*/  STL [R1+0x3c], R16 ;  /* 0x00003c1001007387 */ /* 0x000be80000100800 */
[----:B--2---:R2:W3:Y:S01]  /*08a0*/  LDG.E.U16 R21, [R10.64] ;  /* 0x000000040a157981 */ /* 0x0044e2000c1e1500 */
[----:B-----5:R-:W-:-:S05]  /*08b0*/  IMAD R16, R0, 0x2, R16 ;  /* 0x0000000200107824 */ /* 0x020fca00078e0210 */
[----:B------:R5:W-:Y:S01]  /*08c0*/  STL [R1+0x64], R16 ;  /* 0x0000641001007387 */ /* 0x000be20000100800 */
[----:B--2---:R-:W-:Y:S01]  /*08d0*/  LEA R10, P0, R24, R26, 0x1 ;  /* 0x0000001a180a7211 */ /* 0x004fe200078008ff */
[----:B-----5:R-:W-:-:S03]  /*08e0*/  IMAD R16, R0, 0x2, R16 ;  /* 0x0000000200107824 */ /* 0x020fc600078e0210 */
[-C--:B------:R-:W-:Y:S02]  /*08f0*/  LEA.HI.X.SX32 R11, R24, R27.reuse, 0x1, P0 ;  /* 0x0000001b180b7211 */ /* 0x080fe400000f0eff */
[----:B------:R2:W-:Y:S01]  /*0900*/  STL [R1+0x34], R16 ;  /* 0x0000341001007387 */ /* 0x0005e20000100800 */
[-C--:B-1----:R-:W-:Y:S02]  /*0910*/  LEA R14, P1, R22, R26.reuse, 0x1 ;  /* 0x0000001a160e7211 */ /* 0x082fe400078208ff */
[----:B0-----:R-:W-:Y:S01]  /*0920*/  LEA R12, P0, R2, R26, 0x1 ;  /* 0x0000001a020c7211 */ /* 0x001fe200078008ff */
[----:B------:R0:W5:Y:S01]  /*0930*/  LDG.E.U16 R17, [R10.64] ;  /* 0x000000040a117981 */ /* 0x000162000c1e1500 */
[----:B--2---:R-:W-:Y:S02]  /*0940*/  LEA R16, R0, R16, 0x1 ;  /* 0x0000001000107211 */ /* 0x004fe400078e08ff */
[----:B------:R-:W-:-:S03]  /*0950*/  LEA.HI.X.SX32 R15, R22, R27, 0x1, P1 ;  /* 0x0000001b160f7211 */ /* 0x000fc600008f0eff */
[----:B------:R1:W-:Y:S01]  /*0960*/  STL [R1+0xc0], R16 ;  /* 0x0000c01001007387 */ /* 0x0003e20000100800 */
[-C--:B------:R-:W-:Y:S02]  /*0970*/  LEA.HI.X.SX32 R13, R2, R27.reuse, 0x1, P0 ;  /* 0x0000001b020d7211 */ /* 0x080fe400000f0eff */
[C---:B------:R-:W-:Y:S01]  /*0980*/  LEA R2, P0, R3.reuse, R26, 0x1 ;  /* 0x0000001a03027211 */ /* 0x040fe200078008ff */
[----:B----4-:R2:W-:Y:S04]  /*0990*/  STL [R1+0x49c], R19 ;  /* 0x00049c1301007387 */ /* 0x0105e80000100800 */
[----:B------:R4:W5:Y:S01]  /*09a0*/  LDG.E.U16 R20, [R14.64] ;  /* 0x000000040e147981 */ /* 0x000962000c1e1500 */
[----:B-1----:R-:W-:Y:S01]  /*09b0*/  IMAD R16, R0, 0x2, R16 ;  /* 0x0000000200107824 */ /* 0x002fe200078e0210 */
[----:B------:R-:W-:-:S02]  /*09c0*/  LEA.HI.X.SX32 R3, R3, R27, 0x1, P0 ;  /* 0x0000001b03037211 */ /* 0x000fc400000f0eff */
[----:B--2---:R1:W2:Y:S04]  /*09d0*/  LDG.E.U16 R19, [R12.64] ;  /* 0x000000040c137981 */ /* 0x0042a8000c1e1500 */
[----:B------:R0:W-:Y:S02]  /*09e0*/  STL [R1+0x2c], R16 ;  /* 0x00002c1001007387 */ /* 0x0001e40000100800 */
[----:B0-----:R-:W-:-:S05]  /*09f0*/  IMAD R16, R0, 0x2, R16 ;  /* 0x0000000200107824 */ /* 0x001fca00078e0210 */
[----:B------:R0:W-:Y:S01]  /*0a00*/  STL [R1+0x30], R16 ;  /* 0x0000301001007387 */ /* 0x0001e20000100800 */
[----:B----4-:R-:W-:-:S03]  /*0a10*/  LEA R14, R0, R16, 0x1 ;  /* 0x00000010000e7211 */ /* 0x010fc600078e08ff */
[----:B0-----:R0:W4:Y:S01]  /*0a20*/  LDG.E.U16 R16, [R2.64] ;  /* 0x0000000402107981 */ /* 0x001122000c1e1500 */
[CC--:B------:R-:W-:Y:S02]  /*0a30*/  LEA R10, P0, R4.reuse, R26.reuse, 0x1 ;  /* 0x0000001a040a7211 */ /* 0x0c0fe400078008ff */
[C---:B-1----:R-:W-:Y:S02]  /*0a40*/  LEA R12, P1, R5.reuse, R26, 0x1 ;  /* 0x0000001a050c7211 */ /* 0x042fe400078208ff */
[-C--:B------:R-:W-:Y:S02]  /*0a50*/  LEA.HI.X.SX32 R11, R4, R27.reuse, 0x1, P0 ;  /* 0x0000001b040b7211 */ /* 0x080fe400000f0eff */
[----:B------:R-:W-:-:S03]  /*0a60*/  LEA.HI.X.SX32 R13, R5, R27, 0x1, P1 ;  /* 0x0000001b050d7211 */ /* 0x000fc600008f0eff */
[----:B------:R1:W4:Y:S01]  /*0a70*/  LDG.E.U16 R15, [R10.64] ;  /* 0x000000040a0f7981 */ /* 0x000322000c1e1500 */
[----:B0-----:R-:W-:-:S03]  /*0a80*/  LEA R2, P0, R6, R26, 0x1 ;  /* 0x0000001a06027211 */ /* 0x001fc600078008ff */
[----:B------:R-:W4:Y:S01]  /*0a90*/  LDG.E.U16 R12, [R12.64] ;  /* 0x000000040c0c7981 */ /* 0x000f22000c1e1500 */
[----:B------:R-:W-:-:S05]  /*0aa0*/  LEA.HI.X.SX32 R3, R6, R27, 0x1, P0 ;  /* 0x0000001b06037211 */ /* 0x000fca00000f0eff */
[----:B-1----:R0:W4:Y:S02]  /*0ab0*/  LDG.E.U16 R11, [R2.64] ;  /* 0x00000004020b7981 */ /* 0x002124000c1e1500 */
[----:B0-----:R-:W-:-:S04]  /*0ac0*/  LEA R2, P1, R9, R26, 0x1 ;  /* 0x0000001a09027211 */ /* 0x001fc800078208ff */
[----:B------:R-:W-:Y:S01]  /*0ad0*/  LEA.HI.X.SX32 R3, R9, R27, 0x1, P1 ;  /* 0x0000001b09037211 */ /* 0x000fe200008f0eff */
[----:B---3--:R-:W-:Y:S04]  /*0ae0*/  STL [R1+0x498], R29 ;  /* 0x0004981d01007387 */ /* 0x008fe80000100800 */
[----:B------:R0:W-:Y:S02]  /*0af0*/  STL [R1+0x28], R14 ;  /* 0x0000280e01007387 */ /* 0x0001e40000100800 */
[C---:B0-----:R-:W-:Y:S02]  /*0b00*/  IMAD R14, R0.reuse, 0x2, R14 ;  /* 0x00000002000e7824 */ /* 0x041fe400078e020e */
[----:B------:R-:W-:Y:S02]  /*0b10*/  STL [R1+0x494], R21 ;  /* 0x0004941501007387 */ /* 0x000fe40000100800 */
[----:B------:R-:W-:-:S02]  /*0b20*/  IMAD R4, R0, 0x2, R14 ;  /* 0x0000000200047824 */ /* 0x000fc400078e020e */
[----:B------:R0:W-:Y:S04]  /*0b30*/  STL [R1+0xbc], R14 ;  /* 0x0000bc0e01007387 */ /* 0x0001e80000100800 */
[----:B------:R1:W-:Y:S01]  /*0b40*/  STL [R1+0x490], R18 ;  /* 0x0004901201007387 */ /* 0x0003e20000100800 */
[----:B0-----:R-:W-:-:S03]  /*0b50*/  LEA R14, R0, R4, 0x1 ;  /* 0x00000004000e7211 */ /* 0x001fc600078e08ff */
[----:B------:R0:W-:Y:S02]  /*0b60*/  STL [R1+0x14], R4 ;  /* 0x0000140401007387 */ /* 0x0001e40000100800 */
[C---:B------:R-:W-:Y:S02]  /*0b70*/  IMAD R6, R0.reuse, 0x2, R14 ;  /* 0x0000000200067824 */ /* 0x040fe400078e020e */
[----:B-1----:R-:W3:Y:S02]  /*0b80*/  LDL.LU R18, [R1] ;  /* 0x0000000001127983 */ /* 0x002ee40000300800 */
[----:B------:R-:W-:Y:S02]  /*0b90*/  IMAD R10, R0, 0x2, R6 ;  /* 0x00000002000a7824 */ /* 0x000fe400078e0206 */
[----:B------:R-:W-:Y:S01]  /*0ba0*/  STL [R1+0x18], R14 ;  /* 0x0000180e01007387 */ /* 0x000fe20000100800 */
[----:B0-----:R-:W-:-:S03]  /*0bb0*/  LEA R4, P0, R7, R26, 0x1 ;  /* 0x0000001a07047211 */ /* 0x001fc600078008ff */
[----:B-----5:R0:W-:Y:S01]  /*0bc0*/  STL [R1+0x48c], R17 ;  /* 0x00048c1101007387 */ /* 0x0201e20000100800 */
[----:B------:R-:W-:Y:S02]  /*0bd0*/  LEA.HI.X.SX32 R5, R7, R27, 0x1, P0 ;  /* 0x0000001b07057211 */ /* 0x000fe400000f0eff */
[C---:B------:R-:W-:Y:S01]  /*0be0*/  LEA R29, R0.reuse, R10, 0x1 ;  /* 0x0000000a001d7211 */ /* 0x040fe200078e08ff */
[----:B0-----:R-:W5:Y:S04]  /*0bf0*/  LDL.LU R17, [R1+0x8] ;  /* 0x0000080001117983 */ /* 0x001f680000300800 */
[----:B------:R0:W-:Y:S01]  /*0c00*/  STL [R1+0x10], R6 ;  /* 0x0000100601007387 */ /* 0x0001e20000100800 */
[----:B------:R-:W-:-:S03]  /*0c10*/  IMAD R24, R0, 0x2, R29 ;  /* 0x0000000200187824 */ /* 0x000fc600078e021d */
[----:B------:R-:W-:Y:S01]  /*0c20*/  STL [R1+0x488], R20 ;  /* 0x0004881401007387 */ /* 0x000fe20000100800 */
[----:B0-----:R-:W-:-:S03]  /*0c30*/  LEA R6, P0, R8, R26, 0x1 ;  /* 0x0000001a08067211 */ /* 0x001fc600078008ff */
[----:B------:R0:W-:Y:S01]  /*0c40*/  STL [R1+0xb8], R10 ;  /* 0x0000b80a01007387 */ /* 0x0001e20000100800 */
[----:B------:R-:W-:-:S03]  /*0c50*/  LEA.HI.X.SX32 R7, R8, R27, 0x1, P0 ;  /* 0x0000001b08077211 */ /* 0x000fc600000f0eff */
[----:B--2---:R1:W-:Y:S04]  /*0c60*/  STL [R1+0x484], R19 ;  /* 0x0004841301007387 */ /* 0x0043e80000100800 */
[----:B------:R2:W5:Y:S04]  /*0c70*/  LDG.E.U16 R9, [R6.64] ;  /* 0x0000000406097981 */ /* 0x000568000c1e1500 */
[----:B0-----:R0:W5:Y:S04]  /*0c80*/  LDG.E.U16 R10, [R4.64] ;  /* 0x00000004040a7981 */ /* 0x001168000c1e1500 */
[----:B-1----:R-:W5:Y:S04]  /*0c90*/  LDL.LU R19, [R1+0x4] ;  /* 0x0000040001137983 */ /* 0x002f680000300800 */
[----:B------:R-:W5:Y:S04]  /*0ca0*/  LDL.LU R21, [R1+0xc] ;  /* 0x00000c0001157983 */ /* 0x000f680000300800 */
[----:B------:R-:W-:Y:S04]  /*0cb0*/  STL [R1+0xf00], R29 ;  /* 0x000f001d01007387 */ /* 0x000fe80000100800 */
[----:B----4-:R1:W-:Y:S04]  /*0cc0*/  STL [R1+0x480], R16 ;  /* 0x0004801001007387 */ /* 0x0103e80000100800 */
[----:B------:R4:W-:Y:S01]  /*0cd0*/  STL [R1+0xefc], R24 ;  /* 0x000efc1801007387 */ /* 0x0009e20000100800 */
[----:B-1----:R-:W-:-:S03]  /*0ce0*/  IMAD R16, R0, 0x2, R24 ;  /* 0x0000000200107824 */ /* 0x002fc600078e0218 */
[----:B----4-:R5:W4:Y:S02]  /*0cf0*/  LDG.E.U16 R24, [R2.64] ;  /* 0x0000000402187981 */ /* 0x010b24000c1e1500 */
[----:B------:R-:W-:Y:S02]  /*0d00*/  LEA R8, R0, R16, 0x1 ;  /* 0x0000001000087211 */ /* 0x000fe400078e08ff */
[C---:B0-----:R-:W-:Y:S01]  /*0d10*/  LEA R4, P0, R28.reuse, R26, 0x1 ;  /* 0x0000001a1c047211 */ /* 0x041fe200078008ff */
[----:B------:R-:W-:Y:S04]  /*0d20*/  STL [R1+0x47c], R15 ;  /* 0x00047c0f01007387 */ /* 0x000fe80000100800 */
[----:B------:R-:W-:Y:S01]  /*0d30*/  STL [R1+0xef8], R16 ;  /* 0x000ef81001007387 */ /* 0x000fe20000100800 */
[----:B------:R-:W-:-:S03]  /*0d40*/  LEA.HI.X.SX32 R5, R28, R27, 0x1, P0 ;  /* 0x0000001b1c057211 */ /* 0x000fc600000f0eff */
[----:B------:R-:W4:Y:S01]  /*0d50*/  LDL.LU R14, [R1+0x20] ;  /* 0x00002000010e7983 */ /* 0x000f220000300800 */
[----:B--2---:R-:W-:-:S03]  /*0d60*/  LEA R6, P0, R25, R26, 0x1 ;  /* 0x0000001a19067211 */ /* 0x004fc600078008ff */
[----:B------:R0:W-:Y:S04]  /*0d70*/  STL [R1+0xb4], R8 ;  /* 0x0000b40801007387 */ /* 0x0001e80000100800 */
[----:B------:R-:W-:Y:S04]  /*0d80*/  STL [R1+0x478], R12 ;  /* 0x0004780c01007387 */ /* 0x000fe80000100800 */
[----:B------:R-:W2:Y:S01]  /*0d90*/  LDL.LU R22, [R1+0x1c] ;  /* 0x00001c0001167983 */ /* 0x000ea20000300800 */
[----:B0-----:R-:W-:Y:S01]  /*0da0*/  IMAD R8, R0, 0x2, R8 ;  /* 0x0000000200087824 */ /* 0x001fe200078e0208 */
[----:B------:R-:W-:-:S02]  /*0db0*/  LEA.HI.X.SX32 R7, R25, R27, 0x1, P0 ;  /* 0x0000001b19077211 */ /* 0x000fc400000f0eff */
[----:B------:R-:W2:Y:S01]  /*0dc0*/  LDL.LU R15, [R1+0x24] ;  /* 0x00002400010f7983 */ /* 0x000ea20000300800 */
[----:B------:R-:W-:-:S03]  /*0dd0*/  IMAD R25, R0, 0x2, R8 ;  /* 0x0000000200197824 */ /* 0x000fc600078e0208 */
[----:B------:R-:W-:Y:S04]  /*0de0*/  STL [R1+0x474], R11 ;  /* 0x0004740b01007387 */ /* 0x000fe80000100800 */
[----:B------:R0:W-:Y:S04]  /*0df0*/  STL [R1+0xf04], R8 ;  /* 0x000f040801007387 */ /* 0x0001e80000100800 */
[----:B------:R3:W2:Y:S04]  /*0e00*/  LDG.E.U16 R28, [R4.64] ;  /* 0x00000004041c7981 */ /* 0x0006a8000c1e1500 */
[----:B0-----:R0:W2:Y:S04]  /*0e10*/  LDG.E.U16 R8, [R6.64] ;  /* 0x0000000406087981 */ /* 0x0010a8000c1e1500 */
[----:B------:R-:W-:Y:S01]  /*0e20*/  STL [R1+0xf08], R25 ;  /* 0x000f081901007387 */ /* 0x000fe20000100800 */
[----:B0-----:R-:W-:-:S05]  /*0e30*/  LEA R6, R0, R25, 0x1 ;  /* 0x0000001900067211 */ /* 0x001fca00078e08ff */
[----:B------:R-:W-:Y:S01]  /*0e40*/  IMAD R7, R0, 0x2, R6 ;  /* 0x0000000200077824 */ /* 0x000fe200078e0206 */
[----:B---3--:R-:W-:-:S04]  /*0e50*/  LEA R4, P0, R18, R26, 0x1 ;  /* 0x0000001a12047211 */ /* 0x008fc800078008ff */
[----:B------:R-:W-:-:S05]  /*0e60*/  LEA.HI.X.SX32 R5, R18, R27, 0x1, P0 ;  /* 0x0000001b12057211 */ /* 0x000fca00000f0eff */
[----:B------:R2:W3:Y:S01]  /*0e70*/  LDG.E.U16 R16, [R4.64] ;  /* 0x0000000404107981 */ /* 0x0004e2000c1e1500 */
[----:B-----5:R-:W-:-:S04]  /*0e80*/  LEA R2, P1, R17, R26, 0x1 ;  /* 0x0000001a11027211 */ /* 0x020fc800078208ff */
[----:B------:R-:W-:Y:S01]  /*0e90*/  LEA.HI.X.SX32 R3, R17, R27, 0x1, P1 ;  /* 0x0000001b11037211 */ /* 0x000fe200008f0eff */
[----:B------:R-:W-:Y:S04]  /*0ea0*/  STL [R1+0x470], R10 ;  /* 0x0004700a01007387 */ /* 0x000fe80000100800 */
[----:B------:R-:W5:Y:S01]  /*0eb0*/  LDL.LU R29, [R1+0x40] ;  /* 0x00004000011d7983 */ /* 0x000f620000300800 */
[----:B------:R-:W-:-:S03]  /*0ec0*/  LEA R12, P0, R19, R26, 0x1 ;  /* 0x0000001a130c7211 */ /* 0x000fc600078008ff */
[----:B------:R-:W5:Y:S01]  /*0ed0*/  LDL.LU R20, [R1+0x38] ;  /* 0x0000380001147983 */ /* 0x000f620000300800 */
[----:B------:R-:W-:-:S03]  /*0ee0*/  LEA.HI.X.SX32 R13, R19, R27, 0x1, P0 ;  /* 0x0000001b130d7211 */ /* 0x000fc600000f0eff */
[----:B------:R0:W-:Y:S04]  /*0ef0*/  STL [R1+0xf0c], R6 ;  /* 0x000f0c0601007387 */ /* 0x0001e80000100800 */
[----:B------:R-:W-:Y:S04]  /*0f00*/  STL [R1+0x46c], R9 ;  /* 0x00046c0901007387 */ /* 0x000fe80000100800 */
[----:B------:R-:W-:Y:S04]  /*0f10*/  STL [R1+0xb0], R7 ;  /* 0x0000b00701007387 */ /* 0x000fe80000100800 */
[----:B------:R-:W5:Y:S04]  /*0f20*/  LDL.LU R19, [R1+0x48] ;  /* 0x0000480001137983 */ /* 0x000f680000300800 */
[----:B0-----:R0:W5:Y:S04]  /*0f30*/  LDG.E.U16 R6, [R12.64] ;  /* 0x000000040c067981 */ /* 0x001168000c1e1500 */
[----:B----4-:R1:W-:Y:S04]  /*0f40*/  STL [R1+0x468], R24 ;  /* 0x0004681801007387 */ /* 0x0103e80000100800 */
[----:B-1----:R1:W4:Y:S01]  /*0f50*/  LDG.E.U16 R24, [R2.64] ;  /* 0x0000000402187981 */ /* 0x002322000c1e1500 */
[----:B------:R-:W-:Y:S01]  /*0f60*/  LEA R10, P0, R21, R26, 0x1 ;  /* 0x0000001a150a7211 */ /* 0x000fe200078008ff */
[----:B------:R-:W-:-:S03]  /*0f70*/  IMAD R9, R0, 0x2, R7 ;  /* 0x0000000200097824 */ /* 0x000fc600078e0207 */
[----:B------:R-:W-:Y:S02]  /*0f80*/  LEA.HI.X.SX32 R11, R21, R27, 0x1, P0 ;  /* 0x0000001b150b7211 */ /* 0x000fe400000f0eff */
[----:B------:R-:W-:-:S05]  /*0f90*/  LEA R21, R0, R9, 0x1 ;  /* 0x0000000900157211 */ /* 0x000fca00078e08ff */
[----:B-1----:R-:W-:Y:S01]  /*0fa0*/  IMAD R2, R0, 0x2, R21 ;  /* 0x0000000200027824 */ /* 0x002fe200078e0215 */
[----:B--2---:R-:W-:-:S03]  /*0fb0*/  LEA R4, P1, R22, R26, 0x1 ;  /* 0x0000001a16047211 */ /* 0x004fc600078208ff */
[----:B------:R-:W-:Y:S01]  /*0fc0*/  IMAD R3, R0, 0x2, R2 ;  /* 0x0000000200037824 */ /* 0x000fe200078e0202 */
[----:B------:R-:W-:Y:S01]  /*0fd0*/  LEA.HI.X.SX32 R5, R22, R27, 0x1, P1 ;  /* 0x0000001b16057211 */ /* 0x000fe200008f0eff */
[----:B------:R1:W-:Y:S03]  /*0fe0*/  STL [R1+0xf10], R9 ;  /* 0x000f100901007387 */ /* 0x0003e60000100800 */
[----:B------:R-:W-:Y:S01]  /*0ff0*/  LEA R22, R0, R3, 0x1 ;  /* 0x0000000300167211 */ /* 0x000fe200078e08ff */
[----:B------:R-:W2:Y:S01]  /*1000*/  LDL.LU R18, [R1+0x60] ;  /* 0x0000600001127983 */ /* 0x000ea20000300800 */
[----:B0-----:R-:W-:-:S03]  /*1010*/  LEA R12, P0, R14, R26, 0x1 ;  /* 0x0000001a0e0c7211 */ /* 0x001fc600078008ff */
[----:B------:R-:W2:Y:S01]  /*1020*/  LDL.LU R17, [R1+0x54] ;  /* 0x0000540001117983 */ /* 0x000ea20000300800 */
[----:B------:R-:W-:Y:S01]  /*1030*/  IMAD R7, R0, 0x2, R22 ;  /* 0x0000000200077824 */ /* 0x000fe200078e0216 */
[----:B------:R-:W-:Y:S02]  /*1040*/  LEA.HI.X.SX32 R13, R14, R27, 0x1, P0 ;  /* 0x0000001b0e0d7211 */ /* 0x000fe400000f0eff */
[----:B------:R0:W-:Y:S04]  /*1050*/  STL [R1+0x464], R28 ;  /* 0x0004641c01007387 */ /* 0x0001e80000100800 */
[----:B------:R0:W-:Y:S04]  /*1060*/  STL [R1+0xf14], R21 ;  /* 0x000f141501007387 */ /* 0x0001e80000100800 */
[----:B-1----:R1:W2:Y:S04]  /*1070*/  LDG.E.U16 R9, [R4.64] ;  /* 0x0000000404097981 */ /* 0x0022a8000c1e1500 */
[----:B0-----:R0:W2:Y:S04]  /*1080*/  LDG.E.U16 R28, [R12.64] ;  /* 0x000000040c1c7981 */ /* 0x0010a8000c1e1500 */
[----:B------:R0:W2:Y:S01]  /*1090*/  LDG.E.U16 R21, [R10.64] ;  /* 0x000000040a157981 */ /* 0x0000a2000c1e1500 */
[----:B-1----:R-:W-:-:S03]  /*10a0*/  IMAD R5, R0, 0x2, R7 ;  /* 0x0000000200057824 */ /* 0x002fc600078e0207 */
[----:B------:R1:W-:Y:S01]  /*10b0*/  STL [R1+0x460], R8 ;  /* 0x0004600801007387 */ /* 0x0003e20000100800 */
[----:B0-----:R-:W-:-:S03]  /*10c0*/  LEA R10, P0, R15, R26, 0x1 ;  /* 0x0000001a0f0a7211 */ /* 0x001fc600078008ff */
[----:B------:R0:W-:Y:S01]  /*10d0*/  STL [R1+0xac], R3 ;  /* 0x0000ac0301007387 */ /* 0x0001e20000100800 */
[----:B------:R-:W-:-:S03]  /*10e0*/  LEA.HI.X.SX32 R11, R15, R27, 0x1, P0 ;  /* 0x0000001b0f0b7211 */ /* 0x000fc600000f0eff */
[----:B------:R-:W2:Y:S04]  /*10f0*/  LDL.LU R25, [R1+0x5c] ;  /* 0x00005c0001197983 */ /* 0x000ea80000300800 */
[----:B-1----:R-:W2:Y:S01]  /*1100*/  LDL.LU R8, [R1+0x50] ;  /* 0x0000500001087983 */ /* 0x002ea20000300800 */
[----:B0-----:R-:W-:-:S03]  /*1110*/  LEA R3, R0, R5, 0x1 ;  /* 0x0000000500037211 */ /* 0x001fc600078e08ff */
[----:B---3--:R0:W-:Y:S04]  /*1120*/  STL [R1+0x45c], R16 ;  /* 0x00045c1001007387 */ /* 0x0081e80000100800 */
[----:B0-----:R0:W3:Y:S01]  /*1130*/  LDG.E.U16 R16, [R10.64] ;  /* 0x000000040a107981 */ /* 0x0010e2000c1e1500 */
[----:B-----5:R-:W-:-:S04]  /*1140*/  LEA R14, P0, R29, R26, 0x1 ;  /* 0x0000001a1d0e7211 */ /* 0x020fc800078008ff */
[----:B------:R-:W-:Y:S01]  /*1150*/  LEA.HI.X.SX32 R15, R29, R27, 0x1, P0 ;  /* 0x0000001b1d0f7211 */ /* 0x000fe200000f0eff */
[----:B----4-:R1:W-:Y:S04]  /*1160*/  STL [R1+0x458], R24 ;  /* 0x0004581801007387 */ /* 0x0103e80000100800 */
[----:B------:R-:W-:Y:S04]  /*1170*/  STL [R1+0xa8], R3 ;  /* 0x0000a80301007387 */ /* 0x000fe80000100800 */
[----:B-1----:R-:W4:Y:S04]  /*1180*/  LDL.LU R24, [R1+0x4c] ;  /* 0x00004c0001187983 */ /* 0x002f280000300800 */
[----:B------:R1:W-:Y:S04]  /*1190*/  STL [R1+0x454], R6 ;  /* 0x0004540601007387 */ /* 0x0003e80000100800 */
[----:B-1----:R2:W5:Y:S01]  /*11a0*/  LDG.E.U16 R6, [R14.64] ;  /* 0x000000040e067981 */ /* 0x002562000c1e1500 */
[-C--:B------:R-:W-:Y:S01]  /*11b0*/  LEA R12, P1, R20, R26.reuse, 0x1 ;  /* 0x0000001a140c7211 */ /* 0x080fe200078208ff */
[----:B------:R-:W-:Y:S01]  /*11c0*/  IMAD R4, R0, 0x2, R3 ;  /* 0x0000000200047824 */ /* 0x000fe200078e0203 */
[----:B0-----:R-:W-:-:S02]  /*11d0*/  LEA R10, P0, R19, R26, 0x1 ;  /* 0x0000001a130a7211 */ /* 0x001fc400078008ff */
[-C--:B------:R-:W-:Y:S01]  /*11e0*/  LEA.HI.X.SX32 R13, R20, R27.reuse, 0x1, P1 ;  /* 0x0000001b140d7211 */ /* 0x080fe200008f0eff */
[----:B------:R-:W-:Y:S01]  /*11f0*/  IMAD R20, R0, 0x2, R4 ;  /* 0x0000000200147824 */ /* 0x000fe200078e0204 */
[----:B------:R-:W-:-:S04]  /*1200*/  LEA.HI.X.SX32 R11, R19, R27, 0x1, P0 ;  /* 0x0000001b130b7211 */ /* 0x000fc800000f0eff */
[----:B------:R-:W-:Y:S02]  /*1210*/  LEA R19, R0, R20, 0x1 ;  /* 0x0000001400137211 */ /* 0x000fe400078e08ff */
[----:B--2---:R-:W-:-:S03]  /*1220*/  LEA R14, P0, R18, R26, 0x1 ;  /* 0x0000001a120e7211 */ /* 0x004fc600078008ff */
[----:B------:R-:W-:Y:S01]  /*1230*/  IMAD R3, R0, 0x2, R19 ;  /* 0x0000000200037824 */ /* 0x000fe200078e0213 */
[----:B------:R-:W-:Y:S01]  /*1240*/  LEA.HI.X.SX32 R15, R18, R27, 0x1, P0 ;  /* 0x0000001b120f7211 */ /* 0x000fe200000f0eff */
[----:B------:R0:W-:Y:S04]  /*1250*/  STL [R1+0x450], R21 ;  /* 0x0004501501007387 */ /* 0x0001e80000100800 */
[----:B------:R-:W2:Y:S04]  /*1260*/  LDL.LU R29, [R1+0x58] ;  /* 0x00005800011d7983 */ /* 0x000ea80000300800 */
[----:B------:R1:W-:Y:S04]  /*1270*/  STL [R1+0x44c], R28 ;  /* 0x00044c1c01007387 */ /* 0x0003e80000100800 */
[----:B0-----:R0:W2:Y:S01]  /*1280*/  LDG.E.U16 R21, [R12.64] ;  /* 0x000000040c157981 */ /* 0x0010a2000c1e1500 */
[----:B------:R-:W-:-:S03]  /*1290*/  IMAD R18, R0, 0x2, R3 ;  /* 0x0000000200127824 */ /* 0x000fc600078e0203 */
[----:B-1----:R-:W4:Y:S01]  /*12a0*/  LDL.LU R28, [R1+0x44] ;  /* 0x00004400011c7983 */ /* 0x002f220000300800 */
[----:B0-----:R-:W-:-:S03]  /*12b0*/  LEA R12, P1, R17, R26, 0x1 ;  /* 0x0000001a110c7211 */ /* 0x001fc600078208ff */
[----:B------:R0:W-:Y:S01]  /*12c0*/  STL [R1+0x448], R9 ;  /* 0x0004480901007387 */ /* 0x0001e20000100800 */
[----:B------:R-:W-:-:S03]  /*12d0*/  LEA.HI.X.SX32 R13, R17, R27, 0x1, P1 ;  /* 0x0000001b110d7211 */ /* 0x000fc600008f0eff */
[----:B------:R1:W-:Y:S04]  /*12e0*/  STL [R1+0xa4], R3 ;  /* 0x0000a40301007387 */ /* 0x0003e80000100800 */
[----:B0-----:R0:W4:Y:S04]  /*12f0*/  LDG.E.U16 R9, [R10.64] ;  /* 0x000000040a097981 */ /* 0x001128000c1e1500 */
[----:B-1----:R1:W4:Y:S01]  /*1300*/  LDG.E.U16 R3, [R14.64] ;  /* 0x000000040e037981 */ /* 0x002322000c1e1500 */
[----:B0-----:R-:W-:-:S04]  /*1310*/  LEA R10, P0, R23, R26, 0x1 ;  /* 0x0000001a170a7211 */ /* 0x001fc800078008ff */
[----:B------:R-:W-:Y:S01]  /*1320*/  LEA.HI.X.SX32 R11, R23, R27, 0x1, P0 ;  /* 0x0000001b170b7211 */ /* 0x000fe200000f0eff */
[----:B---3--:R0:W-:Y:S04]  /*1330*/  STL [R1+0x444], R16 ;  /* 0x0004441001007387 */ /* 0x0081e80000100800 */
[----:B0-----:R-:W3:Y:S04]  /*1340*/  LDL.LU R16, [R1+0x3c] ;  /* 0x00003c0001107983 */ /* 0x001ee80000300800 */
[----:B-----5:R0:W-:Y:S04]  /*1350*/  STL [R1+0x440], R6 ;  /* 0x0004400601007387 */ /* 0x0201e80000100800 */
[----:B0-----:R0:W5:Y:S02]  /*1360*/  LDG.E.U16 R6, [R12.64] ;  /* 0x000000040c067981 */ /* 0x001164000c1e1500 */
[----:B0-----:R-:W-:-:S04]  /*1370*/  LEA R12, P0, R25, R26, 0x1 ;  /* 0x0000001a190c7211 */ /* 0x001fc800078008ff */
[----:B------:R-:W-:Y:S02]  /*1380*/  LEA.HI.X.SX32 R13, R25, R27, 0x1, P0 ;  /* 0x0000001b190d7211 */ /* 0x000fe400000f0eff */
[----:B------:R4:W3:Y:S04]  /*1390*/  LDG.E.U16 R25, [R10.64] ;  /* 0x000000040a197981 */ /* 0x0008e8000c1e1500 */
[----:B------:R0:W3:Y:S01]  /*13a0*/  LDG.E.U16 R13, [R12.64] ;  /* 0x000000040c0d7981 */ /* 0x0000e2000c1e1500 */
[----:B------:R-:W-:-:S03]  /*13b0*/  LEA R23, R0, R18, 0x1 ;  /* 0x0000001200177211 */ /* 0x000fc600078e08ff */
[----:B--2---:R2:W-:Y:S02]  /*13c0*/  STL [R1+0x43c], R21 ;  /* 0x00043c1501007387 */ /* 0x0045e40000100800 */
[----:B------:R-:W-:Y:S01]  /*13d0*/  IMAD R17, R0, 0x2, R23 ;  /* 0x0000000200117824 */ /* 0x000fe200078e0217 */
[CC--:B-1----:R-:W-:Y:S01]  /*13e0*/  LEA R14, P1, R8.reuse, R26.reuse, 0x1 ;  /* 0x0000001a080e7211 */ /* 0x0c2fe200078208ff */
[----:B--2---:R-:W2:Y:S03]  /*13f0*/  LDL.LU R21, [R1+0x64] ;  /* 0x0000640001157983 */ /* 0x004ea60000300800 */
[----:B------:R-:W-:Y:S02]  /*1400*/  LEA.HI.X.SX32 R15, R8, R27, 0x1, P1 ;  /* 0x0000001b080f7211 */ /* 0x000fe400008f0eff */
[----:B----4-:R-:W-:-:S04]  /*1410*/  LEA R10, P0, R24, R26, 0x1 ;  /* 0x0000001a180a7211 */ /* 0x010fc800078008ff */
[----:B------:R1:W4:Y:S04]  /*1420*/  LDG.E.U16 R15, [R14.64] ;  /* 0x000000040e0f7981 */ /* 0x000328000c1e1500 */
[----:B------:R0:W-:Y:S04]  /*1430*/  STL [R1+0x438], R9 ;  /* 0x0004380901007387 */ /* 0x0001e80000100800 */
[----:B0-----:R-:W2:Y:S04]  /*1440*/  LDL.LU R9, [R1+0x34] ;  /* 0x0000340001097983 */ /* 0x001ea80000300800 */
[----:B------:R0:W-:Y:S02]  /*1450*/  STL [R1+0x434], R3 ;  /* 0x0004340301007387 */ /* 0x0001e40000100800 */
[----:B0-----:R-:W-:Y:S01]  /*1460*/  IMAD R3, R0, 0x2, R17 ;  /* 0x0000000200037824 */ /* 0x001fe200078e0211 */
[----:B------:R-:W-:-:S02]  /*1470*/  LEA.HI.X.SX32 R11, R24, R27, 0x1, P0 ;  /* 0x0000001b180b7211 */ /* 0x000fc400000f0eff */
[----:B------:R-:W-:-:S04]  /*1480*/  LEA R12, P0, R29, R26, 0x1 ;  /* 0x0000001a1d0c7211 */ /* 0x000fc800078008ff */
[----:B------:R0:W2:Y:S04]  /*1490*/  LDG.E.U16 R11, [R10.64] ;  /* 0x000000040a0b7981 */ /* 0x0000a8000c1e1500 */
[----:B-----5:R5:W-:Y:S04]  /*14a0*/  STL [R1+0x430], R6 ;  /* 0x0004300601007387 */ /* 0x020be80000100800 */
[----:B-----5:R-:W5:Y:S04]  /*14b0*/  LDL.LU R6, [R1+0x2c] ;  /* 0x00002c0001067983 */ /* 0x020f680000300800 */
[----:B------:R0:W-:Y:S02]  /*14c0*/  STL [R1+0xa0], R3 ;  /* 0x0000a00301007387 */ /* 0x0001e40000100800 */
[----:B0-----:R-:W-:-:S02]  /*14d0*/  LEA R3, R0, R3, 0x1 ;  /* 0x0000000300037211 */ /* 0x001fc400078e08ff */
[----:B---3--:R0:W-:Y:S03]  /*14e0*/  STL [R1+0x42c], R25 ;  /* 0x00042c1901007387 */ /* 0x0081e60000100800 */
[----:B------:R-:W-:Y:S01]  /*14f0*/  IMAD R24, R0, 0x2, R3 ;  /* 0x0000000200187824 */ /* 0x000fe200078e0203 */
[----:B0-----:R-:W3:Y:S04]  /*1500*/  LDL.LU R25, [R1+0x30] ;  /* 0x0000300001197983 */ /* 0x001ee80000300800 */
[----:B------:R-:W3:Y:S04]  /*1510*/  LDL.LU R8, [R1+0x28] ;  /* 0x0000280001087983 */ /* 0x000ee80000300800 */
[----:B------:R-:W-:Y:S04]  /*1520*/  STL [R1+0x48], R24 ;  /* 0x0000481801007387 */ /* 0x000fe80000100800 */
[----:B------:R0:W-:Y:S02]  /*1530*/  STL [R1+0x428], R13 ;  /* 0x0004280d01007387 */ /* 0x0001e40000100800 */
[----:B0-----:R-:W-:-:S06]  /*1540*/  LEA.HI.X.SX32 R13, R29, R27, 0x1, P0 ;  /* 0x0000001b1d0d7211 */ /* 0x001fcc00000f0eff */
[----:B------:R0:W3:Y:S01]  /*1550*/  LDG.E.U16 R13, [R12.64] ;  /* 0x000000040c0d7981 */ /* 0x0000e2000c1e1500 */
[----:B------:R-:W-:Y:S01]  /*1560*/  IMAD R24, R0, 0x2, R24 ;  /* 0x0000000200187824 */ /* 0x000fe200078e0218 */
[-C--:B-1----:R-:W-:Y:S02]  /*1570*/  LEA R14, P1, R28, R26.reuse, 0x1 ;  /* 0x0000001a1c0e7211 */ /* 0x082fe400078208ff */
[----:B----4-:R1:W-:Y:S04]  /*1580*/  STL [R1+0x424], R15 ;  /* 0x0004240f01007387 */ /* 0x0103e80000100800 */
[----:B------:R4:W-:Y:S01]  /*1590*/  STL [R1+0x8], R24 ;  /* 0x0000081801007387 */ /* 0x0009e20000100800 */
[----:B------:R-:W-:-:S03]  /*15a0*/  LEA R10, P0, R16, R26, 0x1 ;  /* 0x0000001a100a7211 */ /* 0x000fc600078008ff */
[----:B------:R-:W5:Y:S01]  /*15b0*/  LDL.LU R29, [R1+0x14] ;  /* 0x00001400011d7983 */ /* 0x000f620000300800 */
[----:B-1----:R-:W-:Y:S02]  /*15c0*/  LEA.HI.X.SX32 R15, R28, R27, 0x1, P1 ;  /* 0x0000001b1c0f7211 */ /* 0x002fe400008f0eff */
[----:B----4-:R-:W-:-:S04]  /*15d0*/  LEA R24, R0, R24, 0x1 ;  /* 0x0000001800187211 */ /* 0x010fc800078e08ff */
[----:B------:R1:W4:Y:S04]  /*15e0*/  LDG.E.U16 R15, [R14.64] ;  /* 0x000000040e0f7981 */ /* 0x000328000c1e1500 */
[----:B------:R0:W-:Y:S01]  /*15f0*/  STL [R1+0x9c], R24 ;  /* 0x00009c1801007387 */ /* 0x0001e20000100800 */
[----:B------:R-:W-:-:S03]  /*1600*/  IMAD R28, R0, 0x2, R24 ;  /* 0x00000002001c7824 */ /* 0x000fc600078e0218 */
[----:B--2---:R2:W-:Y:S04]  /*1610*/  STL [R1+0x420], R11 ;  /* 0x0004200b01007387 */ /* 0x0045e80000100800 */
[----:B0-----:R-:W5:Y:S01]  /*1620*/  LDL.LU R24, [R1+0x18] ;  /* 0x0000180001187983 */ /* 0x001f620000300800 */
[----:B--2---:R-:W-:-:S03]  /*1630*/  LEA.HI.X.SX32 R11, R16, R27, 0x1, P0 ;  /* 0x0000001b100b7211 */ /* 0x004fc600000f0eff */
[----:B------:R-:W-:Y:S01]  /*1640*/  STL [R1+0x1c], R28 ;  /* 0x00001c1c01007387 */ /* 0x000fe20000100800 */
[----:B------:R-:W-:-:S03]  /*1650*/  LEA R12, P0, R21, R26, 0x1 ;  /* 0x0000001a150c7211 */ /* 0x000fc600078008ff */
[----:B------:R-:W2:Y:S04]  /*1660*/  LDL.LU R16, [R1+0x10] ;  /* 0x0000100001107983 */ /* 0x000ea80000300800 */
[----:B------:R5:W2:Y:S04]  /*1670*/  LDG.E.U16 R11, [R10.64] ;  /* 0x000000040a0b7981 */ /* 0x000aa8000c1e1500 */
[----:B---3--:R0:W-:Y:S02]  /*1680*/  STL [R1+0x41c], R13 ;  /* 0x00041c0d01007387 */ /* 0x0081e40000100800 */
[----:B0-----:R-:W-:-:S06]  /*1690*/  LEA.HI.X.SX32 R13, R21, R27, 0x1, P0 ;  /* 0x0000001b150d7211 */ /* 0x001fcc00000f0eff */
[----:B------:R-:W3:Y:S01]  /*16a0*/  LDG.E.U16 R13, [R12.64] ;  /* 0x000000040c0d7981 */ /* 0x000ee2000c1e1500 */
[----:B------:R-:W-:-:S05]  /*16b0*/  IMAD R28, R0, 0x2, R28 ;  /* 0x00000002001c7824 */ /* 0x000fca00078e021c */
[----:B------:R0:W-:Y:S01]  /*16c0*/  STL [R1+0x4c], R28 ;  /* 0x00004c1c01007387 */ /* 0x0001e20000100800 */
[----:B-1----:R-:W-:-:S03]  /*16d0*/  LEA R14, P1, R9, R26, 0x1 ;  /* 0x0000001a090e7211 */ /* 0x002fc600078208ff */
[----:B----4-:R1:W-:Y:S04]  /*16e0*/  STL [R1+0x418], R15 ;  /* 0x0004180f01007387 */ /* 0x0103e80000100800 */
[----:B------:R-:W4:Y:S01]  /*16f0*/  LDL.LU R21, [R1+0xf14] ;  /* 0x000f140001157983 */ /* 0x000f220000300800 */
[----:B0-----:R-:W-:-:S05]  /*1700*/  LEA R28, R0, R28, 0x1 ;  /* 0x0000001c001c7211 */ /* 0x001fca00078e08ff */
[----:B------:R0:W-:Y:S01]  /*1710*/  STL [R1+0x38], R28 ;  /* 0x0000381c01007387 */ /* 0x0001e20000100800 */
[----:B-1----:R-:W-:-:S03]  /*1720*/  LEA.HI.X.SX32 R15, R9, R27, 0x1, P1 ;  /* 0x0000001b090f7211 */ /* 0x002fc600008f0eff */
[----:B------:R-:W4:Y:S01]  /*1730*/  LDL.LU R9, [R1+0xf10] ;  /* 0x000f100001097983 */ /* 0x000f220000300800 */
[----:B-----5:R-:W-:Y:S01]  /*1740*/  LEA R10, P0, R6, R26, 0x1 ;  /* 0x0000001a060a7211 */ /* 0x020fe200078008ff */
[----:B0-----:R-:W-:Y:S02]  /*1750*/  IMAD R28, R0, 0x2, R28 ;  /* 0x00000002001c7824 */ /* 0x001fe400078e021c */
[----:B--2---:R0:W-:Y:S04]  /*1760*/  STL [R1+0x414], R11 ;  /* 0x0004140b01007387 */ /* 0x0041e80000100800 */
[----:B------:R1:W-:Y:S01]  /*1770*/  STL [R1+0x98], R28 ;  /* 0x0000981c01007387 */ /* 0x0003e20000100800 */
[----:B0-----:R-:W-:-:S03]  /*1780*/  LEA.HI.X.SX32 R11, R6, R27, 0x1, P0 ;  /* 0x0000001b060b7211 */ /* 0x001fc600000f0eff */
[----:B------:R-:W2:Y:S01]  /*1790*/  LDL.LU R6, [R1+0xf0c] ;  /* 0x000f0c0001067983 */ /* 0x000ea20000300800 */
[----:B-1----:R-:W-:-:S03]  /*17a0*/  IMAD R28, R0, 0x2, R28 ;  /* 0x00000002001c7824 */ /* 0x002fc600078e021c */
[----:B------:R0:W5:Y:S04]  /*17b0*/  LDG.E.U16 R11, [R10.64] ;  /* 0x000000040a0b7981 */ /* 0x000168000c1e1500 */
[----:B------:R-:W-:Y:S04]  /*17c0*/  STL [R1+0x34], R28 ;  /* 0x0000341c01007387 */ /* 0x000fe80000100800 */
[----:B---3--:R1:W-:Y:S04]  /*17d0*/  STL [R1+0x410], R13 ;  /* 0x0004100d01007387 */ /* 0x0083e80000100800 */
[----:B-1----:R1:W3:Y:S01]  /*17e0*/  LDG.E.U16 R13, [R14.64] ;  /* 0x000000040e0d7981 */ /* 0x0022e2000c1e1500 */
[----:B------:R-:W-:-:S05]  /*17f0*/  LEA R12, R0, R28, 0x1 ;  /* 0x0000001c000c7211 */ /* 0x000fca00078e08ff */
[----:B------:R0:W-:Y:S01]  /*1800*/  STL [R1+0x50], R12 ;  /* 0x0000500c01007387 */ /* 0x0001e20000100800 */
[----:B-1----:R-:W-:Y:S01]  /*1810*/  LEA R14, P0, R25, R26, 0x1 ;  /* 0x0000001a190e7211 */ /* 0x002fe200078008ff */
[----:B------:R-:W-:-:S03]  /*1820*/  IMAD R28, R0, 0x2, R12 ;  /* 0x00000002001c7824 */ /* 0x000fc600078e020c */
[-C--:B------:R-:W-:Y:S02]  /*1830*/  LEA.HI.X.SX32 R15, R25, R27.reuse, 0x1, P0 ;  /* 0x0000001b190f7211 */ /* 0x080fe400000f0eff */
[CC--:B0-----:R-:W-:Y:S02]  /*1840*/  LEA R12, P1, R8.reuse, R26.reuse, 0x1 ;  /* 0x0000001a080c7211 */ /* 0x0c1fe400078208ff */
[----:B------:R-:W-:Y:S02]  /*1850*/  LEA R10, P0, R29, R26, 0x1 ;  /* 0x0000001a1d0a7211 */ /* 0x000fe400078008ff */
[----:B------:R0:W2:Y:S04]  /*1860*/  LDG.E.U16 R15, [R14.64] ;  /* 0x000000040e0f7981 */ /* 0x0000a8000c1e1500 */
[----:B---3--:R1:W-:Y:S04]  /*1870*/  STL [R1+0x40c], R13 ;  /* 0x00040c0d01007387 */ /* 0x0083e80000100800 */
[----:B------:R-:W3:Y:S04]  /*1880*/  LDL.LU R25, [R1+0xf08] ;  /* 0x000f080001197983 */ /* 0x000ee80000300800 */
[----:B------:R0:W-:Y:S01]  /*1890*/  STL [R1+0x40], R28 ;  /* 0x0000401c01007387 */ /* 0x0001e20000100800 */
[----:B-1----:R-:W-:-:S03]  /*18a0*/  LEA.HI.X.SX32 R13, R8, R27, 0x1, P1 ;  /* 0x0000001b080d7211 */ /* 0x002fc600008f0eff */
[----:B------:R-:W3:Y:S04]  /*18b0*/  LDL.LU R8, [R1+0xf04] ;  /* 0x000f040001087983 */ /* 0x000ee80000300800 */
[----:B-----5:R1:W-:Y:S01]  /*18c0*/  STL [R1+0x408], R11 ;  /* 0x0004080b01007387 */ /* 0x0203e20000100800 */
[----:B0-----:R-:W-:-:S03]  /*18d0*/  IMAD R28, R0, 0x2, R28 ;  /* 0x00000002001c7824 */ /* 0x001fc600078e021c */
[----:B------:R0:W5:Y:S04]  /*18e0*/  LDG.E.U16 R13, [R12.64] ;  /* 0x000000040c0d7981 */ /* 0x000168000c1e1500 */
[----:B------:R0:W-:Y:S01]  /*18f0*/  STL [R1+0x94], R28 ;  /* 0x0000941c01007387 */ /* 0x0001e20000100800 */
[----:B-1----:R-:W-:-:S03]  /*1900*/  LEA.HI.X.SX32 R11, R29, R27, 0x1, P0 ;  /* 0x0000001b1d0b7211 */ /* 0x002fc600000f0eff */
[----:B------:R-:W3:Y:S04]  /*1910*/  LDL.LU R29, [R1+0xf00] ;  /* 0x000f0000011d7983 */ /* 0x000ee80000300800 */
[----:B------:R3:W4:Y:S01]  /*1920*/  LDG.E.U16 R11, [R10.64] ;  /* 0x000000040a0b7981 */ /* 0x000722000c1e1500 */
[----:B0-----:R-:W-:-:S05]  /*1930*/  LEA R28, R0, R28, 0x1 ;  /* 0x0000001c001c7211 */ /* 0x001fca00078e08ff */
[----:B------:R0:W-:Y:S01]  /*1940*/  STL [R1+0x30], R28 ;  /* 0x0000301c01007387 */ /* 0x0001e20000100800 */
[----:B------:R-:W-:-:S03]  /*1950*/  LEA R14, P0, R24, R26, 0x1 ;  /* 0x0000001a180e7211 */ /* 0x000fc600078008ff */
[----:B--2---:R1:W-:Y:S01]  /*1960*/  STL [R1+0x404], R15 ;  /* 0x0004040f01007387 */ /* 0x0043e20000100800 */
[----:B0-----:R-:W-:Y:S01]  /*1970*/  IMAD R28, R0, 0x2, R28 ;  /* 0x00000002001c7824 */ /* 0x001fe200078e021c */
[----:B------:R-:W-:-:S04]  /*1980*/  LEA R12, P1, R16, R26, 0x1 ;  /* 0x0000001a100c7211 */ /* 0x000fc800078208ff */
[----:B------:R0:W-:Y:S01]  /*1990*/  STL [R1+0x44], R28 ;  /* 0x0000441c01007387 */ /* 0x0001e20000100800 */
[----:B-1----:R-:W-:-:S06]  /*19a0*/  LEA.HI.X.SX32 R15, R24, R27, 0x1, P0 ;  /* 0x0000001b180f7211 */ /* 0x002fcc00000f0eff */
[----:B------:R-:W2:Y:S01]  /*19b0*/  LDG.E.U16 R15, [R14.64] ;  /* 0x000000040e0f7981 */ /* 0x000ea2000c1e1500 */
[----:B0-----:R-:W-:-:S03]  /*19c0*/  IMAD R28, R0, 0x2, R28 ;  /* 0x00000002001c7824 */ /* 0x001fc600078e021c */
[----:B-----5:R0:W-:Y:S04]  /*19d0*/  STL [R1+0x400], R13 ;  /* 0x0004000d01007387 */ /* 0x0201e80000100800 */
[----:B------:R-:W5:Y:S01]  /*19e0*/  LDL.LU R24, [R1+0xefc] ;  /* 0x000efc0001187983 */ /* 0x000f620000300800 */
[----:B---3--:R-:W-:-:S03]  /*19f0*/  LEA R10, P0, R29, R26, 0x1 ;  /* 0x0000001a1d0a7211 */ /* 0x008fc600078008ff */
[----:B------:R-:W-:Y:S01]  /*1a00*/  STL [R1+0x2c], R28 ;  /* 0x00002c1c01007387 */ /* 0x000fe20000100800 */
[----:B0-----:R-:W-:-:S03]  /*1a10*/  LEA.HI.X.SX32 R13, R16, R27, 0x1, P1 ;  /* 0x0000001b100d7211 */ /* 0x001fc600008f0eff */
[----:B------:R-:W3:Y:S04]  /*1a20*/  LDL.LU R16, [R1+0xef8] ;  /* 0x000ef80001107983 */ /* 0x000ee80000300800 */
[----:B----4-:R0:W-:Y:S02]  /*1a30*/  STL [R1+0x3fc], R11 ;  /* 0x0003fc0b01007387 */ /* 0x0101e40000100800 */
[----:B0-----:R-:W-:Y:S02]  /*1a40*/  LEA.HI.X.SX32 R11, R29, R27, 0x1, P0 ;  /* 0x0000001b1d0b7211 */ /* 0x001fe400000f0eff */
[----:B------:R-:W4:Y:S01]  /*1a50*/  LDG.E.U16 R29, [R12.64] ;  /* 0x000000040c1d7981 */ /* 0x000f22000c1e1500 */
[----:B------:R-:W-:-:S05]  /*1a60*/  LEA R28, R0, R28, 0x1 ;  /* 0x0000001c001c7211 */ /* 0x000fca00078e08ff */
[----:B------:R0:W-:Y:S02]  /*1a70*/  STL [R1+0x90], R28 ;  /* 0x0000901c01007387 */ /* 0x0001e40000100800 */
[----:B0-----:R-:W-:-:S05]  /*1a80*/  IMAD R28, R0, 0x2, R28 ;  /* 0x00000002001c7824 */ /* 0x001fca00078e021c */
[----:B------:R0:W-:Y:S02]  /*1a90*/  STL [R1+0x28], R28 ;  /* 0x0000281c01007387 */ /* 0x0001e40000100800 */
[----:B0-----:R-:W-:-:S05]  /*1aa0*/  IMAD R28, R0, 0x2, R28 ;  /* 0x00000002001c7824 */ /* 0x001fca00078e021c */
[----:B------:R0:W-:Y:S04]  /*1ab0*/  STL [R1+0x3c], R28 ;  /* 0x00003c1c01007387 */ /* 0x0001e80000100800 */
[----:B--2---:R-:W-:Y:S01]  /*1ac0*/  STL [R1+0x3f8], R15 ;  /* 0x0003f80f01007387 */ /* 0x004fe20000100800 */
[----:B0-----:R-:W-:-:S05]  /*1ad0*/  LEA R28, R0, R28, 0x1 ;  /* 0x0000001c001c7211 */ /* 0x001fca00078e08ff */
[----:B------:R-:W-:Y:S04]  /*1ae0*/  STL [R1+0x24], R28 ;  /* 0x0000241c01007387 */ /* 0x000fe80000100800 */
[----:B----4-:R0:W-:Y:S04]  /*1af0*/  STL [R1+0x3f4], R29 ;  /* 0x0003f41d01007387 */ /* 0x0101e80000100800 */
[----:B0-----:R0:W2:Y:S01]  /*1b00*/  LDG.E.U16 R29, [R10.64] ;  /* 0x000000040a1d7981 */ /* 0x0010a2000c1e1500 */
[----:B-----5:R-:W-:Y:S01]  /*1b10*/  LEA R12, P0, R24, R26, 0x1 ;  /* 0x0000001a180c7211 */ /* 0x020fe200078008ff */
[----:B------:R-:W-:-:S03]  /*1b20*/  IMAD R28, R0, 0x2, R28 ;  /* 0x00000002001c7824 */ /* 0x000fc600078e021c */
[-C--:B------:R-:W-:Y:S02]  /*1b30*/  LEA.HI.X.SX32 R13, R24, R27.reuse, 0x1, P0 ;  /* 0x0000001b180d7211 */ /* 0x080fe400000f0eff */
[----:B------:R1:W-:Y:S01]  /*1b40*/  STL [R1+0x88], R28 ;  /* 0x0000881c01007387 */ /* 0x0003e20000100800 */
[-C--:B---3--:R-:W-:Y:S01]  /*1b50*/  LEA R14, P1, R16, R26.reuse, 0x1 ;  /* 0x0000001a100e7211 */ /* 0x088fe200078208ff */
[----:B------:R-:W-:Y:S01]  /*1b60*/  IMAD R24, R0, 0x2, R28 ;  /* 0x0000000200187824 */ /* 0x000fe200078e021c */
[----:B0-----:R-:W-:Y:S02]  /*1b70*/  LEA R10, P0, R8, R26, 0x1 ;  /* 0x0000001a080a7211 */ /* 0x001fe400078008ff */
[-C--:B------:R-:W-:Y:S02]  /*1b80*/  LEA.HI.X.SX32 R15, R16, R27.reuse, 0x1, P1 ;  /* 0x0000001b100f7211 */ /* 0x080fe400008f0eff */
[----:B------:R-:W-:-:S03]  /*1b90*/  LEA.HI.X.SX32 R11, R8, R27, 0x1, P0 ;  /* 0x0000001b080b7211 */ /* 0x000fc600000f0eff */
[----:B-1----:R0:W3:Y:S01]  /*1ba0*/  LDG.E.U16 R28, [R14.64] ;  /* 0x000000040e1c7981 */ /* 0x0020e2000c1e1500 */
[----:B------:R-:W-:-:S05]  /*1bb0*/  LEA R16, R0, R24, 0x1 ;  /* 0x0000001800107211 */ /* 0x000fca00078e08ff */
[----:B------:R-:W-:Y:S01]  /*1bc0*/  IMAD R8, R0, 0x2, R16 ;  /* 0x0000000200087824 */ /* 0x000fe200078e0210 */
[----:B0-----:R-:W-:-:S04]  /*1bd0*/  LEA R14, P1, R6, R26, 0x1 ;  /* 0x0000001a060e7211 */ /* 0x001fc800078208ff */
[----:B------:R-:W-:-:S06]  /*1be0*/  LEA.HI.X.SX32 R15, R6, R27, 0x1, P1 ;  /* 0x0000001b060f7211 */ /* 0x000fcc00008f0eff */
[----:B------:R0:W4:Y:S04]  /*1bf0*/  LDG.E.U16 R15, [R14.64] ;  /* 0x000000040e0f7981 */ /* 0x000128000c1e1500 */
[----:B--2---:R1:W-:Y:S04]  /*1c00*/  STL [R1+0x3f0], R29 ;  /* 0x0003f01d01007387 */ /* 0x0043e80000100800 */
[----:B-1----:R1:W2:Y:S02]  /*1c10*/  LDG.E.U16 R29, [R12.64] ;  /* 0x000000040c1d7981 */ /* 0x0022a4000c1e1500 */
[----:B-1----:R-:W-:-:S04]  /*1c20*/  LEA R12, P0, R25, R26, 0x1 ;  /* 0x0000001a190c7211 */ /* 0x002fc800078008ff */
[----:B------:R-:W-:Y:S02]  /*1c30*/  LEA.HI.X.SX32 R13, R25, R27, 0x1, P0 ;  /* 0x0000001b190d7211 */ /* 0x000fe400000f0eff */
[----:B------:R1:W5:Y:S04]  /*1c40*/  LDG.E.U16 R25, [R10.64] ;  /* 0x000000040a197981 */ /* 0x000368000c1e1500 */
[----:B------:R0:W-:Y:S04]  /*1c50*/  STL [R1+0x18], R24 ;  /* 0x0000181801007387 */ /* 0x0001e80000100800 */
[----:B------:R1:W-:Y:S04]  /*1c60*/  STL [R1+0x20], R16 ;  /* 0x0000201001007387 */ /* 0x0003e80000100800 */
[----:B------:R3:W-:Y:S04]  /*1c70*/  STL [R1+0x14], R8 ;  /* 0x0000140801007387 */ /* 0x0007e80000100800 */
[----:B0-----:R0:W4:Y:S01]  /*1c80*/  LDG.E.U16 R24, [R12.64] ;  /* 0x000000040c187981 */ /* 0x001122000c1e1500 */
[----:B-1----:R-:W-:Y:S01]  /*1c90*/  IMAD R16, R0, 0x2, R8 ;  /* 0x0000000200107824 */ /* 0x002fe200078e0208 */
[----:B---3--:R-:W-:-:S04]  /*1ca0*/  LEA R8, P0, R9, R26, 0x1 ;  /* 0x0000001a09087211 */ /* 0x008fc800078008ff */
[-C--:B------:R-:W-:Y:S02]  /*1cb0*/  LEA.HI.X.SX32 R9, R9, R27.reuse, 0x1, P0 ;  /* 0x0000001b09097211 */ /* 0x080fe400000f0eff */
[CC--:B------:R-:W-:Y:S02]  /*1cc0*/  LEA R10, P0, R21.reuse, R26.reuse, 0x1 ;  /* 0x0000001a150a7211 */ /* 0x0c0fe400078008ff */
[C---:B0-----:R-:W-:Y:S02]  /*1cd0*/  LEA R12, P1, R2.reuse, R26, 0x1 ;  /* 0x0000001a020c7211 */ /* 0x041fe400078208ff */
[-C--:B------:R-:W-:Y:S02]  /*1ce0*/  LEA.HI.X.SX32 R11, R21, R27.reuse, 0x1, P0 ;  /* 0x0000001b150b7211 */ /* 0x080fe400000f0eff */
[----:B------:R-:W-:Y:S01]  /*1cf0*/  LEA.HI.X.SX32 R13, R2, R27, 0x1, P1 ;  /* 0x0000001b020d7211 */ /* 0x000fe200008f0eff */
[----:B------:R0:W3:Y:S04]  /*1d00*/  LDG.E.U16 R21, [R8.64] ;  /* 0x0000000408157981 */ /* 0x0000e8000c1e1500 */
[----:B------:R1:W3:Y:S04]  /*1d10*/  LDG.E.U16 R14, [R10.64] ;  /* 0x000000040a0e7981 */ /* 0x0002e8000c1e1500 */
[----:B------:R0:W3:Y:S04]  /*1d20*/  LDG.E.U16 R13, [R12.64] ;  /* 0x000000040c0d7981 */ /* 0x0000e8000c1e1500 */
[----:B------:R0:W-:Y:S02]  /*1d30*/  STL [R1+0x8c], R16 ;  /* 0x00008c1001007387 */ /* 0x0001e40000100800 */
[----:B0-----:R-:W-:-:S05]  /*1d40*/  LEA R16, R0, R16, 0x1 ;  /* 0x0000001000107211 */ /* 0x001fca00078e08ff */
[C---:B------:R-:W-:Y:S01]  /*1d50*/  IMAD R6, R0.reuse, 0x2, R16 ;  /* 0x0000000200067824 */ /* 0x040fe200078e0210 */
[----:B------:R-:W-:Y:S04]  /*1d60*/  STL [R1+0x10], R16 ;  /* 0x0000101001007387 */ /* 0x000fe80000100800 */
[----:B------:R0:W-:Y:S02]  /*1d70*/  STL [R1+0x60], R6 ;  /* 0x0000600601007387 */ /* 0x0001e40000100800 */
[----:B0-----:R-:W-:-:S05]  /*1d80*/  IMAD R6, R0, 0x2, R6 ;  /* 0x0000000200067824 */ /* 0x001fca00078e0206 */
[----:B------:R0:W-:Y:S02]  /*1d90*/  STL [R1+0xc], R6 ;  /* 0x00000c0601007387 */ /* 0x0001e40000100800 */
[----:B0-----:R-:W-:Y:S02]  /*1da0*/  LEA R6, R0, R6, 0x1 ;  /* 0x0000000600067211 */ /* 0x001fe400078e08ff */
[----:B------:R-:W-:-:S04]  /*1db0*/  LEA R8, P0, R22, R26, 0x1 ;  /* 0x0000001a16087211 */ /* 0x000fc800078008ff */
[----:B------:R-:W-:Y:S02]  /*1dc0*/  LEA.HI.X.SX32 R9, R22, R27, 0x1, P0 ;  /* 0x0000001b16097211 */ /* 0x000fe400000f0eff */
[----:B-1----:R-:W-:-:S03]  /*1dd0*/  LEA R10, P0, R7, R26, 0x1 ;  /* 0x0000001a070a7211 */ /* 0x002fc600078008ff */
[----:B------:R0:W3:Y:S01]  /*1de0*/  LDG.E.U16 R16, [R8.64] ;  /* 0x0000000408107981 */ /* 0x0000e2000c1e1500 */
[----:B------:R-:W-:-:S05]  /*1df0*/  LEA.HI.X.SX32 R11, R7, R27, 0x1, P0 ;  /* 0x0000001b070b7211 */ /* 0x000fca00000f0eff */
[----:B------:R1:W3:Y:S01]  /*1e00*/  LDG.E.U16 R22, [R10.64] ;  /* 0x000000040a167981 */ /* 0x0002e2000c1e1500 */
[----:B0-----:R-:W-:-:S04]  /*1e10*/  LEA R8, P0, R4, R26, 0x1 ;  /* 0x0000001a04087211 */ /* 0x001fc800078008ff */
[----:B------:R-:W-:Y:S02]  /*1e20*/  LEA.HI.X.SX32 R9, R4, R27, 0x1, P0 ;  /* 0x0000001b04097211 */ /* 0x000fe400000f0eff */
[----:B-1----:R-:W-:-:S04]  /*1e30*/  LEA R10, P0, R20, R26, 0x1 ;  /* 0x0000001a140a7211 */ /* 0x002fc800078008ff */
[----:B------:R-:W-:Y:S01]  /*1e40*/  LEA.HI.X.SX32 R11, R20, R27, 0x1, P0 ;  /* 0x0000001b140b7211 */ /* 0x000fe200000f0eff */
[----:B--2---:R-:W-:Y:S04]  /*1e50*/  STL [R1+0x3ec], R29 ;  /* 0x0003ec1d01007387 */ /* 0x004fe80000100800 */
[----:B------:R0:W-:Y:S02]  /*1e60*/  STL [R1+0x80], R6 ;  /* 0x0000800601007387 */ /* 0x0001e40000100800 */
[----:B0-----:R-:W-:-:S04]  /*1e70*/  IMAD R6, R0, 0x2, R6 ;  /* 0x0000000200067824 */ /* 0x001fc800078e0206 */
[C---:B------:R-:W-:Y:S01]  /*1e80*/  IMAD R2, R0.reuse, 0x2, R6 ;  /* 0x0000000200027824 */ /* 0x040fe200078e0206 */
[----:B------:R-:W-:Y:S04]  /*1e90*/  STL [R1+0x3e8], R28 ;  /* 0x0003e81c01007387 */ /* 0x000fe80000100800 */
[C---:B------:R-:W-:Y:S01]  /*1ea0*/  LEA R29, R0.reuse, R2, 0x1 ;  /* 0x00000002001d7211 */ /* 0x040fe200078e08ff */
[----:B------:R-:W-:Y:S04]  /*1eb0*/  STL [R1], R6 ;  /* 0x0000000601007387 */ /* 0x000fe80000100800 */
[----:B------:R0:W-:Y:S04]  /*1ec0*/  STL [R1+0x4], R2 ;  /* 0x0000040201007387 */ /* 0x0001e80000100800 */
[----:B-----5:R1:W-:Y:S01]  /*1ed0*/  STL [R1+0x3e4], R25 ;  /* 0x0003e41901007387 */ /* 0x0203e20000100800 */
[----:B0-----:R-:W-:-:S04]  /*1ee0*/  IMAD R2, R0, 0x2, R29 ;  /* 0x0000000200027824 */ /* 0x001fc800078e021d */
[----:B-1----:R-:W-:Y:S01]  /*1ef0*/  IMAD R25, R0, 0x2, R2 ;  /* 0x0000000200197824 */ /* 0x002fe200078e0202 */
[----:B------:R-:W-:-:S04]  /*1f00*/  LEA R6, P1, R5, R26, 0x1 ;  /* 0x0000001a05067211 */ /* 0x000fc800078208ff */
[----:B------:R-:W-:Y:S01]  /*1f10*/  LEA R28, R0, R25, 0x1 ;  /* 0x00000019001c7211 */ /* 0x000fe200078e08ff */
[----:B------:R-:W-:Y:S01]  /*1f20*/  STL [R1+0xedc], R29 ;  /* 0x000edc1d01007387 */ /* 0x000fe20000100800 */
[----:B------:R-:W-:-:S03]  /*1f30*/  LEA.HI.X.SX32 R7, R5, R27, 0x1, P1 ;  /* 0x0000001b05077211 */ /* 0x000fc600008f0eff */
[C---:B------:R-:W-:Y:S01]  /*1f40*/  IMAD R4, R0.reuse, 0x2, R28 ;  /* 0x0000000200047824 */ /* 0x040fe200078e021c */
[----:B----4-:R-:W-:Y:S04]  /*1f50*/  STL [R1+0x3e0], R24 ;  /* 0x0003e01801007387 */ /* 0x010fe80000100800 */
[----:B------:R0:W-:Y:S04]  /*1f60*/  STL [R1+0x78], R2 ;  /* 0x0000780201007387 */ /* 0x0001e80000100800 */
[----:B------:R1:W-:Y:S04]  /*1f70*/  STL [R1+0x3dc], R15 ;  /* 0x0003dc0f01007387 */ /* 0x0003e80000100800 */
[----:B------:R-:W-:Y:S01]  /*1f80*/  STL [R1+0xed8], R25 ;  /* 0x000ed81901007387 */ /* 0x000fe20000100800 */
[----:B0-----:R-:W-:-:S03]  /*1f90*/  IMAD R2, R0, 0x2, R4 ;  /* 0x0000000200027824 */ /* 0x001fc600078e0204 */
[----:B------:R-:W-:Y:S04]  /*1fa0*/  STL [R1+0xed4], R28 ;  /* 0x000ed41c01007387 */ /* 0x000fe80000100800 */
[----:B-1----:R0:W2:Y:S01]  /*1fb0*/  LDG.E.U16 R15, [R6.64] ;  /* 0x00000004060f7981 */ /* 0x0020a2000c1e1500 */
[----:B------:R-:W-:-:S03]  /*1fc0*/  LEA R5, R0, R2, 0x1 ;  /* 0x0000000200057211 */ /* 0x000fc600078e08ff */
[----:B---3--:R1:W-:Y:S04]  /*1fd0*/  STL [R1+0x3d8], R21 ;  /* 0x0003d81501007387 */ /* 0x0083e80000100800 */
[----:B------:R-:W-:Y:S01]  /*1fe0*/  STL [R1+0xee0], R4 ;  /* 0x000ee00401007387 */ /* 0x000fe20000100800 */
[----:B0-----:R-:W-:-:S03]  /*1ff0*/  LEA R6, P1, R19, R26, 0x1 ;  /* 0x0000001a13067211 */ /* 0x001fc600078208ff */
[----:B------:R-:W3:Y:S04]  /*2000*/  LDL.LU R12, [R1+0x48] ;  /* 0x00004800010c7983 */ /* 0x000ee80000300800 */
[----:B-1----:R0:W4:Y:S01]  /*2010*/  LDG.E.U16 R21, [R8.64] ;  /* 0x0000000408157981 */ /* 0x002122000c1e1500 */
[----:B------:R-:W-:-:S03]  /*2020*/  LEA.HI.X.SX32 R7, R19, R27, 0x1, P1 ;  /* 0x0000001b13077211 */ /* 0x000fc600008f0eff */
[----:B------:R-:W-:Y:S04]  /*2030*/  STL [R1+0x3d4], R14 ;  /* 0x0003d40e01007387 */ /* 0x000fe80000100800 */
[----:B------:R-:W-:Y:S01]  /*2040*/  STL [R1+0x70], R2 ;  /* 0x0000700201007387 */ /* 0x000fe20000100800 */
[----:B0-----:R-:W-:-:S03]  /*2050*/  LEA R8, P0, R18, R26, 0x1 ;  /* 0x0000001a12087211 */ /* 0x001fc600078008ff */
[----:B------:R0:W-:Y:S04]  /*2060*/  STL [R1+0x3d0], R13 ;  /* 0x0003d00d01007387 */ /* 0x0001e80000100800 */
[----:B------:R-:W5:Y:S04]  /*2070*/  LDL.LU R29, [R1+0x8] ;  /* 0x00000800011d7983 */ /* 0x000f680000300800 */
[----:B------:R-:W-:Y:S01]  /*2080*/  STL [R1+0xee4], R5 ;  /* 0x000ee40501007387 */ /* 0x000fe20000100800 */
[----:B------:R-:W-:-:S03]  /*2090*/  LEA.HI.X.SX32 R9, R18, R27, 0x1, P0 ;  /* 0x0000001b12097211 */ /* 0x000fc600000f0eff */
[----:B0-----:R-:W5:Y:S04]  /*20a0*/  LDL.LU R13, [R1+0x1c] ;  /* 0x00001c00010d7983 */ /* 0x001f680000300800 */
[----:B------:R0:W5:Y:S04]  /*20b0*/  LDG.E.U16 R28, [R10.64] ;  /* 0x000000040a1c7981 */ /* 0x000168000c1e1500 */
[----:B------:R1:W5:Y:S04]  /*20c0*/  LDG.E.U16 R4, [R6.64] ;  /* 0x0000000406047981 */ /* 0x000368000c1e1500 */
[----:B------:R-:W5:Y:S01]  /*20d0*/  LDL.LU R14, [R1+0x4c] ;  /* 0x00004c00010e7983 */ /* 0x000f620000300800 */
[----:B0-----:R-:W-:-:S03]  /*20e0*/  LEA R10, P0, R23, R26, 0x1 ;  /* 0x0000001a170a7211 */ /* 0x001fc600078008ff */
[----:B------:R0:W5:Y:S01]  /*20f0*/  LDG.E.U16 R25, [R8.64] ;  /* 0x0000000408197981 */ /* 0x000162000c1e1500 */
[----:B-1----:R-:W-:Y:S02]  /*2100*/  LEA R6, P1, R17, R26, 0x1 ;  /* 0x0000001a11067211 */ /* 0x002fe400078208ff */
[-C--:B------:R-:W-:Y:S02]  /*2110*/  LEA.HI.X.SX32 R11, R23, R27.reuse, 0x1, P0 ;  /* 0x0000001b170b7211 */ /* 0x080fe400000f0eff */
[----:B------:R-:W-:-:S03]  /*2120*/  LEA.HI.X.SX32 R7, R17, R27, 0x1, P1 ;  /* 0x0000001b11077211 */ /* 0x000fc600008f0eff */
[----:B------:R1:W5:Y:S01]  /*2130*/  LDG.E.U16 R17, [R10.64] ;  /* 0x000000040a117981 */ /* 0x000362000c1e1500 */
[----:B------:R-:W-:-:S03]  /*2140*/  IMAD R18, R0, 0x2, R5 ;  /* 0x0000000200127824 */ /* 0x000fc600078e0205 */
[----:B------:R1:W-:Y:S01]  /*2150*/  STL [R1+0x3cc], R16 ;  /* 0x0003cc1001007387 */ /* 0x0003e20000100800 */
[----:B0-----:R-:W-:-:S03]  /*2160*/  LEA R8, P0, R3, R26, 0x1 ;  /* 0x0000001a03087211 */ /* 0x001fc600078008ff */
[----:B------:R-:W5:Y:S01]  /*2170*/  LDL.LU R24, [R1+0x38] ;  /* 0x0000380001187983 */ /* 0x000f620000300800 */
[----:B-1----:R-:W-:-:S05]  /*2180*/  IMAD R16, R0, 0x2, R18 ;  /* 0x0000000200107824 */ /* 0x002fca00078e0212 */
[C---:B------:R-:W-:Y:S01]  /*2190*/  LEA R2, R0.reuse, R16, 0x1 ;  /* 0x0000001000027211 */ /* 0x040fe200078e08ff */
[----:B------:R-:W-:Y:S04]  /*21a0*/  STL [R1+0xee8], R18 ;  /* 0x000ee81201007387 */ /* 0x000fe80000100800 */
[C---:B------:R-:W-:Y:S01]  /*21b0*/  IMAD R20, R0.reuse, 0x2, R2 ;  /* 0x0000000200147824 */ /* 0x040fe200078e0202 */
[----:B------:R0:W-:Y:S04]  /*21c0*/  STL [R1+0x3c8], R22 ;  /* 0x0003c81601007387 */ /* 0x0001e80000100800 */
[----:B------:R1:W-:Y:S01]  /*21d0*/  STL [R1+0xeec], R16 ;  /* 0x000eec1001007387 */ /* 0x0003e20000100800 */
[----:B------:R-:W-:Y:S01]  /*21e0*/  LEA.HI.X.SX32 R9, R3, R27, 0x1, P0 ;  /* 0x0000001b03097211 */ /* 0x000fe200000f0eff */
[----:B0-----:R-:W-:-:S02]  /*21f0*/  IMAD R22, R0, 0x2, R20 ;  /* 0x0000000200167824 */ /* 0x001fc400078e0214 */
[----:B-1----:R3:W5:Y:S04]  /*2200*/  LDG.E.U16 R16, [R6.64] ;  /* 0x0000000406107981 */ /* 0x002768000c1e1500 */
[----:B--2---:R0:W-:Y:S04]  /*2210*/  STL [R1+0x3c4], R15 ;  /* 0x0003c40f01007387 */ /* 0x0041e80000100800 */
[----:B------:R-:W-:Y:S04]  /*2220*/  STL [R1+0x84], R2 ;  /* 0x0000840201007387 */ /* 0x000fe80000100800 */
[----:B0-----:R-:W2:Y:S01]  /*2230*/  LDL.LU R15, [R1+0x34] ;  /* 0x00003400010f7983 */ /* 0x001ea20000300800 */
[----:B---3--:R-:W-:-:S03]  /*2240*/  LEA R6, P0, R12, R26, 0x1 ;  /* 0x0000001a0c067211 */ /* 0x008fc600078008ff */
[----:B----4-:R0:W-:Y:S01]  /*2250*/  STL [R1+0x3c0], R21 ;  /* 0x0003c01501007387 */ /* 0x0101e20000100800 */
[----:B------:R-:W-:-:S03]  /*2260*/  LEA.HI.X.SX32 R7, R12, R27, 0x1, P0 ;  /* 0x0000001b0c077211 */ /* 0x000fc600000f0eff */
[----:B------:R-:W-:Y:S04]  /*2270*/  STL [R1+0xef0], R20 ;  /* 0x000ef01401007387 */ /* 0x000fe80000100800 */
[----:B------:R-:W3:Y:S01]  /*2280*/  LDL.LU R5, [R1+0x50] ;  /* 0x0000500001057983 */ /* 0x000ee20000300800 */
[----:B0-----:R-:W-:-:S03]  /*2290*/  LEA R21, R0, R22, 0x1 ;  /* 0x0000001600157211 */ /* 0x001fc600078e08ff */
[----:B------:R-:W4:Y:S02]  /*22a0*/  LDL.LU R19, [R1+0x40] ;  /* 0x0000400001137983 */ /* 0x000f240000300800 */
[C---:B------:R-:W-:Y:S02]  /*22b0*/  IMAD R12, R0.reuse, 0x2, R21 ;  /* 0x00000002000c7824 */ /* 0x040fe400078e0215 */
[----:B------:R0:W-:Y:S01]  /*22c0*/  STL [R1+0xef4], R22 ;  /* 0x000ef41601007387 */ /* 0x0001e20000100800 */
[-C--:B-----5:R-:W-:Y:S01]  /*22d0*/  LEA R2, P1, R29, R26.reuse, 0x1 ;  /* 0x0000001a1d027211 */ /* 0x0a0fe200078208ff */
[----:B------:R-:W-:Y:S01]  /*22e0*/  IMAD R23, R0, 0x2, R12 ;  /* 0x0000000200177824 */ /* 0x000fe200078e020c */
[----:B------:R-:W-:Y:S01]  /*22f0*/  LEA R10, P0, R13, R26, 0x1 ;  /* 0x0000001a0d0a7211 */ /* 0x000fe200078008ff */
[----:B0-----:R0:W5:Y:S01]  /*2300*/  LDG.E.U16 R22, [R6.64] ;  /* 0x0000000406167981 */ /* 0x001162000c1e1500 */
[----:B------:R-:W-:-:S03]  /*2310*/  LEA.HI.X.SX32 R3, R29, R27, 0x1, P1 ;  /* 0x0000001b1d037211 */ /* 0x000fc600008f0eff */
[----:B------:R1:W-:Y:S01]  /*2320*/  STL [R1+0x3bc], R28 ;  /* 0x0003bc1c01007387 */ /* 0x0003e20000100800 */
[----:B------:R-:W-:-:S03]  /*2330*/  LEA.HI.X.SX32 R11, R13, R27, 0x1, P0 ;  /* 0x0000001b0d0b7211 */ /* 0x000fc600000f0eff */
[----:B------:R0:W-:Y:S04]  /*2340*/  STL [R1+0x3b8], R4 ;  /* 0x0003b80401007387 */ /* 0x0001e80000100800 */
[----:B------:R0:W5:Y:S04]  /*2350*/  LDG.E.U16 R18, [R2.64] ;  /* 0x0000000402127981 */ /* 0x000168000c1e1500 */
[----:B-1----:R1:W5:Y:S04]  /*2360*/  LDG.E.U16 R28, [R8.64] ;  /* 0x00000004081c7981 */ /* 0x002368000c1e1500 */
[----:B0-----:R-:W5:Y:S04]  /*2370*/  LDL.LU R4, [R1+0x30] ;  /* 0x0000300001047983 */ /* 0x001f680000300800 */
[----:B------:R0:W-:Y:S04]  /*2380*/  STL [R1+0x7c], R12 ;  /* 0x00007c0c01007387 */ /* 0x0001e80000100800 */
[----:B------:R1:W-:Y:S04]  /*2390*/  STL [R1+0x3b4], R25 ;  /* 0x0003b41901007387 */ /* 0x0003e80000100800 */
[----:B------:R2:W5:Y:S01]  /*23a0*/  LDG.E.U16 R20, [R10.64] ;  /* 0x000000040a147981 */ /* 0x000562000c1e1500 */
[----:B0-----:R-:W-:-:S04]  /*23b0*/  LEA R12, P0, R14, R26, 0x1 ;  /* 0x0000001a0e0c7211 */ /* 0x001fc800078008ff */
[----:B------:R-:W-:Y:S01]  /*23c0*/  LEA.HI.X.SX32 R13, R14, R27, 0x1, P0 ;  /* 0x0000001b0e0d7211 */ /* 0x000fe200000f0eff */
[----:B-1----:R-:W5:Y:S04]  /*23d0*/  LDL.LU R25, [R1+0x44] ;  /* 0x0000440001197983 */ /* 0x002f680000300800 */
[----:B------:R-:W5:Y:S04]  /*23e0*/  LDL.LU R29, [R1+0x2c] ;  /* 0x00002c00011d7983 */ /* 0x000f680000300800 */
[----:B------:R0:W-:Y:S04]  /*23f0*/  STL [R1+0x3b0], R17 ;  /* 0x0003b01101007387 */ /* 0x0001e80000100800 */
[----:B0-----:R3:W5:Y:S01]  /*2400*/  LDG.E.U16 R17, [R12.64] ;  /* 0x000000040c117981 */ /* 0x001762000c1e1500 */
[----:B------:R-:W-:-:S05]  /*2410*/  LEA R8, R0, R23, 0x1 ;  /* 0x0000001700087211 */ /* 0x000fca00078e08ff */
[----:B------:R-:W-:-:S04]  /*2420*/  IMAD R7, R0, 0x2, R8 ;  /* 0x0000000200077824 */ /* 0x000fc800078e0208 */
[----:B------:R-:W-:Y:S01]  /*2430*/  IMAD R6, R0, 0x2, R7 ;  /* 0x0000000200067824 */ /* 0x000fe200078e0207 */
[----:B------:R-:W-:-:S04]  /*2440*/  LEA R2, P1, R24, R26, 0x1 ;  /* 0x0000001a18027211 */ /* 0x000fc800078208ff */
[----:B------:R-:W-:Y:S01]  /*2450*/  LEA R9, R0, R6, 0x1 ;  /* 0x0000000600097211 */ /* 0x000fe200078e08ff */
[----:B------:R0:W-:Y:S01]  /*2460*/  STL [R1+0x74], R6 ;  /* 0x0000740601007387 */ /* 0x0001e20000100800 */
[----:B------:R-:W-:-:S03]  /*2470*/  LEA.HI.X.SX32 R3, R24, R27, 0x1, P1 ;  /* 0x0000001b18037211 */ /* 0x000fc600008f0eff */
[----:B------:R1:W-:Y:S04]  /*2480*/  STL [R1+0x3ac], R16 ;  /* 0x0003ac1001007387 */ /* 0x0003e80000100800 */
[----:B------:R-:W5:Y:S01]  /*2490*/  LDL.LU R24, [R1+0x28] ;  /* 0x0000280001187983 */ /* 0x000f620000300800 */
[----:B0-----:R-:W-:-:S03]  /*24a0*/  IMAD R6, R0, 0x2, R9 ;  /* 0x0000000200067824 */ /* 0x001fc600078e0209 */
[----:B-1----:R0:W5:Y:S02]  /*24b0*/  LDG.E.U16 R16, [R2.64] ;  /* 0x0000000402107981 */ /* 0x002164000c1e1500 */
[----:B0-----:R-:W-:-:S05]  /*24c0*/  IMAD R3, R0, 0x2, R6 ;  /* 0x0000000200037824 */ /* 0x001fca00078e0206 */
[----:B------:R-:W-:Y:S02]  /*24d0*/  LEA R2, R0, R3, 0x1 ;  /* 0x0000000300027211 */ /* 0x000fe400078e08ff */
[----:B--2---:R-:W-:-:S04]  /*24e0*/  LEA R10, P0, R15, R26, 0x1 ;  /* 0x0000001a0f0a7211 */ /* 0x004fc800078008ff */
[-C--:B------:R-:W-:Y:S02]  /*24f0*/  LEA.HI.X.SX32 R11, R15, R27.reuse, 0x1, P0 ;  /* 0x0000001b0f0b7211 */ /* 0x080fe400000f0eff */
[-C--:B---3--:R-:W-:Y:S02]  /*2500*/  LEA R12, P0, R5, R26.reuse, 0x1 ;  /* 0x0000001a050c7211 */ /* 0x088fe400078008ff */
[----:B----4-:R-:W-:Y:S02]  /*2510*/  LEA R14, P1, R19, R26, 0x1 ;  /* 0x0000001a130e7211 */ /* 0x010fe400078208ff */
[-C--:B------:R-:W-:Y:S02]  /*2520*/  LEA.HI.X.SX32 R13, R5, R27.reuse, 0x1, P0 ;  /* 0x0000001b050d7211 */ /* 0x080fe400000f0eff */
[----:B------:R-:W-:-:S03]  /*2530*/  LEA.HI.X.SX32 R15, R19, R27, 0x1, P1 ;  /* 0x0000001b130f7211 */ /* 0x000fc600008f0eff */
[----:B------:R0:W2:Y:S04]  /*2540*/  LDG.E.U16 R5, [R12.64] ;  /* 0x000000040c057981 */ /* 0x0000a8000c1e1500 */
[----:B-----5:R1:W-:Y:S04]  /*2550*/  STL [R1+0x3a8], R28 ;  /* 0x0003a81c01007387 */ /* 0x0203e80000100800 */
[----:B-1----:R-:W3:Y:S04]  /*2560*/  LDL.LU R28, [R1+0x3c] ;  /* 0x00003c00011c7983 */ /* 0x002ee80000300800 */
[----:B------:R1:W-:Y:S04]  /*2570*/  STL [R1+0x3a4], R22 ;  /* 0x0003a41601007387 */ /* 0x0003e80000100800 */
[----:B-1----:R-:W4:Y:S04]  /*2580*/  LDL.LU R22, [R1+0x24] ;  /* 0x0000240001167983 */ /* 0x002f280000300800 */
[----:B------:R1:W-:Y:S04]  /*2590*/  STL [R1+0x3a0], R18 ;  /* 0x0003a01201007387 */ /* 0x0003e80000100800 */
[----:B------:R-:W-:Y:S04]  /*25a0*/  STL [R1+0x6c], R2 ;  /* 0x00006c0201007387 */ /* 0x000fe80000100800 */
[----:B------:R5:W-:Y:S04]  /*25b0*/  STL [R1+0x39c], R20 ;  /* 0x00039c1401007387 */ /* 0x000be80000100800 */
[----:B-1----:R1:W2:Y:S04]  /*25c0*/  LDG.E.U16 R18, [R10.64] ;  /* 0x000000040a127981 */ /* 0x0022a8000c1e1500 */
[----:B-----5:R-:W5:Y:S01]  /*25d0*/  LDL.LU R20, [R1+0x18] ;  /* 0x0000180001147983 */ /* 0x020f620000300800 */
[----:B-1----:R-:W-:-:S03]  /*25e0*/  LEA R10, P0, R4, R26, 0x1 ;  /* 0x0000001a040a7211 */ /* 0x002fc600078008ff */
[----:B------:R1:W-:Y:S01]  /*25f0*/  STL [R1+0x398], R17 ;  /* 0x0003981101007387 */ /* 0x0003e20000100800 */
[----:B------:R-:W-:-:S03]  /*2600*/  LEA.HI.X.SX32 R11, R4, R27, 0x1, P0 ;  /* 0x0000001b040b7211 */ /* 0x000fc600000f0eff */
[----:B-1----:R1:W3:Y:S02]  /*2610*/  LDG.E.U16 R17, [R14.64] ;  /* 0x000000040e117981 */ /* 0x0022e4000c1e1500 */
[----:B-1----:R-:W-:-:S04]  /*2620*/  LEA R14, P0, R25, R26, 0x1 ;  /* 0x0000001a190e7211 */ /* 0x002fc800078008ff */
[----:B------:R-:W-:Y:S02]  /*2630*/  LEA.HI.X.SX32 R15, R25, R27, 0x1, P0 ;  /* 0x0000001b190f7211 */ /* 0x000fe400000f0eff */
[----:B------:R1:W4:Y:S01]  /*2640*/  LDG.E.U16 R25, [R10.64] ;  /* 0x000000040a197981 */ /* 0x000322000c1e1500 */
[----:B------:R-:W-:-:S04]  /*2650*/  IMAD R2, R0, 0x2, R2 ;  /* 0x0000000200027824 */ /* 0x000fc800078e0202 */
[C---:B------:R-:W-:Y:S01]  /*2660*/  IMAD R4, R0.reuse, 0x2, R2 ;  /* 0x0000000200047824 */ /* 0x040fe200078e0202 */
[----:B------:R1:W-:Y:S04]  /*2670*/  STL [R1+0x394], R16 ;  /* 0x0003941001007387 */ /* 0x0003e80000100800 */
[C---:B------:R-:W-:Y:S02]  /*2680*/  LEA R19, R0.reuse, R4, 0x1 ;  /* 0x0000000400137211 */ /* 0x040fe400078e08ff */
[CC--:B0-----:R-:W-:Y:S01]  /*2690*/  LEA R12, P1, R29.reuse, R26.reuse, 0x1 ;  /* 0x0000001a1d0c7211 */ /* 0x0c1fe200078208ff */
[----:B-1----:R-:W5:Y:S04]  /*26a0*/  LDL.LU R16, [R1+0x20] ;  /* 0x0000200001107983 */ /* 0x002f680000300800 */
[----:B------:R0:W-:Y:S01]  /*26b0*/  STL [R1+0x5c], R4 ;  /* 0x00005c0401007387 */ /* 0x0001e20000100800 */
[----:B------:R-:W-:Y:S01]  /*26c0*/  LEA.HI.X.SX32 R13, R29, R27, 0x1, P1 ;  /* 0x0000001b1d0d7211 */ /* 0x000fe200008f0eff */
[----:B0-----:R-:W-:Y:S01]  /*26d0*/  IMAD R4, R0, 0x2, R19 ;  /* 0x0000000200047824 */ /* 0x001fe200078e0213 */
[----:B------:R-:W-:-:S04]  /*26e0*/  LEA R10, P0, R24, R26, 0x1 ;  /* 0x0000001a180a7211 */ /* 0x000fc800078008ff */
[----:B------:R-:W-:-:S06]  /*26f0*/  LEA.HI.X.SX32 R11, R24, R27, 0x1, P0 ;  /* 0x0000001b180b7211 */ /* 0x000fcc00000f0eff */
[----:B------:R5:W5:Y:S04]  /*2700*/  LDG.E.U16 R11, [R10.64] ;  /* 0x000000040a0b7981 */ /* 0x000b68000c1e1500 */
[----:B--2---:R0:W-:Y:S04]  /*2710*/  STL [R1+0x390], R18 ;  /* 0x0003901201007387 */ /* 0x0041e80000100800 */
[----:B0-----:R-:W2:Y:S04]  /*2720*/  LDL.LU R18, [R1+0x14] ;  /* 0x0000140001127983 */ /* 0x001ea80000300800 */
[----:B------:R0:W-:Y:S04]  /*2730*/  STL [R1+0x38c], R5 ;  /* 0x00038c0501007387 */ /* 0x0001e80000100800 */
[----:B0-----:R-:W2:Y:S04]  /*2740*/  LDL.LU R5, [R1+0x10] ;  /* 0x0000100001057983 */ /* 0x001ea80000300800 */
[----:B------:R-:W-:Y:S04]  /*2750*/  STL [R1+0x64], R4 ;  /* 0x0000640401007387 */ /* 0x000fe80000100800 */
[----:B---3--:R-:W-:Y:S04]  /*2760*/  STL [R1+0x388], R17 ;  /* 0x0003881101007387 */ /* 0x008fe80000100800 */
[----:B----4-:R0:W-:Y:S04]  /*2770*/  STL [R1+0x384], R25 ;  /* 0x0003841901007387 */ /* 0x0101e80000100800 */
[----:B0-----:R0:W3:Y:S04]  /*2780*/  LDG.E.U16 R25, [R14.64] ;  /* 0x000000040e197981 */ /* 0x0010e8000c1e1500 */
[----:B0-----:R0:W4:Y:S02]  /*2790*/  LDG.E.U16 R15, [R12.64] ;  /* 0x000000040c0f7981 */ /* 0x001124000c1e1500 */
[----:B0-----:R-:W-:-:S04]  /*27a0*/  LEA R12, P0, R28, R26, 0x1 ;  /* 0x0000001a1c0c7211 */ /* 0x001fc800078008ff */
[----:B------:R-:W-:-:S06]  /*27b0*/  LEA.HI.X.SX32 R13, R28, R27, 0x1, P0 ;  /* 0x0000001b1c0d7211 */ /* 0x000fcc00000f0eff */
[----:B------:R0:W2:Y:S01]  /*27c0*/  LDG.E.U16 R13, [R12.64] ;  /* 0x000000040c0d7981 */ /* 0x0000a2000c1e1500 */
[----:B------:R-:W-:-:S03]  /*27d0*/  IMAD R17, R0, 0x2, R4 ;  /* 0x0000000200117824 */ /* 0x000fc600078e0204 */
[----:B------:R-:W2:Y:S02]  /*27e0*/  LDL.LU R4, [R1+0x60] ;  /* 0x0000600001047983 */ /* 0x000ea40000300800 */
[C---:B------:R-:W-:Y:S02]  /*27f0*/  LEA R14, R0.reuse, R17, 0x1 ;  /* 0x00000011000e7211 */ /* 0x040fe400078e08ff */
[----:B------:R-:W2:Y:S03]  /*2800*/  LDL.LU R29, [R1+0xc] ;  /* 0x00000c00011d7983 */ /* 0x000ea60000300800 */
[----:B------:R-:W-:Y:S01]  /*2810*/  IMAD R24, R0, 0x2, R14 ;  /* 0x0000000200187824 */ /* 0x000fe200078e020e */
[----:B-----5:R-:W-:-:S03]  /*2820*/  LEA R10, P0, R20, R26, 0x1 ;  /* 0x0000001a140a7211 */ /* 0x020fc600078008ff */
[----:B------:R-:W-:Y:S01]  /*2830*/  IMAD R28, R0, 0x2, R24 ;  /* 0x00000002001c7824 */ /* 0x000fe200078e0218 */
[----:B----4-:R-:W-:Y:S04]  /*2840*/  STL [R1+0x37c], R15 ;  /* 0x00037c0f01007387 */ /* 0x010fe80000100800 */
[----:B------:R1:W-:Y:S02]  /*2850*/  STL [R1+0x58], R14 ;  /* 0x0000580e01007387 */ /* 0x0003e40000100800 */
[C---:B-1----:R-:W-:Y:S02]  /*2860*/  LEA R14, P1, R22.reuse, R26, 0x1 ;  /* 0x0000001a160e7211 */ /* 0x042fe400078208ff */
[----:B---3--:R1:W-:Y:S02]  /*2870*/  STL [R1+0x380], R25 ;  /* 0x0003801901007387 */ /* 0x0083e40000100800 */
[----:B------:R-:W-:-:S06]  /*2880*/  LEA.HI.X.SX32 R15, R22, R27, 0x1, P1 ;  /* 0x0000001b160f7211 */ /* 0x000fcc00008f0eff */
[----:B------:R3:W4:Y:S04]  /*2890*/  LDG.E.U16 R15, [R14.64] ;  /* 0x000000040e0f7981 */ /* 0x000728000c1e1500 */
[----:B-1----:R-:W5:Y:S04]  /*28a0*/  LDL.LU R25, [R1] ;  /* 0x0000000001197983 */ /* 0x002f680000300800 */
[----:B------:R-:W5:Y:S04]  /*28b0*/  LDL.LU R22, [R1+0xef4] ;  /* 0x000ef40001167983 */ /* 0x000f680000300800 */
[----:B------:R1:W-:Y:S04]  /*28c0*/  STL [R1+0x378], R11 ;  /* 0x0003780b01007387 */ /* 0x0003e80000100800 */
[----:B------:R-:W-:Y:S01]  /*28d0*/  STL [R1+0x1f4], R28 ;  /* 0x0001f41c01007387 */ /* 0x000fe20000100800 */
[----:B-1----:R-:W-:-:S02]  /*28e0*/  LEA.HI.X.SX32 R11, R20, R27, 0x1, P0 ;  /* 0x0000001b140b7211 */ /* 0x002fc400000f0eff */
[C---:B0-----:R-:W-:Y:S01]  /*28f0*/  LEA R12, P0, R16.reuse, R26, 0x1 ;  /* 0x0000001a100c7211 */ /* 0x041fe200078008ff */
[----:B------:R-:W5:Y:S04]  /*2900*/  LDL.LU R20, [R1+0xef0] ;  /* 0x000ef00001147983 */ /* 0x000f680000300800 */
[----:B------:R0:W5:Y:S04]  /*2910*/  LDG.E.U16 R11, [R10.64] ;  /* 0x000000040a0b7981 */ /* 0x000168000c1e1500 */
[----:B--2---:R1:W-:Y:S02]  /*2920*/  STL [R1+0x374], R13 ;  /* 0x0003740d01007387 */ /* 0x0043e40000100800 */
[----:B-1----:R-:W-:-:S06]  /*2930*/  LEA.HI.X.SX32 R13, R16, R27, 0x1, P0 ;  /* 0x0000001b100d7211 */ /* 0x002fcc00000f0eff */
[----:B------:R-:W2:Y:S01]  /*2940*/  LDG.E.U16 R13, [R12.64] ;  /* 0x000000040c0d7981 */ /* 0x000ea2000c1e1500 */
[----:B------:R-:W-:-:S05]  /*2950*/  LEA R28, R0, R28, 0x1 ;  /* 0x0000001c001c7211 */ /* 0x000fca00078e08ff */
[----:B------:R-:W-:-:S05]  /*2960*/  IMAD R28, R0, 0x2, R28 ;  /* 0x00000002001c7824 */ /* 0x000fca00078e021c */
[----:B------:R1:W-:Y:S01]  /*2970*/  STL [R1+0x54], R28 ;  /* 0x0000541c01007387 */ /* 0x0003e20000100800 */
[-C--:B---3--:R-:W-:Y:S01]  /*2980*/  LEA R14, P1, R18, R26.reuse, 0x1 ;  /* 0x0000001a120e7211 */ /* 0x088fe200078208ff */
[----:B-1----:R-:W-:Y:S01]  /*2990*/  IMAD R28, R0, 0x2, R28 ;  /* 0x00000002001c7824 */ /* 0x002fe200078e021c */
[----:B0-----:R-:W-:Y:S01]  /*29a0*/  LEA R10, P0, R5, R26, 0x1 ;  /* 0x0000001a050a7211 */ /* 0x001fe200078008ff */
[----:B----4-:R0:W-:Y:S04]  /*29b0*/  STL [R1+0x370], R15 ;  /* 0x0003700f01007387 */ /* 0x0101e80000100800 */
[----:B------:R-:W3:Y:S04]  /*29c0*/  LDL.LU R16, [R1+0xeec] ;  /* 0x000eec0001107983 */ /* 0x000ee80000300800 */
[----:B------:R1:W-:Y:S01]  /*29d0*/  STL [R1+0x44], R28 ;  /* 0x0000441c01007387 */ /* 0x0003e20000100800 */
[----:B0-----:R-:W-:-:S03]  /*29e0*/  LEA.HI.X.SX32 R15, R18, R27, 0x1, P1 ;  /* 0x0000001b120f7211 */ /* 0x001fc600008f0eff */
[----:B------:R-:W4:Y:S01]  /*29f0*/  LDL.LU R18, [R1+0xee8] ;  /* 0x000ee80001127983 */ /* 0x000f220000300800 */
[----:B-1----:R-:W-:-:S03]  /*2a00*/  LEA R28, R0, R28, 0x1 ;  /* 0x0000001c001c7211 */ /* 0x002fc600078e08ff */
[----:B-----5:R0:W-:Y:S04]  /*2a10*/  STL [R1+0x36c], R11 ;  /* 0x00036c0b01007387 */ /* 0x0201e80000100800 */
[----:B------:R1:W-:Y:S01]  /*2a20*/  STL [R1+0x1ec], R28 ;  /* 0x0001ec1c01007387 */ /* 0x0003e20000100800 */
[----:B0-----:R-:W-:-:S03]  /*2a30*/  LEA.HI.X.SX32 R11, R5, R27, 0x1, P0 ;  /* 0x0000001b050b7211 */ /* 0x001fc600000f0eff */
[----:B------:R-:W5:Y:S01]  /*2a40*/  LDL.LU R5, [R1+0xee4] ;  /* 0x000ee40001057983 */ /* 0x000f620000300800 */
[----:B-1----:R-:W-:-:S03]  /*2a50*/  IMAD R28, R0, 0x2, R28 ;  /* 0x00000002001c7824 */ /* 0x002fc600078e021c */
[----:B------:R-:W3:Y:S04]  /*2a60*/  LDG.E.U16 R11, [R10.64] ;  /* 0x000000040a0b7981 */ /* 0x000ee8000c1e1500 */
[----:B------:R-:W-:Y:S04]  /*2a70*/  STL [R1+0x2c], R28 ;  /* 0x00002c1c01007387 */ /* 0x000fe80000100800 */
[----:B--2---:R0:W-:Y:S04]  /*2a80*/  STL [R1+0x368], R13 ;  /* 0x0003680d01007387 */ /* 0x0041e80000100800 */
[----:B0-----:R0:W2:Y:S01]  /*2a90*/  LDG.E.U16 R13, [R14.64] ;  /* 0x000000040e0d7981 */ /* 0x0010a2000c1e1500 */
[----:B------:R-:W-:-:S05]  /*2aa0*/  IMAD R12, R0, 0x2, R28 ;  /* 0x00000002000c7824 */ /* 0x000fca00078e021c */
[----:B------:R-:W-:Y:S01]  /*2ab0*/  LEA R28, R0, R12, 0x1 ;  /* 0x0000000c001c7211 */ /* 0x000fe200078e08ff */
[----:B------:R1:W-:Y:S01]  /*2ac0*/  STL [R1+0x50], R12 ;  /* 0x0000500c01007387 */ /* 0x0003e20000100800 */
[----:B0-----:R-:W-:-:S04]  /*2ad0*/  LEA R14, P0, R4, R26, 0x1 ;  /* 0x0000001a040e7211 */ /* 0x001fc800078008ff */
[----:B------:R-:W-:Y:S02]  /*2ae0*/  LEA.HI.X.SX32 R15, R4, R27, 0x1, P0 ;  /* 0x0000001b040f7211 */ /* 0x000fe400000f0eff */
[----:B-1----:R-:W-:-:S03]  /*2af0*/  LEA R12, P1, R29, R26, 0x1 ;  /* 0x0000001a1d0c7211 */ /* 0x002fc600078208ff */
[----:B------:R0:W3:Y:S04]  /*2b00*/  LDG.E.U16 R14, [R14.64] ;  /* 0x000000040e0e7981 */ /* 0x0000e8000c1e1500 */
[----:B--2---:R1:W-:Y:S04]  /*2b10*/  STL [R1+0x364], R13 ;  /* 0x0003640d01007387 */ /* 0x0043e80000100800 */
[----:B------:R-:W2:Y:S04]  /*2b20*/  LDL.LU R4, [R1+0xee0] ;  /* 0x000ee00001047983 */ /* 0x000ea80000300800 */
[----:B------:R0:W-:Y:S01]  /*2b30*/  STL [R1+0x40], R28 ;  /* 0x0000401c01007387 */ /* 0x0001e20000100800 */
[----:B-1----:R-:W-:-:S03]  /*2b40*/  LEA.HI.X.SX32 R13, R29, R27, 0x1, P1 ;  /* 0x0000001b1d0d7211 */ /* 0x002fc600008f0eff */
[----:B------:R-:W2:Y:S01]  /*2b50*/  LDL.LU R29, [R1+0xedc] ;  /* 0x000edc00011d7983 */ /* 0x000ea20000300800 */
[----:B0-----:R-:W-:-:S03]  /*2b60*/  IMAD R28, R0, 0x2, R28 ;  /* 0x00000002001c7824 */ /* 0x001fc600078e021c */
[----:B---3--:R0:W-:Y:S04]  /*2b70*/  STL [R1+0x360], R11 ;  /* 0x0003600b01007387 */ /* 0x0081e80000100800 */
[----:B------:R1:W-:Y:S01]  /*2b80*/  STL [R1+0x1e0], R28 ;  /* 0x0001e01c01007387 */ /* 0x0003e20000100800 */
[----:B------:R-:W-:-:S03]  /*2b90*/  LEA R10, P0, R25, R26, 0x1 ;  /* 0x0000001a190a7211 */ /* 0x000fc600078008ff */
[----:B------:R3:W2:Y:S04]  /*2ba0*/  LDG.E.U16 R12, [R12.64] ;  /* 0x000000040c0c7981 */ /* 0x0006a8000c1e1500 */
[----:B0-----:R-:W2:Y:S01]  /*2bb0*/  LDL.LU R11, [R1+0x4] ;  /* 0x00000400010b7983 */ /* 0x001ea20000300800 */
[----:B-1----:R-:W-:Y:S01]  /*2bc0*/  IMAD R28, R0, 0x2, R28 ;  /* 0x00000002001c7824 */ /* 0x002fe200078e021c */
[----:B--2---:R-:W-:Y:S02]  /*2bd0*/  MOV R15, R11 ;  /* 0x0000000b000f7202 */ /* 0x004fe40000000f00 */
[----:B------:R-:W-:Y:S02]  /*2be0*/  LEA.HI.X.SX32 R11, R25, R27, 0x1, P0 ;  /* 0x0000001b190b7211 */ /* 0x000fe400000f0eff */
[----:B------:R-:W2:Y:S01]  /*2bf0*/  LDL.LU R25, [R1+0xed8] ;  /* 0x000ed80001197983 */ /* 0x000ea20000300800 */
[----:B---3--:R-:W-:-:S03]  /*2c00*/  IMAD.MOV.U32 R13, RZ, RZ, R15 ;  /* 0x000000ffff0d7224 */ /* 0x008fc600078e000f */
[----:B------:R-:W-:Y:S02]  /*2c10*/  STL [R1+0x10], R28 ;  /* 0x0000101c01007387 */ /* 0x000fe40000100800 */
[----:B------:R-:W-:Y:S02]  /*2c20*/  MOV R15, R13 ;  /* 0x0000000d000f7202 */ /* 0x000fe40000000f00 */
[----:B------:R0:W-:Y:S04]  /*2c30*/  STL [R1+0x35c], R14 ;  /* 0x00035c0e01007387 */ /* 0x0001e80000100800 */
[----:B------:R-:W3:Y:S01]  /*2c40*/  LDG.E.U16 R11, [R10.64] ;  /* 0x000000040a0b7981 */ /* 0x000ee2000c1e1500 */
[----:B0-----:R-:W-:-:S04]  /*2c50*/  LEA R14, P0, R13, R26, 0x1 ;  /* 0x0000001a0d0e7211 */ /* 0x001fc800078008ff */
[----:B------:R-:W-:-:S05]  /*2c60*/  LEA.HI.X.SX32 R15, R15, R27, 0x1, P0 ;  /* 0x0000001b0f0f7211 */ /* 0x000fca00000f0eff */
[----:B------:R-:W2:Y:S01]  /*2c70*/  LDG.E.U16 R14, [R14.64] ;  /* 0x000000040e0e7981 */ /* 0x000ea2000c1e1500 */
[----:B------:R-:W-:-:S05]  /*2c80*/  IMAD R28, R0, 0x2, R28 ;  /* 0x00000002001c7824 */ /* 0x000fca00078e021c */
[----:B------:R0:W-:Y:S04]  /*2c90*/  STL [R1+0x60], R28 ;  /* 0x0000601c01007387 */ /* 0x0001e80000100800 */
[----:B------:R1:W-:Y:S01]  /*2ca0*/  STL [R1+0x358], R12 ;  /* 0x0003580c01007387 */ /* 0x0003e20000100800 */
[----:B0-----:R-:W-:Y:S01]  /*2cb0*/  IMAD R28, R0, 0x2, R28 ;  /* 0x00000002001c7824 */ /* 0x001fe200078e021c */
[----:B-1----:R-:W-:-:S03]  /*2cc0*/  LEA R12, P1, R29, R26, 0x1 ;  /* 0x0000001a1d0c7211 */ /* 0x002fc600078208ff */
[----:B------:R-:W-:Y:S01]  /*2cd0*/  IMAD R0, R0, 0x2, R28 ;  /* 0x0000000200007824 */ /* 0x000fe200078e021c */
[----:B------:R0:W-:Y:S01]  /*2ce0*/  STL [R1+0x48], R28 ;  /* 0x0000481c01007387 */ /* 0x0001e20000100800 */
[----:B------:R-:W-:-:S03]  /*2cf0*/  LEA.HI.X.SX32 R13, R29, R27, 0x1, P1 ;  /* 0x0000001b1d0d7211 */ /* 0x000fc600008f0eff */
[----:B0-----:R-:W4:Y:S04]  /*2d00*/  LDL.LU R28, [R1+0xed4] ;  /* 0x000ed400011c7983 */ /* 0x001f280000300800 */
[----:B------:R-:W-:Y:S04]  /*2d10*/  STL [R1+0x1dc], R0 ;  /* 0x0001dc0001007387 */ /* 0x000fe80000100800 */
[----:B---3--:R-:W-:Y:S04]  /*2d20*/  STL [R1+0x354], R11 ;  /* 0x0003540b01007387 */ /* 0x008fe80000100800 */
[----:B--2---:R0:W-:Y:S04]  /*2d30*/  STL [R1+0x350], R14 ;  /* 0x0003500e01007387 */ /* 0x0041e80000100800 */
[----:B0-----:R4:W2:Y:S01]  /*2d40*/  LDG.E.U16 R14, [R12.64] ;  /* 0x000000040c0e7981 */ /* 0x0018a2000c1e1500 */
[----:B------:R-:W-:-:S05]  /*2d50*/  MOV R29, c[0x0][0x198] ;  /* 0x00006600001d7a02 */ /* 0x000fca0000000f00 */
[----:B------:R-:W-:Y:S01]  /*2d60*/  IMAD R0, R29, 0x2, R0 ;  /* 0x000000021d007824 */ /* 0x000fe200078e0200 */
[----:B------:R-:W-:-:S03]  /*2d70*/  LEA R10, P0, R25, R26, 0x1 ;  /* 0x0000001a190a7211 */ /* 0x000fc600078008ff */
[----:B------:R-:W-:Y:S01]  /*2d80*/  IMAD R15, R29, 0x2, R0 ;  /* 0x000000021d0f7824 */ /* 0x000fe200078e0200 */
[----:B------:R-:W-:-:S04]  /*2d90*/  LEA.HI.X.SX32 R11, R25, R27, 0x1, P0 ;  /* 0x0000001b190b7211 */ /* 0x000fc800000f0eff */
[----:B------:R-:W-:Y:S01]  /*2da0*/  LEA R25, R29, R15, 0x1 ;  /* 0x0000000f1d197211 */ /* 0x000fe200078e08ff */
[----:B------:R-:W-:Y:S04]  /*2db0*/  STL [R1+0x4c], R15 ;  /* 0x00004c0f01007387 */ /* 0x000fe80000100800 */
[----:B------:R0:W3:Y:S01]  /*2dc0*/  LDG.E.U16 R11, [R10.64] ;  /* 0x000000040a0b7981 */ /* 0x0000e2000c1e1500 */
[----:B----4-:R-:W-:-:S04]  /*2dd0*/  LEA R12, P0, R28, R26, 0x1 ;  /* 0x0000001a1c0c7211 */ /* 0x010fc800078008ff */
[----:B------:R-:W-:-:S06]  /*2de0*/  LEA.HI.X.SX32 R13, R28, R27, 0x1, P0 ;  /* 0x0000001b1c0d7211 */ /* 0x000fcc00000f0eff */
[----:B------:R-:W4:Y:S04]  /*2df0*/  LDG.E.U16 R13, [R12.64] ;  /* 0x000000040c0d7981 */ /* 0x000f28000c1e1500 */
[----:B--2---:R1:W-:Y:S04]  /*2e00*/  STL [R1+0x34c], R14 ;  /* 0x00034c0e01007387 */ /* 0x0043e80000100800 */
[----:B------:R2:W-:Y:S04]  /*2e10*/  STL [R1+0x38], R25 ;  /* 0x0000381901007387 */ /* 0x0005e80000100800 */
[----:B------:R-:W2:Y:S01]  /*2e20*/  LDL.LU R28, [R1+0x38] ;  /* 0x00003800011c7983 */ /* 0x000ea20000300800 */
[----:B-1----:R-:W-:-:S04]  /*2e30*/  LEA R14, P1, R4, R26, 0x1 ;  /* 0x0000001a040e7211 */ /* 0x002fc800078208ff */
[----:B------:R-:W-:Y:S02]  /*2e40*/  LEA.HI.X.SX32 R15, R4, R27, 0x1, P1 ;  /* 0x0000001b040f7211 */ /* 0x000fe400008f0eff */
[----:B-----5:R-:W-:-:S04]  /*2e50*/  LEA R4, P0, R5, R26, 0x1 ;  /* 0x0000001a05047211 */ /* 0x020fc800078008ff */
[----:B------:R-:W-:Y:S02]  /*2e60*/  LEA.HI.X.SX32 R5, R5, R27, 0x1, P0 ;  /* 0x0000001b05057211 */ /* 0x000fe400000f0eff */
[----:B0-----:R-:W-:Y:S01]  /*2e70*/  LEA R10, P0, R18, R26, 0x1 ;  /* 0x0000001a120a7211 */ /* 0x001fe200078008ff */
[----:B--2---:R-:W-:-:S05]  /*2e80*/  IMAD R25, R29, 0x2, R28 ;  /* 0x000000021d197824 */ /* 0x004fca00078e021c */
[----:B------:R0:W-:Y:S02]  /*2e90*/  STL [R1+0x1d4], R25 ;  /* 0x0001d41901007387 */ /* 0x0001e40000100800 */
[----:B0-----:R-:W-:-:S05]  /*2ea0*/  IMAD R25, R29, 0x2, R25 ;  /* 0x000000021d197824 */ /* 0x001fca00078e0219 */
[----:B------:R0:W-:Y:S02]  /*2eb0*/  STL [R1+0x28], R25 ;  /* 0x0000281901007387 */ /* 0x0001e40000100800 */
[----:B0-----:R-:W-:Y:S02]  /*2ec0*/  LEA R25, R29, R25, 0x1 ;  /* 0x000000191d197211 */ /* 0x001fe400078e08ff */
[----:B------:R0:W2:Y:S04]  /*2ed0*/  LDG.E.U16 R29, [R14.64] ;  /* 0x000000040e1d7981 */ /* 0x0000a8000c1e1500 */
[----:B---3--:R1:W-:Y:S01]  /*2ee0*/  STL [R1+0x348], R11 ;  /* 0x0003480b01007387 */ /* 0x0083e20000100800 */
[----:B0-----:R-:W-:-:S04]  /*2ef0*/  IMAD.MOV.U32 R15, RZ, RZ, c[0x0][0x198] ;  /* 0x00006600ff0f7624 */ /* 0x001fc800078e00ff */
[C---:B------:R-:W-:Y:S01]  /*2f00*/  IMAD R25, R15.reuse, 0x2, R25 ;  /* 0x000000020f197824 */ /* 0x040fe200078e0219 */
[----:B-1----:R-:W-:Y:S01]  /*2f10*/  LEA.HI.X.SX32 R11, R18, R27, 0x1, P0 ;  /* 0x0000001b120b7211 */ /* 0x002fe200000f0eff */
[----:B----4-:R-:W-:Y:S03]  /*2f20*/  STL [R1+0x344], R13 ;  /* 0x0003440d01007387 */ /* 0x010fe60000100800 */
[C---:B------:R-:W-:Y:S01]  /*2f30*/  LEA R14, R15.reuse, R25, 0x1 ;  /* 0x000000190f0e7211 */ /* 0x040fe200078e08ff */
[----:B------:R0:W-:Y:S04]  /*2f40*/  STL [R1+0x24], R25 ;  /* 0x0000241901007387 */ /* 0x0001e80000100800 */
[----:B------:R1:W3:Y:S04]  /*2f50*/  LDG.E.U16 R18, [R10.64] ;  /* 0x000000040a127981 */ /* 0x0002e8000c1e1500 */
[----:B0-----:R0:W4:Y:S04]  /*2f60*/  LDG.E.U16 R25, [R4.64] ;  /* 0x0000000404197981 */ /* 0x001128000c1e1500 */
[----:B------:R5:W-:Y:S01]  /*2f70*/  STL [R1+0x1cc], R14 ;  /* 0x0001cc0e01007387 */ /* 0x000be20000100800 */
[----:B------:R-:W-:Y:S01]  /*2f80*/  LEA R12, P1, R16, R26, 0x1 ;  /* 0x0000001a100c7211 */ /* 0x000fe200078208ff */
[----:B-----5:R-:W-:-:S05]  /*2f90*/  IMAD R14, R15, 0x2, R14 ;  /* 0x000000020f0e7824 */ /* 0x020fca00078e020e */
[----:B------:R5:W-:Y:S01]  /*2fa0*/  STL [R1+0x1c], R14 ;  /* 0x00001c0e01007387 */ /* 0x000be20000100800 */
[----:B0-----:R-:W-:Y:S02]  /*2fb0*/  LEA R4, P0, R20, R26, 0x1 ;  /* 0x0000001a14047211 */ /* 0x001fe400078008ff */
[-C--:B------:R-:W-:Y:S01]  /*2fc0*/  LEA.HI.X.SX32 R13, R16, R27.reuse, 0x1, P1 ;  /* 0x0000001b100d7211 */ /* 0x080fe200008f0eff */
[----:B-----5:R-:W-:Y:S01]  /*2fd0*/  IMAD R14, R15, 0x2, R14 ;  /* 0x000000020f0e7824 */ /* 0x020fe200078e020e */
[----:B------:R-:W-:-:S03]  /*2fe0*/  LEA.HI.X.SX32 R5, R20, R27, 0x1, P0 ;  /* 0x0000001b14057211 */ /* 0x000fc600000f0eff */
[----:B------:R0:W5:Y:S04]  /*2ff0*/  LDG.E.U16 R20, [R12.64] ;  /* 0x000000040c147981 */ /* 0x000168000c1e1500 */
[----:B------:R0:W-:Y:S01]  /*3000*/  STL [R1+0x20], R14 ;  /* 0x0000200e01007387 */ /* 0x0001e20000100800 */
[----:B-1----:R-:W-:-:S03]  /*3010*/  LEA R10, P0, R22, R26, 0x1 ;  /* 0x0000001a160a7211 */ /* 0x002fc600078008ff */
[----:B------:R1:W5:Y:S01]  /*3020*/  LDG.E.U16 R16, [R4.64] ;  /* 0x0000000404107981 */ /* 0x000362000c1e1500 */
[----:B0-----:R-:W-:-:S05]  /*3030*/  LEA R14, R15, R14, 0x1 ;  /* 0x0000000e0f0e7211 */ /* 0x001fca00078e08ff */
[----:B------:R0:W-:Y:S01]  /*3040*/  STL [R1+0x18], R14 ;  /* 0x0000180e01007387 */ /* 0x0001e20000100800 */
[----:B------:R-:W-:Y:S02]  /*3050*/  LEA.HI.X.SX32 R11, R22, R27, 0x1, P0 ;  /* 0x0000001b160b7211 */ /* 0x000fe400000f0eff */
[----:B------:R-:W-:Y:S01]  /*3060*/  LEA R12, P1, R21, R26, 0x1 ;  /* 0x0000001a150c7211 */ /* 0x000fe200078208ff */
[----:B0-----:R-:W-:-:S05]  /*3070*/  IMAD R14, R15, 0x2, R14 ;  /* 0x000000020f0e7824 */ /* 0x001fca00078e020e */
[----:B------:R0:W-:Y:S01]  /*3080*/  STL [R1+0x1c4], R14 ;  /* 0x0001c40e01007387 */ /* 0x0001e20000100800 */
[----:B------:R-:W-:Y:S02]  /*3090*/  LEA.HI.X.SX32 R13, R21, R27, 0x1, P1 ;  /* 0x0000001b150d7211 */ /* 0x000fe400008f0eff */
[----:B-1----:R-:W-:Y:S01]  /*30a0*/  LEA R4, P0, R23, R26, 0x1 ;  /* 0x0000001a17047211 */ /* 0x002fe200078008ff */
[----:B0-----:R-:W-:-:S03]  /*30b0*/  IMAD R14, R15, 0x2, R14 ;  /* 0x000000020f0e7824 */ /* 0x001fc600078e020e */
[----:B------:R-:W-:-:S05]  /*30c0*/  LEA.HI.X.SX32 R5, R23, R27, 0x1, P0 ;  /* 0x0000001b17057211 */ /* 0x000fca00000f0eff */
[----:B------:R0:W5:Y:S04]  /*30d0*/  LDG.E.U16 R22, [R4.64] ;  /* 0x0000000404167981 */ /* 0x000168000c1e1500 */
[----:B--2---:R1:W-:Y:S04]  /*30e0*/  STL [R1+0x340], R29 ;  /* 0x0003401d01007387 */ /* 0x0043e80000100800 */
[----:B------:R-:W-:Y:S04]  /*30f0*/  STL [R1+0xc], R14 ;  /* 0x00000c0e01007387 */ /* 0x000fe80000100800 */
[----:B-1----:R1:W2:Y:S04]  /*3100*/  LDG.E.U16 R29, [R10.64] ;  /* 0x000000040a1d7981 */ /* 0x0022a8000c1e1500 */
[----:B----4-:R4:W-:Y:S04]  /*3110*/  STL [R1+0x33c], R25 ;  /* 0x00033c1901007387 */ /* 0x0109e80000100800 */
[----:B----4-:R-:W4:Y:S04]  /*3120*/  LDL.LU R25, [R1+0x5c] ;  /* 0x00005c0001197983 */ /* 0x010f280000300800 */
[----:B---3--:R3:W-:Y:S04]  /*3130*/  STL [R1+0x338], R18 ;  /* 0x0003381201007387 */ /* 0x0087e80000100800 */
[----:B---3--:R3:W4:Y:S02]  /*3140*/  LDG.E.U16 R18, [R12.64] ;  /* 0x000000040c127981 */ /* 0x008724000c1e1500 */
[----:B---3--:R-:W-:-:S04]  /*3150*/  LEA R12, P0, R8, R26, 0x1 ;  /* 0x0000001a080c7211 */ /* 0x008fc800078008ff */
[----:B------:R-:W-:-:S05]  /*3160*/  LEA.HI.X.SX32 R13, R8, R27, 0x1, P0 ;  /* 0x0000001b080d7211 */ /* 0x000fca00000f0eff */
[----:B------:R3:W4:Y:S01]  /*3170*/  LDG.E.U16 R21, [R12.64] ;  /* 0x000000040c157981 */ /* 0x000722000c1e1500 */
[----:B------:R-:W-:-:S05]  /*3180*/  MOV R23, c[0x0][0x198] ;  /* 0x0000660000177a02 */ /* 0x000fca0000000f00 */
[----:B------:R-:W-:-:S05]  /*3190*/  IMAD R14, R23, 0x2, R14 ;  /* 0x00000002170e7824 */ /* 0x000fca00078e020e */
[----:B------:R0:W-:Y:S02]  /*31a0*/  STL [R1+0x14], R14 ;  /* 0x0000140e01007387 */ /* 0x0001e40000100800 */
[----:B0-----:R-:W-:-:S05]  /*31b0*/  IMAD R14, R23, 0x2, R14 ;  /* 0x00000002170e7824 */ /* 0x001fca00078e020e */
[----:B------:R0:W-:Y:S01]  /*31c0*/  STL [R1+0x8], R14 ;  /* 0x0000080e01007387 */ /* 0x0001e20000100800 */
[----:B-1----:R-:W-:Y:S02]  /*31d0*/  LEA R10, P1, R7, R26, 0x1 ;  /* 0x0000001a070a7211 */ /* 0x002fe400078208ff */
[----:B0-----:R-:W-:Y:S02]  /*31e0*/  LEA R14, R23, R14, 0x1 ;  /* 0x0000000e170e7211 */ /* 0x001fe400078e08ff */
[----:B------:R-:W-:-:S03]  /*31f0*/  LEA.HI.X.SX32 R11, R7, R27, 0x1, P1 ;  /* 0x0000001b070b7211 */ /* 0x000fc600008f0eff */
[C---:B------:R-:W-:Y:S01]  /*3200*/  IMAD R8, R23.reuse, 0x2, R14 ;  /* 0x0000000217087824 */ /* 0x040fe200078e020e */
[----:B------:R-:W-:Y:S03]  /*3210*/  STL [R1+0x1c0], R14 ;  /* 0x0001c00e01007387 */ /* 0x000fe60000100800 */
[----:B------:R-:W-:Y:S01]  /*3220*/  IMAD R7, R23, 0x2, R8 ;  /* 0x0000000217077824 */ /* 0x000fe200078e0208 */
[----:B-----5:R0:W-:Y:S01]  /*3230*/  STL [R1+0x334], R20 ;  /* 0x0003341401007387 */ /* 0x0201e20000100800 */
[----:B------:R-:W-:-:S03]  /*3240*/  LEA R4, P0, R9, R26, 0x1 ;  /* 0x0000001a09047211 */ /* 0x000fc600078008ff */
[----:B------:R-:W-:Y:S04]  /*3250*/  STL [R1], R8 ;  /* 0x0000000801007387 */ /* 0x000fe80000100800 */
[----:B------:R-:W-:Y:S04]  /*3260*/  STL [R1+0x4], R7 ;  /* 0x0000040701007387 */ /* 0x000fe80000100800 */
[----:B0-----:R0:W5:Y:S04]  /*3270*/  LDG.E.U16 R20, [R10.64] ;  /* 0x000000040a147981 */ /* 0x001168000c1e1500 */
[----:B------:R1:W-:Y:S01]  /*3280*/  STL [R1+0x330], R16 ;  /* 0x0003301001007387 */ /* 0x0003e20000100800 */
[----:B------:R-:W-:-:S02]  /*3290*/  LEA.HI.X.SX32 R5, R9, R27, 0x1, P0 ;  /* 0x0000001b09057211 */ /* 0x000fc400000f0eff */
[C---:B---3--:R-:W-:Y:S02]  /*32a0*/  LEA R12, P0, R6.reuse, R26, 0x1 ;  /* 0x0000001a060c7211 */ /* 0x048fe400078008ff */
[----:B-1----:R-:W-:Y:S02]  /*32b0*/  LEA R16, R23, R7, 0x1 ;  /* 0x0000000717107211 */ /* 0x002fe400078e08ff */
[----:B------:R-:W-:-:S03]  /*32c0*/  LEA.HI.X.SX32 R13, R6, R27, 0x1, P0 ;  /* 0x0000001b060d7211 */ /* 0x000fc600000f0eff */
[----:B------:R-:W-:Y:S01]  /*32d0*/  IMAD R7, R23, 0x2, R16 ;  /* 0x0000000217077824 */ /* 0x000fe200078e0210 */
[----:B------:R1:W-:Y:S01]  /*32e0*/  STL [R1+0xec0], R16 ;  /* 0x000ec01001007387 */ /* 0x0003e20000100800 */
[-C--:B0-----:R-:W-:Y:S02]  /*32f0*/  LEA R10, P1, R3, R26.reuse, 0x1 ;  /* 0x0000001a030a7211 */ /* 0x081fe400078208ff */
[----:B------:R-:W-:Y:S02]  /*3300*/  IMAD R9, R23, 0x2, R7 ;  /* 0x0000000217097824 */ /* 0x000fe400078e0207 */
[----:B------:R-:W-:Y:S01]  /*3310*/  LEA.HI.X.SX32 R11, R3, R27, 0x1, P1 ;  /* 0x0000001b030b7211 */ /* 0x000fe200008f0eff */
[----:B-1----:R0:W3:Y:S04]  /*3320*/  LDG.E.U16 R16, [R4.64] ;  /* 0x0000000404107981 */ /* 0x0020e8000c1e1500 */
[----:B------:R1:W3:Y:S01]  /*3330*/  LDG.E.U16 R14, [R10.64] ;  /* 0x000000040a0e7981 */ /* 0x0002e2000c1e1500 */
[----:B0-----:R-:W-:-:S04]  /*3340*/  LEA R4, P0, R2, R26, 0x1 ;  /* 0x0000001a02047211 */ /* 0x001fc800078008ff */
[----:B------:R-:W-:Y:S01]  /*3350*/  LEA.HI.X.SX32 R5, R2, R27, 0x1, P0 ;  /* 0x0000001b02057211 */ /* 0x000fe200000f0eff */
[----:B--2---:R0:W-:Y:S04]  /*3360*/  STL [R1+0x32c], R29 ;  /* 0x00032c1d01007387 */ /* 0x0041e80000100800 */
[----:B0-----:R-:W2:Y:S04]  /*3370*/  LDL.LU R29, [R1+0x58] ;  /* 0x00005800011d7983 */ /* 0x001ea80000300800 */
[----:B------:R0:W-:Y:S04]  /*3380*/  STL [R1+0x1b8], R7 ;  /* 0x0001b80701007387 */ /* 0x0001e80000100800 */
[----:B0-----:R2:W2:Y:S04]  /*3390*/  LDG.E.U16 R7, [R12.64] ;  /* 0x000000040c077981 */ /* 0x0014a8000c1e1500 */
[----:B----4-:R0:W-:Y:S02]  /*33a0*/  STL [R1+0x328], R18 ;  /* 0x0003281201007387 */ /* 0x0101e40000100800 */
[----:B0-----:R-:W-:-:S02]  /*33b0*/  LEA R18, R23, R9, 0x1 ;  /* 0x0000000917127211 */ /* 0x001fc400078e08ff */
[----:B------:R0:W-:Y:S03]  /*33c0*/  STL [R1+0xec4], R9 ;  /* 0x000ec40901007387 */ /* 0x0001e60000100800 */
[----:B------:R-:W-:Y:S01]  /*33d0*/  IMAD R8, R23, 0x2, R18 ;  /* 0x0000000217087824 */ /* 0x000fe200078e0212 */
[----:B------:R-:W-:Y:S04]  /*33e0*/  STL [R1+0xeb8], R18 ;  /* 0x000eb81201007387 */ /* 0x000fe80000100800 */
[----:B------:R-:W-:Y:S04]  /*33f0*/  STL [R1+0x324], R22 ;  /* 0x0003241601007387 */ /* 0x000fe80000100800 */
[----:B------:R-:W-:Y:S04]  /*3400*/  STL [R1+0xebc], R8 ;  /* 0x000ebc0801007387 */ /* 0x000fe80000100800 */
[----:B------:R4:W-:Y:S04]  /*3410*/  STL [R1+0x320], R21 ;  /* 0x0003201501007387 */ /* 0x0009e80000100800 */
[----:B0-----:R0:W2:Y:S04]  /*3420*/  LDG.E.U16 R9, [R4.64] ;  /* 0x0000000404097981 */ /* 0x0010a8000c1e1500 */
[----:B----4-:R-:W4:Y:S01]  /*3430*/  LDL.LU R21, [R1+0x54] ;  /* 0x0000540001157983 */ /* 0x010f220000300800 */
[----:B------:R-:W-:Y:S01]  /*3440*/  IMAD.MOV.U32 R18, RZ, RZ, c[0x0][0x198] ;  /* 0x00006600ff127624 */ /* 0x000fe200078e00ff */
[----:B------:R-:W-:-:S04]  /*3450*/  LEA R2, P0, R25, R26, 0x1 ;  /* 0x0000001a19027211 */ /* 0x000fc800078008ff */
[----:B------:R-:W-:Y:S02]  /*3460*/  LEA R6, R18, R8, 0x1 ;  /* 0x0000000812067211 */ /* 0x000fe400078e08ff */
[-C--:B------:R-:W-:Y:S02]  /*3470*/  LEA.HI.X.SX32 R3, R25, R27.reuse, 0x1, P0 ;  /* 0x0000001b19037211 */ /* 0x080fe400000f0eff */
[C---:B-1----:R-:W-:Y:S01]  /*3480*/  LEA R10, P1, R19.reuse, R26, 0x1 ;  /* 0x0000001a130a7211 */ /* 0x042fe200078208ff */
[----:B------:R1:W-:Y:S04]  /*3490*/  STL [R1+0x138], R6 ;  /* 0x0001380601007387 */ /* 0x0003e80000100800 */
[----:B------:R-:W4:Y:S01]  /*34a0*/  LDL.LU R22, [R1+0x44] ;  /* 0x0000440001167983 */ /* 0x000f220000300800 */
[----:B------:R-:W-:-:S02]  /*34b0*/  LEA.HI.X.SX32 R11, R19, R27, 0x1, P1 ;  /* 0x0000001b130b7211 */ /* 0x000fc400008f0eff */
[----:B0-----:R-:W-:-:S03]  /*34c0*/  LEA R4, P0, R17, R26, 0x1 ;  /* 0x0000001a11047211 */ /* 0x001fc600078008ff */
[----:B------:R0:W4:Y:S01]  /*34d0*/  LDG.E.U16 R19, [R10.64] ;  /* 0x000000040a137981 */ /* 0x000122000c1e1500 */
[C---:B-1----:R-:W-:Y:S01]  /*34e0*/  IMAD R6, R18.reuse, 0x2, R6 ;  /* 0x0000000212067824 */ /* 0x042fe200078e0206 */
[----:B------:R-:W-:Y:S02]  /*34f0*/  LEA.HI.X.SX32 R5, R17, R27, 0x1, P0 ;  /* 0x0000001b11057211 */ /* 0x000fe400000f0eff */
[----:B-----5:R1:W-:Y:S04]  /*3500*/  STL [R1+0x31c], R20 ;  /* 0x00031c1401007387 */ /* 0x0203e80000100800 */
[----:B------:R-:W5:Y:S04]  /*3510*/  LDL.LU R25, [R1+0x2c] ;  /* 0x00002c0001197983 */ /* 0x000f680000300800 */
[----:B-1----:R1:W5:Y:S04]  /*3520*/  LDG.E.U16 R20, [R2.64] ;  /* 0x0000000402147981 */ /* 0x002368000c1e1500 */
[----:B------:R-:W-:Y:S01]  /*3530*/  STL [R1+0xec8], R6 ;  /* 0x000ec80601007387 */ /* 0x000fe20000100800 */
[----:B-1----:R-:W-:Y:S01]  /*3540*/  IMAD R3, R18, 0x2, R6 ;  /* 0x0000000212037824 */ /* 0x002fe200078e0206 */
[----:B0-----:R-:W-:-:S02]  /*3550*/  LEA R10, P1, R24, R26, 0x1 ;  /* 0x0000001a180a7211 */ /* 0x001fc400078208ff */
[----:B---3--:R0:W-:Y:S04]  /*3560*/  STL [R1+0x318], R16 ;  /* 0x0003181001007387 */ /* 0x0081e80000100800 */
[----:B------:R-:W3:Y:S04]  /*3570*/  LDL.LU R17, [R1+0x50] ;  /* 0x0000500001117983 */ /* 0x000ee80000300800 */
[----:B0-----:R-:W3:Y:S01]  /*3580*/  LDL.LU R16, [R1+0x40] ;  /* 0x0000400001107983 */ /* 0x001ee20000300800 */
[----:B------:R-:W-:-:S05]  /*3590*/  LEA.HI.X.SX32 R11, R24, R27, 0x1, P1 ;  /* 0x0000001b180b7211 */ /* 0x000fca00008f0eff */
[----:B------:R4:W3:Y:S01]  /*35a0*/  LDG.E.U16 R6, [R10.64] ;  /* 0x000000040a067981 */ /* 0x0008e2000c1e1500 */
[----:B--2---:R-:W-:-:S04]  /*35b0*/  LEA R12, P0, R29, R26, 0x1 ;  /* 0x0000001a1d0c7211 */ /* 0x004fc800078008ff */
[----:B------:R-:W-:Y:S01]  /*35c0*/  LEA.HI.X.SX32 R13, R29, R27, 0x1, P0 ;  /* 0x0000001b1d0d7211 */ /* 0x000fe200000f0eff */
[----:B------:R-:W-:-:S05]  /*35d0*/  IMAD R29, R15, 0x2, R24 ;  /* 0x000000020f1d7824 */ /* 0x000fca00078e0218 */
[----:B------:R-:W-:Y:S01]  /*35e0*/  LEA R29, R15, R29, 0x1 ;  /* 0x0000001d0f1d7211 */ /* 0x000fe200078e08ff */
[----:B------:R0:W-:Y:S04]  /*35f0*/  STL [R1+0x314], R7 ;  /* 0x0003140701007387 */ /* 0x0001e80000100800 */
[----:B------:R-:W-:Y:S01]  /*3600*/  STL [R1+0xecc], R3 ;  /* 0x000ecc0301007387 */ /* 0x000fe20000100800 */
[----:B0-----:R-:W-:-:S05]  /*3610*/  LEA R7, R18, R3, 0x1 ;  /* 0x0000000312077211 */ /* 0x001fca00078e08ff */
[----:B------:R0:W-:Y:S01]  /*3620*/  STL [R1+0xed0], R7 ;  /* 0x000ed00701007387 */ /* 0x0001e20000100800 */
[----:B------:R-:W-:-:S03]  /*3630*/  IMAD R2, R18, 0x2, R7 ;  /* 0x0000000212027824 */ /* 0x000fc600078e0207 */
[----:B------:R1:W-:Y:S04]  /*3640*/  STL [R1+0x310], R14 ;  /* 0x0003100e01007387 */ /* 0x0003e80000100800 */
[----:B------:R-:W-:Y:S04]  /*3650*/  STL [R1+0x130], R2 ;  /* 0x0001300201007387 */ /* 0x000fe80000100800 */
[----:B0-----:R0:W2:Y:S01]  /*3660*/  LDG.E.U16 R7, [R4.64] ;  /* 0x0000000404077981 */ /* 0x0010a2000c1e1500 */
[----:B-1----:R-:W-:-:S03]  /*3670*/  LEA R14, P0, R29, R26, 0x1 ;  /* 0x0000001a1d0e7211 */ /* 0x002fc600078008ff */
[----:B------:R-:W2:Y:S01]  /*3680*/  LDL.LU R8, [R1+0x10] ;  /* 0x0000100001087983 */ /* 0x000ea20000300800 */
[----:B------:R-:W-:-:S05]  /*3690*/  LEA.HI.X.SX32 R15, R29, R27, 0x1, P0 ;  /* 0x0000001b1d0f7211 */ /* 0x000fca00000f0eff */
[----:B------:R1:W2:Y:S04]  /*36a0*/  LDG.E.U16 R24, [R14.64] ;  /* 0x000000040e187981 */ /* 0x0002a8000c1e1500 */
[----:B------:R0:W-:Y:S01]  /*36b0*/  STL [R1+0x30c], R9 ;  /* 0x00030c0901007387 */ /* 0x0001e20000100800 */
[----:B----4-:R-:W-:-:S03]  /*36c0*/  LEA R10, P0, R21, R26, 0x1 ;  /* 0x0000001a150a7211 */ /* 0x010fc600078008ff */
[----:B0-----:R0:W4:Y:S01]  /*36d0*/  LDG.E.U16 R9, [R12.64] ;  /* 0x000000040c097981 */ /* 0x001122000c1e1500 */
[----:B------:R-:W-:-:S05]  /*36e0*/  LEA.HI.X.SX32 R11, R21, R27, 0x1, P0 ;  /* 0x0000001b150b7211 */ /* 0x000fca00000f0eff */
[----:B------:R3:W4:Y:S01]  /*36f0*/  LDG.E.U16 R4, [R10.64] ;  /* 0x000000040a047981 */ /* 0x000722000c1e1500 */
[----:B------:R-:W-:-:S03]  /*3700*/  IMAD R5, R18, 0x2, R2 ;  /* 0x0000000212057824 */ /* 0x000fc600078e0202 */
[----:B------:R-:W4:Y:S01]  /*3710*/  LDL.LU R2, [R1+0x60] ;  /* 0x0000600001027983 */ /* 0x000f220000300800 */
[----:B0-----:R-:W-:-:S04]  /*3720*/  LEA R12, P1, R22, R26, 0x1 ;  /* 0x0000001a160c7211 */ /* 0x001fc800078208ff */
[----:B------:R-:W-:Y:S01]  /*3730*/  LEA.HI.X.SX32 R13, R22, R27, 0x1, P1 ;  /* 0x0000001b160d7211 */ /* 0x000fe200008f0eff */
[----:B-----5:R0:W-:Y:S04]  /*3740*/  STL [R1+0x308], R20 ;  /* 0x0003081401007387 */ /* 0x0201e80000100800 */
[----:B------:R-:W5:Y:S01]  /*3750*/  LDL.LU R29, [R1+0x48] ;  /* 0x00004800011d7983 */ /* 0x000f620000300800 */
[----:B0-----:R-:W-:-:S03]  /*3760*/  IMAD R20, R18, 0x2, R5 ;  /* 0x0000000212147824 */ /* 0x001fc600078e0205 */
[----:B------:R0:W-:Y:S01]  /*3770*/  STL [R1+0x304], R19 ;  /* 0x0003041301007387 */ /* 0x0001e20000100800 */
[----:B-1----:R-:W-:Y:S02]  /*3780*/  LEA R14, P0, R25, R26, 0x1 ;  /* 0x0000001a190e7211 */ /* 0x002fe400078008ff */
[----:B0-----:R-:W-:-:S05]  /*3790*/  LEA R19, R18, R20, 0x1 ;  /* 0x0000001412137211 */ /* 0x001fca00078e08ff */
[----:B------:R-:W-:-:S04]  /*37a0*/  IMAD R3, R18, 0x2, R19 ;  /* 0x0000000212037824 */ /* 0x000fc800078e0213 */
[----:B------:R-:W-:Y:S01]  /*37b0*/  IMAD R22, R18, 0x2, R3 ;  /* 0x0000000212167824 */ /* 0x000fe200078e0203 */
[----:B------:R-:W-:-:S04]  /*37c0*/  LEA.HI.X.SX32 R15, R25, R27, 0x1, P0 ;  /* 0x0000001b190f7211 */ /* 0x000fc800000f0eff */
[C---:B------:R-:W-:Y:S01]  /*37d0*/  LEA R25, R18.reuse, R22, 0x1 ;  /* 0x0000001612197211 */ /* 0x040fe200078e08ff */
[----:B------:R0:W-:Y:S04]  /*37e0*/  STL [R1+0x148], R3 ;  /* 0x0001480301007387 */ /* 0x0001e80000100800 */
[----:B------:R-:W-:Y:S01]  /*37f0*/  IMAD R21, R18, 0x2, R25 ;  /* 0x0000000212157824 */ /* 0x000fe200078e0219 */
[----:B---3--:R-:W-:-:S03]  /*3800*/  LEA R10, P0, R17, R26, 0x1 ;  /* 0x0000001a110a7211 */ /* 0x008fc600078008ff */
[----:B0-----:R-:W-:Y:S01]  /*3810*/  IMAD R3, R18, 0x2, R21 ;  /* 0x0000000212037824 */ /* 0x001fe200078e0215 */
[----:B------:R-:W-:Y:S01]  /*3820*/  LEA.HI.X.SX32 R11, R17, R27, 0x1, P0 ;  /* 0x0000001b110b7211 */ /* 0x000fe200000f0eff */
[----:B--2---:R0:W-:Y:S04]  /*3830*/  STL [R1+0x300], R7 ;  /* 0x0003000701007387 */ /* 0x0041e80000100800 */
[----:B0-----:R0:W2:Y:S02]  /*3840*/  LDG.E.U16 R7, [R12.64] ;  /* 0x000000040c077981 */ /* 0x0010a4000c1e1500 */
[----:B0-----:R-:W-:-:S04]  /*3850*/  LEA R12, P1, R16, R26, 0x1 ;  /* 0x0000001a100c7211 */ /* 0x001fc800078208ff */
[----:B------:R-:W-:-:S05]  /*3860*/  LEA.HI.X.SX32 R13, R16, R27, 0x1, P1 ;  /* 0x0000001b100d7211 */ /* 0x000fca00008f0eff */
[----:B------:R5:W3:Y:S04]  /*3870*/  LDG.E.U16 R17, [R12.64] ;  /* 0x000000040c117981 */ /* 0x000ae8000c1e1500 */
[----:B----4-:R0:W-:Y:S04]  /*3880*/  STL [R1+0x2fc], R9 ;  /* 0x0002fc0901007387 */ /* 0x0101e80000100800 */
[----:B0-----:R-:W4:Y:S04]  /*3890*/  LDL.LU R9, [R1+0x4c] ;  /* 0x00004c0001097983 */ /* 0x001f280000300800 */
[----:B------:R0:W-:Y:S04]  /*38a0*/  STL [R1+0x2f8], R6 ;  /* 0x0002f80601007387 */ /* 0x0001e80000100800 */
[----:B------:R-:W-:Y:S04]  /*38b0*/  STL [R1+0x134], R3 ;  /* 0x0001340301007387 */ /* 0x000fe80000100800 */
[----:B------:R-:W-:Y:S04]  /*38c0*/  STL [R1+0x2f4], R24 ;  /* 0x0002f41801007387 */ /* 0x000fe80000100800 */
[----:B0-----:R0:W3:Y:S04]  /*38d0*/  LDG.E.U16 R6, [R14.64] ;  /* 0x000000040e067981 */ /* 0x0010e8000c1e1500 */
[----:B------:R-:W4:Y:S04]  /*38e0*/  LDL.LU R16, [R1+0x28] ;  /* 0x0000280001107983 */ /* 0x000f280000300800 */
[----:B------:R1:W-:Y:S04]  /*38f0*/  STL [R1+0x2f0], R4 ;  /* 0x0002f00401007387 */ /* 0x0003e80000100800 */
[----:B-1----:R1:W4:Y:S01]  /*3900*/  LDG.E.U16 R4, [R10.64] ;  /* 0x000000040a047981 */ /* 0x002322000c1e1500 */
[----:B0-----:R-:W-:-:S04]  /*3910*/  LEA R14, P0, R8, R26, 0x1 ;  /* 0x0000001a080e7211 */ /* 0x001fc800078008ff */
[----:B------:R-:W-:Y:S01]  /*3920*/  LEA.HI.X.SX32 R15, R8, R27, 0x1, P0 ;  /* 0x0000001b080f7211 */ /* 0x000fe200000f0eff */
[----:B------:R-:W-:Y:S01]  /*3930*/  IMAD R8, R23, 0x2, R28 ;  /* 0x0000000217087824 */ /* 0x000fe200078e021c */
[----:B------:R-:W-:-:S04]  /*3940*/  LEA R24, R18, R3, 0x1 ;  /* 0x0000000312187211 */ /* 0x000fc800078e08ff */
[----:B------:R-:W-:Y:S01]  /*3950*/  LEA R8, R23, R8, 0x1 ;  /* 0x0000000817087211 */ /* 0x000fe200078e08ff */
[----:B------:R-:W-:Y:S01]  /*3960*/  IMAD R3, R18, 0x2, R24 ;  /* 0x0000000212037824 */ /* 0x000fe200078e0218 */
[----:B-1----:R-:W-:-:S03]  /*3970*/  LEA R10, P0, R2, R26, 0x1 ;  /* 0x0000001a020a7211 */ /* 0x002fc600078008ff */
[----:B------:R-:W-:Y:S02]  /*3980*/  IMAD R8, R23, 0x2, R8 ;  /* 0x0000000217087824 */ /* 0x000fe400078e0208 */
[----:B------:R-:W-:Y:S01]  /*3990*/  IMAD R23, R18, 0x2, R3 ;  /* 0x0000000212177824 */ /* 0x000fe200078e0203 */
[----:B------:R-:W-:Y:S02]  /*39a0*/  LEA.HI.X.SX32 R11, R2, R27, 0x1, P0 ;  /* 0x0000001b020b7211 */ /* 0x000fe400000f0eff */
[C---:B-----5:R-:W-:Y:S02]  /*39b0*/  LEA R12, P1, R29.reuse, R26, 0x1 ;  /* 0x0000001a1d0c7211 */ /* 0x060fe400078208ff */
[----:B------:R-:W-:Y:S02]  /*39c0*/  LEA R2, R18, R23, 0x1 ;  /* 0x0000001712027211 */ /* 0x000fe400078e08ff */
[----:B------:R-:W-:-:S03]  /*39d0*/  LEA.HI.X.SX32 R13, R29, R27, 0x1, P1 ;  /* 0x0000001b1d0d7211 */ /* 0x000fc600008f0eff */
[----:B------:R-:W-:Y:S01]  /*39e0*/  IMAD R29, R18, 0x2, R2 ;  /* 0x00000002121d7824 */ /* 0x000fe200078e0202 */
[----:B--2---:R0:W-:Y:S04]  /*39f0*/  STL [R1+0x2ec], R7 ;  /* 0x0002ec0701007387 */ /* 0x0041e80000100800 */
[----:B0-----:R-:W2:Y:S04]  /*3a00*/  LDL.LU R7, [R1+0x24] ;  /* 0x0000240001077983 */ /* 0x001ea80000300800 */
[----:B---3--:R0:W-:Y:S04]  /*3a10*/  STL [R1+0x2e8], R6 ;  /* 0x0002e80601007387 */ /* 0x0081e80000100800 */
[----:B------:R1:W-:Y:S04]  /*3a20*/  STL [R1+0x140], R2 ;  /* 0x0001400201007387 */ /* 0x0003e80000100800 */
[----:B0-----:R0:W3:Y:S04]  /*3a30*/  LDG.E.U16 R6, [R14.64] ;  /* 0x000000040e067981 */ /* 0x0010e8000c1e1500 */
[----:B-1----:R-:W5:Y:S04]  /*3a40*/  LDL.LU R2, [R1+0x1c] ;  /* 0x00001c0001027983 */ /* 0x002f680000300800 */
[----:B----4-:R1:W-:Y:S01]  /*3a50*/  STL [R1+0x2e4], R4 ;  /* 0x0002e40401007387 */ /* 0x0103e20000100800 */
[----:B0-----:R-:W-:-:S03]  /*3a60*/  LEA R14, P0, R0, R26, 0x1 ;  /* 0x0000001a000e7211 */ /* 0x001fc600078008ff */
[----:B-1----:R0:W4:Y:S01]  /*3a70*/  LDG.E.U16 R4, [R10.64] ;  /* 0x000000040a047981 */ /* 0x002122000c1e1500 */
[----:B------:R-:W-:-:S03]  /*3a80*/  LEA.HI.X.SX32 R15, R0, R27, 0x1, P0 ;  /* 0x0000001b000f7211 */ /* 0x000fc600000f0eff */
[----:B------:R1:W-:Y:S01]  /*3a90*/  STL [R1+0x2e0], R17 ;  /* 0x0002e01101007387 */ /* 0x0003e20000100800 */
[----:B------:R-:W-:-:S03]  /*3aa0*/  IMAD R0, R18, 0x2, R29 ;  /* 0x0000000212007824 */ /* 0x000fc600078e021d */
[----:B------:R-:W2:Y:S01]  /*3ab0*/  LDL.LU R3, [R1+0x20] ;  /* 0x0000200001037983 */ /* 0x000ea20000300800 */
[----:B0-----:R-:W-:-:S03]  /*3ac0*/  LEA R10, P0, R9, R26, 0x1 ;  /* 0x0000001a090a7211 */ /* 0x001fc600078008ff */
[----:B-1----:R0:W2:Y:S01]  /*3ad0*/  LDG.E.U16 R17, [R12.64] ;  /* 0x000000040c117981 */ /* 0x0020a2000c1e1500 */
[----:B------:R-:W-:-:S03]  /*3ae0*/  LEA.HI.X.SX32 R11, R9, R27, 0x1, P0 ;  /* 0x0000001b090b7211 */ /* 0x000fc600000f0eff */
[----:B------:R1:W2:Y:S04]  /*3af0*/  LDG.E.U16 R9, [R14.64] ;  /* 0x000000040e097981 */ /* 0x0002a8000c1e1500 */
[----:B------:R1:W5:Y:S01]  /*3b00*/  LDG.E.U16 R11, [R10.64] ;  /* 0x000000040a0b7981 */ /* 0x000362000c1e1500 */
[-C--:B0-----:R-:W-:Y:S02]  /*3b10*/  LEA R12, P1, R28, R26.reuse, 0x1 ;  /* 0x0000001a1c0c7211 */ /* 0x081fe400078208ff */
[----:B-1----:R-:W-:Y:S02]  /*3b20*/  LEA R14, P0, R16, R26, 0x1 ;  /* 0x0000001a100e7211 */ /* 0x002fe400078008ff */
[-C--:B------:R-:W-:Y:S02]  /*3b30*/  LEA.HI.X.SX32 R13, R28, R27.reuse, 0x1, P1 ;  /* 0x0000001b1c0d7211 */ /* 0x080fe400008f0eff */
[----:B------:R-:W-:-:S02]  /*3b40*/  LEA.HI.X.SX32 R15, R16, R27, 0x1, P0 ;  /* 0x0000001b100f7211 */ /* 0x000fc400000f0eff */
[----:B------:R-:W-:Y:S02]  /*3b50*/  LEA R10, P0, R8, R26, 0x1 ;  /* 0x0000001a080a7211 */ /* 0x000fe400078008ff */
[----:B------:R0:W5:Y:S04]  /*3b60*/  LDG.E.U16 R13, [R12.64] ;  /* 0x000000040c0d7981 */ /* 0x000168000c1e1500 */
[----:B------:R1:W5:Y:S04]  /*3b70*/  LDG.E.U16 R15, [R14.64] ;  /* 0x000000040e0f7981 */ /* 0x000368000c1e1500 */
[----:B---3--:R3:W-:Y:S04]  /*3b80*/  STL [R1+0x2dc], R6 ;  /* 0x0002dc0601007387 */ /* 0x0087e80000100800 */
[----:B---3--:R-:W3:Y:S04]  /*3b90*/  LDL.LU R6, [R1+0x18] ;  /* 0x0000180001067983 */ /* 0x008ee80000300800 */
[----:B----4-:R4:W-:Y:S02]  /*3ba0*/  STL [R1+0x2d8], R4 ;  /* 0x0002d80401007387 */ /* 0x0109e40000100800 */
[----:B----4-:R-:W-:-:S05]  /*3bb0*/  LEA R4, R18, R0, 0x1 ;  /* 0x0000000012047211 */ /* 0x010fca00078e08ff */
[----:B------:R4:W-:Y:S04]  /*3bc0*/  STL [R1+0x3c], R4 ;  /* 0x00003c0401007387 */ /* 0x0009e80000100800 */
[----:B--2---:R2:W-:Y:S01]  /*3bd0*/  STL [R1+0x2d4], R17 ;  /* 0x0002d41101007387 */ /* 0x0045e20000100800 */
[----:B----4-:R-:W-:-:S03]  /*3be0*/  IMAD R4, R18, 0x2, R4 ;  /* 0x0000000212047824 */ /* 0x010fc600078e0204 */
[----:B--2---:R-:W2:Y:S04]  /*3bf0*/  LDL.LU R17, [R1+0xc] ;  /* 0x00000c0001117983 */ /* 0x004ea80000300800 */
[----:B------:R-:W-:Y:S04]  /*3c00*/  STL [R1+0x13c], R4 ;  /* 0x00013c0401007387 */ /* 0x000fe80000100800 */
[----:B------:R4:W-:Y:S04]  /*3c10*/  STL [R1+0x2d0], R9 ;  /* 0x0002d00901007387 */ /* 0x0009e80000100800 */
[----:B----4-:R-:W4:Y:S04]  /*3c20*/  LDL.LU R9, [R1+0x14] ;  /* 0x0000140001097983 */ /* 0x010f280000300800 */
[----:B------:R-:W2:Y:S04]  /*3c30*/  LDL.LU R16, [R1+0x8] ;  /* 0x0000080001107983 */ /* 0x000ea80000300800 */
[----:B-----5:R5:W-:Y:S02]  /*3c40*/  STL [R1+0x2cc], R11 ;  /* 0x0002cc0b01007387 */ /* 0x020be40000100800 */
[----:B-----5:R-:W-:-:S05]  /*3c50*/  IMAD.MOV.U32 R11, RZ, RZ, R8 ;  /* 0x000000ffff0b7224 */ /* 0x020fca00078e0008 */
[----:B------:R-:W-:-:S06]  /*3c60*/  LEA.HI.X.SX32 R11, R11, R27, 0x1, P0 ;  /* 0x0000001b0b0b7211 */ /* 0x000fcc00000f0eff */
[----:B------:R5:W2:Y:S01]  /*3c70*/  LDG.E.U16 R11, [R10.64] ;  /* 0x000000040a0b7981 */ /* 0x000aa2000c1e1500 */
[----:B------:R-:W-:-:S05]  /*3c80*/  IMAD R28, R18, 0x2, R4 ;  /* 0x00000002121c7824 */ /* 0x000fca00078e0204 */
[----:B------:R-:W-:Y:S02]  /*3c90*/  LEA R4, R18, R28, 0x1 ;  /* 0x0000001c12047211 */ /* 0x000fe400078e08ff */
[----:B0-----:R-:W-:-:S03]  /*3ca0*/  LEA R12, P1, R7, R26, 0x1 ;  /* 0x0000001a070c7211 */ /* 0x001fc600078208ff */
[----:B------:R0:W-:Y:S01]  /*3cb0*/  STL [R1+0x30], R4 ;  /* 0x0000300401007387 */ /* 0x0001e20000100800 */
[----:B-1----:R-:W-:-:S03]  /*3cc0*/  LEA R14, P0, R2, R26, 0x1 ;  /* 0x0000001a020e7211 */ /* 0x002fc600078008ff */
[----:B------:R-:W3:Y:S01]  /*3cd0*/  LDL.LU R8, [R1] ;  /* 0x0000000001087983 */ /* 0x000ee20000300800 */
[----:B0-----:R-:W-:-:S03]  /*3ce0*/  IMAD R4, R18, 0x2, R4 ;  /* 0x0000000212047824 */ /* 0x001fc600078e0204 */
[----:B------:R0:W-:Y:S04]  /*3cf0*/  STL [R1+0x2c8], R13 ;  /* 0x0002c80d01007387 */ /* 0x0001e80000100800 */
[----:B------:R1:W-:Y:S01]  /*3d00*/  STL [R1+0x44], R4 ;  /* 0x0000440401007387 */ /* 0x0003e20000100800 */
[----:B0-----:R-:W-:-:S03]  /*3d10*/  LEA.HI.X.SX32 R13, R7, R27, 0x1, P1 ;  /* 0x0000001b070d7211 */ /* 0x001fc600008f0eff */
[----:B------:R-:W4:Y:S01]  /*3d20*/  LDL.LU R7, [R1+0xed0] ;  /* 0x000ed00001077983 */ /* 0x000f220000300800 */
[----:B-1----:R-:W-:-:S03]  /*3d30*/  LEA R4, R18, R4, 0x1 ;  /* 0x0000000412047211 */ /* 0x002fc600078e08ff */
[----:B------:R0:W-:Y:S04]  /*3d40*/  STL [R1+0x2c4], R15 ;  /* 0x0002c40f01007387 */ /* 0x0001e80000100800 */
[----:B------:R3:W4:Y:S01]  /*3d50*/  LDG.E.U16 R13, [R12.64] ;  /* 0x000000040c0d7981 */ /* 0x000722000c1e1500 */
[-C--:B0-----:R-:W-:Y:S02]  /*3d60*/  LEA.HI.X.SX32 R15, R2, R27.reuse, 0x1, P0 ;  /* 0x0000001b020f7211 */ /* 0x081fe400000f0eff */
[C---:B-----5:R-:W-:Y:S01]  /*3d70*/  LEA R10, P0, R3.reuse, R26, 0x1 ;  /* 0x0000001a030a7211 */ /* 0x060fe200078008ff */
[----:B------:R-:W-:Y:S04]  /*3d80*/  STL [R1+0x19c], R4 ;  /* 0x00019c0401007387 */ /* 0x000fe80000100800 */
[----:B------:R0:W5:Y:S04]  /*3d90*/  LDG.E.U16 R15, [R14.64] ;  /* 0x000000040e0f7981 */ /* 0x000168000c1e1500 */
[----:B--2---:R1:W-:Y:S02]  /*3da0*/  STL [R1+0x2c0], R11 ;  /* 0x0002c00b01007387 */ /* 0x0043e40000100800 */
[----:B-1----:R-:W-:-:S06]  /*3db0*/  LEA.HI.X.SX32 R11, R3, R27, 0x1, P0 ;  /* 0x0000001b030b7211 */ /* 0x002fcc00000f0eff */
[----:B------:R-:W2:Y:S01]  /*3dc0*/  LDG.E.U16 R11, [R10.64] ;  /* 0x000000040a0b7981 */ /* 0x000ea2000c1e1500 */
[----:B------:R-:W-:-:S04]  /*3dd0*/  IMAD R4, R18, 0x2, R4 ;  /* 0x0000000212047824 */ /* 0x000fc800078e0204 */
[----:B------:R-:W-:-:S05]  /*3de0*/  IMAD R2, R18, 0x2, R4 ;  /* 0x0000000212027824 */ /* 0x000fca00078e0204 */
[----:B------:R1:W-:Y:S01]  /*3df0*/  STL [R1+0x24], R2 ;  /* 0x0000240201007387 */ /* 0x0003e20000100800 */
[----:B---3--:R-:W-:Y:S02]  /*3e00*/  LEA R12, P1, R6, R26, 0x1 ;  /* 0x0000001a060c7211 */ /* 0x008fe400078208ff */
[----:B-1----:R-:W-:Y:S01]  /*3e10*/  LEA R2, R18, R2, 0x1 ;  /* 0x0000000212027211 */ /* 0x002fe200078e08ff */
[----:B----4-:R1:W-:Y:S04]  /*3e20*/  STL [R1+0x2bc], R13 ;  /* 0x0002bc0d01007387 */ /* 0x0103e80000100800 */
[----:B------:R-:W3:Y:S04]  /*3e30*/  LDL.LU R3, [R1+0xecc] ;  /* 0x000ecc0001037983 */ /* 0x000ee80000300800 */
[----:B------:R4:W-:Y:S01]  /*3e40*/  STL [R1+0x40], R2 ;  /* 0x0000400201007387 */ /* 0x0009e20000100800 */
[----:B-1----:R-:W-:-:S03]  /*3e50*/  LEA.HI.X.SX32 R13, R6, R27, 0x1, P1 ;  /* 0x0000001b060d7211 */ /* 0x002fc600008f0eff */
[----:B------:R-:W3:Y:S01]  /*3e60*/  LDL.LU R6, [R1+0xec8] ;  /* 0x000ec80001067983 */ /* 0x000ee20000300800 */
[C---:B0-----:R-:W-:Y:S01]  /*3e70*/  LEA R14, P0, R17.reuse, R26, 0x1 ;  /* 0x0000001a110e7211 */ /* 0x041fe200078008ff */
[----:B----4-:R-:W-:Y:S02]  /*3e80*/  IMAD R2, R18, 0x2, R2 ;  /* 0x0000000212027824 */ /* 0x010fe400078e0202 */
[----:B-----5:R0:W-:Y:S04]  /*3e90*/  STL [R1+0x2b8], R15 ;  /* 0x0002b80f01007387 */ /* 0x0201e80000100800 */
[----:B------:R-:W-:Y:S01]  /*3ea0*/  STL [R1+0x144], R2 ;  /* 0x0001440201007387 */ /* 0x000fe20000100800 */
[----:B0-----:R-:W-:-:S06]  /*3eb0*/  LEA.HI.X.SX32 R15, R17, R27, 0x1, P0 ;  /* 0x0000001b110f7211 */ /* 0x001fcc00000f0eff */
[----:B------:R-:W4:Y:S04]  /*3ec0*/  LDG.E.U16 R15, [R14.64] ;  /* 0x000000040e0f7981 */ /* 0x000f28000c1e1500 */
[----:B--2---:R0:W-:Y:S04]  /*3ed0*/  STL [R1+0x2b4], R11 ;  /* 0x0002b40b01007387 */ /* 0x0041e80000100800 */
[----:B0-----:R0:W2:Y:S01]  /*3ee0*/  LDG.E.U16 R11, [R12.64] ;  /* 0x000000040c0b7981 */ /* 0x0010a2000c1e1500 */
[----:B------:R-:W-:-:S05]  /*3ef0*/  IMAD R2, R18, 0x2, R2 ;  /* 0x0000000212027824 */ /* 0x000fca00078e0202 */
[----:B------:R-:W-:Y:S02]  /*3f00*/  LEA R10, R18, R2, 0x1 ;  /* 0x00000002120a7211 */ /* 0x000fe400078e08ff */
[----:B0-----:R-:W-:-:S03]  /*3f10*/  LEA R12, P0, R9, R26, 0x1 ;  /* 0x0000001a090c7211 */ /* 0x001fc600078008ff */
[----:B------:R-:W-:Y:S01]  /*3f20*/  IMAD R17, R18, 0x2, R10 ;  /* 0x0000000212117824 */ /* 0x000fe200078e020a */
[----:B------:R0:W-:Y:S01]  /*3f30*/  STL [R1+0x1c], R10 ;  /* 0x00001c0a01007387 */ /* 0x0001e20000100800 */
[----:B------:R-:W-:-:S05]  /*3f40*/  LEA.HI.X.SX32 R13, R9, R27, 0x1, P0 ;  /* 0x0000001b090d7211 */ /* 0x000fca00000f0eff */
[----:B------:R-:W5:Y:S01]  /*3f50*/  LDG.E.U16 R12, [R12.64] ;  /* 0x000000040c0c7981 */ /* 0x000f62000c1e1500 */
[----:B0-----:R-:W-:-:S03]  /*3f60*/  LEA R10, P1, R16, R26, 0x1 ;  /* 0x0000001a100a7211 */ /* 0x001fc600078208ff */
[----:B--2---:R0:W-:Y:S04]  /*3f70*/  STL [R1+0x2b0], R11 ;  /* 0x0002b00b01007387 */ /* 0x0041e80000100800 */
[----:B------:R-:W2:Y:S04]  /*3f80*/  LDL.LU R9, [R1+0xec4] ;  /* 0x000ec40001097983 */ /* 0x000ea80000300800 */
[----:B------:R1:W-:Y:S01]  /*3f90*/  STL [R1+0x38], R17 ;  /* 0x0000381101007387 */ /* 0x0003e20000100800 */
[----:B0-----:R-:W-:-:S03]  /*3fa0*/  LEA.HI.X.SX32 R11, R16, R27, 0x1, P1 ;  /* 0x0000001b100b7211 */ /* 0x001fc600008f0eff */
[----:B------:R-:W2:Y:S01]  /*3fb0*/  LDL.LU R16, [R1+0xec0] ;  /* 0x000ec00001107983 */ /* 0x000ea20000300800 */
[----:B-1----:R-:W-:-:S03]  /*3fc0*/  IMAD R17, R18, 0x2, R17 ;  /* 0x0000000212117824 */ /* 0x002fc600078e0211 */
[----:B----4-:R0:W-:Y:S04]  /*3fd0*/  STL [R1+0x2ac], R15 ;  /* 0x0002ac0f01007387 */ /* 0x0101e80000100800 */
[----:B------:R-:W-:Y:S04]  /*3fe0*/  STL [R1+0x150], R17 ;  /* 0x0001501101007387 */ /* 0x000fe80000100800 */
[----:B0-----:R-:W4:Y:S01]  /*3ff0*/  LDL.LU R15, [R1+0x4] ;  /* 0x00000400010f7983 */ /* 0x001f220000300800 */
[----:B------:R-:W-:-:S03]  /*4000*/  LEA R14, P0, R8, R26, 0x1 ;  /* 0x0000001a080e7211 */ /* 0x000fc600078008ff */
[----:B-----5:R0:W-:Y:S04]  /*4010*/  STL [R1+0x2a8], R12 ;  /* 0x0002a80c01007387 */ /* 0x0201e80000100800 */
[----:B0-----:R0:W5:Y:S01]  /*4020*/  LDG.E.U16 R12, [R10.64] ;  /* 0x000000040a0c7981 */ /* 0x001162000c1e1500 */
[----:B----4-:R-:W-:Y:S01]  /*4030*/  IMAD.MOV.U32 R13, RZ, RZ, R15 ;  /* 0x000000ffff0d7224 */ /* 0x010fe200078e000f */
[----:B------:R-:W-:-:S06]  /*4040*/  LEA.HI.X.SX32 R15, R8, R27, 0x1, P0 ;  /* 0x0000001b080f7211 */ /* 0x000fcc00000f0eff */
[----:B------:R-:W4:Y:S01]  /*4050*/  LDG.E.U16 R15, [R14.64] ;  /* 0x000000040e0f7981 */ /* 0x000f22000c1e1500 */
[----:B------:R-:W-:-:S05]  /*4060*/  LEA R17, R18, R17, 0x1 ;  /* 0x0000001112117211 */ /* 0x000fca00078e08ff */
[----:B------:R-:W-:Y:S01]  /*4070*/  IMAD R8, R18, 0x2, R17 ;  /* 0x0000000212087824 */ /* 0x000fe200078e0211 */
[----:B0-----:R-:W-:-:S04]  /*4080*/  LEA R10, P0, R13, R26, 0x1 ;  /* 0x0000001a0d0a7211 */ /* 0x001fc800078008ff */
[----:B------:R0:W-:Y:S01]  /*4090*/  STL [R1+0x14], R8 ;  /* 0x0000140801007387 */ /* 0x0001e20000100800 */
[----:B------:R-:W-:-:S03]  /*40a0*/  MOV R11, R13 ;  /* 0x0000000d000b7202 */ /* 0x000fc60000000f00 */
[----:B-----5:R2:W-:Y:S01]  /*40b0*/  STL [R1+0x2a4], R12 ;  /* 0x0002a40c01007387 */ /* 0x0205e20000100800 */
[----:B0-----:R-:W-:-:S04]  /*40c0*/  IMAD R8, R18, 0x2, R8 ;  /* 0x0000000212087824 */ /* 0x001fc800078e0208 */
[----:B------:R-:W-:Y:S01]  /*40d0*/  IMAD R13, R18, 0x2, R8 ;  /* 0x00000002120d7824 */ /* 0x000fe200078e0208 */
[----:B------:R0:W-:Y:S01]  /*40e0*/  STL [R1+0x34], R8 ;  /* 0x0000340801007387 */ /* 0x0001e20000100800 */
[----:B------:R-:W-:Y:S02]  /*40f0*/  LEA.HI.X.SX32 R11, R11, R27, 0x1, P0 ;  /* 0x0000001b0b0b7211 */ /* 0x000fe400000f0eff */
[----:B--2---:R-:W-:-:S04]  /*4100*/  LEA R12, P1, R16, R26, 0x1 ;  /* 0x0000001a100c7211 */ /* 0x004fc800078208ff */
[----:B------:R1:W2:Y:S04]  /*4110*/  LDG.E.U16 R11, [R10.64] ;  /* 0x000000040a0b7981 */ /* 0x0002a8000c1e1500 */
[----:B0-----:R-:W5:Y:S04]  /*4120*/  LDL.LU R8, [R1+0xebc] ;  /* 0x000ebc0001087983 */ /* 0x001f680000300800 */
[----:B------:R0:W-:Y:S02]  /*4130*/  STL [R1+0x14c], R13 ;  /* 0x00014c0d01007387 */ /* 0x0001e40000100800 */
[----:B0-----:R-:W-:-:S05]  /*4140*/  LEA.HI.X.SX32 R13, R16, R27, 0x1, P1 ;  /* 0x0000001b100d7211 */ /* 0x001fca00008f0eff */
[----:B------:R0:W3:Y:S04]  /*4150*/  LDG.E.U16 R12, [R12.64] ;  /* 0x000000040c0c7981 */ /* 0x0000e8000c1e1500 */
[----:B----4-:R4:W-:Y:S02]  /*4160*/  STL [R1+0x2a0], R15 ;  /* 0x0002a00f01007387 */ /* 0x0109e40000100800 */
[----:B----4-:R-:W-:-:S04]  /*4170*/  IMAD R15, R18, 0x2, R17 ;  /* 0x00000002120f7824 */ /* 0x010fc800078e0211 */
[----:B------:R-:W-:-:S05]  /*4180*/  IMAD R15, R18, 0x2, R15 ;  /* 0x00000002120f7824 */ /* 0x000fca00078e020f */
[----:B------:R-:W-:Y:S02]  /*4190*/  LEA R15, R18, R15, 0x1 ;  /* 0x0000000f120f7211 */ /* 0x000fe400078e08ff */
[----:B------:R-:W4:Y:S01]  /*41a0*/  LDL.LU R18, [R1+0xeb8] ;  /* 0x000eb80001127983 */ /* 0x000f220000300800 */
[----:B------:R-:W-:Y:S02]  /*41b0*/  MOV R16, c[0x0][0x198] ;  /* 0x0000660000107a02 */ /* 0x000fe40000000f00 */
[----:B------:R-:W-:-:S03]  /*41c0*/  LEA R14, P0, R9, R26, 0x1 ;  /* 0x0000001a090e7211 */ /* 0x000fc600078008ff */
[----:B------:R-:W-:Y:S01]  /*41d0*/  IMAD R16, R16, 0x2, R15 ;  /* 0x0000000210107824 */ /* 0x000fe200078e020f */
[----:B------:R-:W-:Y:S01]  /*41e0*/  LEA.HI.X.SX32 R15, R9, R27, 0x1, P0 ;  /* 0x0000001b090f7211 */ /* 0x000fe200000f0eff */
[----:B------:R-:W-:-:S04]  /*41f0*/  IMAD.MOV.U32 R9, RZ, RZ, c[0x0][0x198] ;  /* 0x00006600ff097624 */ /* 0x000fc800078e00ff */
[----:B------:R2:W4:Y:S01]  /*4200*/  LDG.E.U16 R14, [R14.64] ;  /* 0x000000040e0e7981 */ /* 0x000522000c1e1500 */
[C---:B-1----:R-:W-:Y:S01]  /*4210*/  LEA R10, R9.reuse, R16, 0x1 ;  /* 0x00000010090a7211 */ /* 0x042fe200078e08ff */
[----:B0-----:R-:W-:-:S04]  /*4220*/  IMAD R13, R9, 0x2, R16 ;  /* 0x00000002090d7824 */ /* 0x001fc800078e0210 */
[----:B------:R-:W-:Y:S04]  /*4230*/  STL [R1+0xc], R10 ;  /* 0x00000c0a01007387 */ /* 0x000fe80000100800 */
[----:B--2---:R0:W-:Y:S02]  /*4240*/  STL [R1+0x29c], R11 ;  /* 0x00029c0b01007387 */ /* 0x0041e40000100800 */
[C---:B0-----:R-:W-:Y:S02]  /*4250*/  IMAD R11, R9.reuse, 0x2, R13 ;  /* 0x00000002090b7824 */ /* 0x041fe400078e020d */
[----:B---3--:R5:W-:Y:S01]  /*4260*/  STL [R1+0x298], R12 ;  /* 0x0002980c01007387 */ /* 0x008be20000100800 */
[----:B------:R-:W-:-:S03]  /*4270*/  LEA R13, R9, R13, 0x1 ;  /* 0x0000000d090d7211 */ /* 0x000fc600078e08ff */
[----:B------:R0:W-:Y:S01]  /*4280*/  STL [R1+0x28], R11 ;  /* 0x0000280b01007387 */ /* 0x0001e20000100800 */
[-C--:B-----5:R-:W-:Y:S02]  /*4290*/  LEA R12, P1, R8, R26.reuse, 0x1 ;  /* 0x0000001a080c7211 */ /* 0x0a0fe400078208ff */
[----:B----4-:R-:W-:-:S04]  /*42a0*/  LEA R10, P0, R18, R26, 0x1 ;  /* 0x0000001a120a7211 */ /* 0x010fc800078008ff */
[-C--:B0-----:R-:W-:Y:S01]  /*42b0*/  LEA.HI.X.SX32 R11, R18, R27.reuse, 0x1, P0 ;  /* 0x0000001b120b7211 */ /* 0x081fe200000f0eff */
[----:B------:R-:W-:Y:S01]  /*42c0*/  IMAD R18, R9, 0x2, R13 ;  /* 0x0000000209127824 */ /* 0x000fe200078e020d */
[----:B------:R-:W-:-:S04]  /*42d0*/  LEA.HI.X.SX32 R13, R8, R27, 0x1, P1 ;  /* 0x0000001b080d7211 */ /* 0x000fc800008f0eff */
[----:B------:R0:W2:Y:S04]  /*42e0*/  LDG.E.U16 R11, [R10.64] ;  /* 0x000000040a0b7981 */ /* 0x0000a8000c1e1500 */
[----:B------:R-:W3:Y:S01]  /*42f0*/  LDG.E.U16 R13, [R12.64] ;  /* 0x000000040c0d7981 */ /* 0x000ee2000c1e1500 */
[----:B------:R-:W-:-:S03]  /*4300*/  IMAD.MOV.U32 R15, RZ, RZ, c[0x0][0x198] ;  /* 0x00006600ff0f7624 */ /* 0x000fc600078e00ff */
[----:B------:R-:W-:Y:S04]  /*4310*/  STL [R1+0x18c], R18 ;  /* 0x00018c1201007387 */ /* 0x000fe80000100800 */
[----:B------:R1:W-:Y:S01]  /*4320*/  STL [R1+0x294], R14 ;  /* 0x0002940e01007387 */ /* 0x0003e20000100800 */
[----:B------:R-:W-:Y:S02]  /*4330*/  LEA R8, P0, R6, R26, 0x1 ;  /* 0x0000001a06087211 */ /* 0x000fe400078008ff */
[----:B-1----:R-:W-:-:S05]  /*4340*/  LEA R14, R15, R18, 0x1 ;  /* 0x000000120f0e7211 */ /* 0x002fca00078e08ff */
[----:B------:R-:W-:Y:S01]  /*4350*/  IMAD R18, R15, 0x2, R14 ;  /* 0x000000020f127824 */ /* 0x000fe200078e020e */
[----:B------:R-:W-:Y:S02]  /*4360*/  LEA.HI.X.SX32 R9, R6, R27, 0x1, P0 ;  /* 0x0000001b06097211 */ /* 0x000fe400000f0eff */
[-C--:B0-----:R-:W-:Y:S02]  /*4370*/  LEA R10, P0, R3, R26.reuse, 0x1 ;  /* 0x0000001a030a7211 */ /* 0x081fe400078008ff */
[----:B------:R-:W-:-:S04]  /*4380*/  LEA R6, P1, R7, R26, 0x1 ;  /* 0x0000001a07067211 */ /* 0x000fc800078208ff */
[----:B------:R-:W-:-:S05]  /*4390*/  LEA.HI.X.SX32 R7, R7, R27, 0x1, P1 ;  /* 0x0000001b07077211 */ /* 0x000fca00008f0eff */
[----:B------:R0:W4:Y:S04]  /*43a0*/  LDG.E.U16 R6, [R6.64] ;  /* 0x0000000406067981 */ /* 0x000128000c1e1500 */
[----:B--2---:R-:W-:Y:S04]  /*43b0*/  STL [R1+0x290], R11 ;  /* 0x0002900b01007387 */ /* 0x004fe80000100800 */
[----:B------:R1:W-:Y:S02]  /*43c0*/  STL [R1+0x8], R18 ;  /* 0x0000081201007387 */ /* 0x0003e40000100800 */
[----:B-1----:R-:W-:-:S05]  /*43d0*/  IMAD R18, R15, 0x2, R18 ;  /* 0x000000020f127824 */ /* 0x002fca00078e0212 */
[----:B------:R-:W-:Y:S04]  /*43e0*/  STL [R1+0x20], R18 ;  /* 0x0000201201007387 */ /* 0x000fe80000100800 */
[----:B---3--:R1:W-:Y:S01]  /*43f0*/  STL [R1+0x28c], R13 ;  /* 0x00028c0d01007387 */ /* 0x0083e20000100800 */
[----:B------:R-:W-:-:S03]  /*4400*/  LEA.HI.X.SX32 R11, R3, R27, 0x1, P0 ;  /* 0x0000001b030b7211 */ /* 0x000fc600000f0eff */
[----:B-1----:R1:W2:Y:S01]  /*4410*/  LDG.E.U16 R13, [R8.64] ;  /* 0x00000004080d7981 */ /* 0x0022a2000c1e1500 */
[----:B------:R-:W-:-:S03]  /*4420*/  LEA R12, R15, R18, 0x1 ;  /* 0x000000120f0c7211 */ /* 0x000fc600078e08ff */
[----:B------:R3:W5:Y:S01]  /*4430*/  LDG.E.U16 R18, [R10.64] ;  /* 0x000000040a127981 */ /* 0x000762000c1e1500 */
[----:B-1----:R-:W-:-:S04]  /*4440*/  LEA R8, P0, R5, R26, 0x1 ;  /* 0x0000001a05087211 */ /* 0x002fc800078008ff */
[----:B------:R-:W-:Y:S02]  /*4450*/  LEA.HI.X.SX32 R9, R5, R27, 0x1, P0 ;  /* 0x0000001b05097211 */ /* 0x000fe400000f0eff */
[----:B---3--:R-:W-:-:S04]  /*4460*/  LEA R10, P0, R20, R26, 0x1 ;  /* 0x0000001a140a7211 */ /* 0x008fc800078008ff */
[----:B------:R-:W-:Y:S02]  /*4470*/  LEA.HI.X.SX32 R11, R20, R27, 0x1, P0 ;  /* 0x0000001b140b7211 */ /* 0x000fe400000f0eff */
[----:B------:R1:W3:Y:S01]  /*4480*/  LDG.E.U16 R20, [R8.64] ;  /* 0x0000000408147981 */ /* 0x0002e2000c1e1500 */
[----:B------:R-:W-:-:S03]  /*4490*/  IMAD R3, R15, 0x2, R12 ;  /* 0x000000020f037824 */ /* 0x000fc600078e020c */
[----:B------:R0:W-:Y:S02]  /*44a0*/  STL [R1+0x154], R12 ;  /* 0x0001540c01007387 */ /* 0x0001e40000100800 */
[----:B0-----:R-:W-:-:S05]  /*44b0*/  IMAD R12, R15, 0x2, R3 ;  /* 0x000000020f0c7824 */ /* 0x001fca00078e0203 */
[----:B------:R-:W-:Y:S01]  /*44c0*/  LEA R5, R15, R12, 0x1 ;  /* 0x0000000c0f057211 */ /* 0x000fe200078e08ff */
[----:B------:R0:W-:Y:S02]  /*44d0*/  STL [R1], R12 ;  /* 0x0000000c01007387 */ /* 0x0001e40000100800 */
[-C--:B0-----:R-:W-:Y:S02]  /*44e0*/  LEA R12, P1, R19, R26.reuse, 0x1 ;  /* 0x0000001a130c7211 */ /* 0x081fe400078208ff */
[----:B-1----:R-:W-:-:S04]  /*44f0*/  LEA R8, P0, R22, R26, 0x1 ;  /* 0x0000001a16087211 */ /* 0x002fc800078008ff */
[-C--:B------:R-:W-:Y:S01]  /*4500*/  LEA.HI.X.SX32 R9, R22, R27.reuse, 0x1, P0 ;  /* 0x0000001b16097211 */ /* 0x080fe200000f0eff */
[----:B--2---:R0:W-:Y:S04]  /*4510*/  STL [R1+0x288], R13 ;  /* 0x0002880d01007387 */ /* 0x0041e80000100800 */
[----:B------:R1:W-:Y:S01]  /*4520*/  STL [R1+0x18], R5 ;  /* 0x0000180501007387 */ /* 0x0003e20000100800 */
[----:B0-----:R-:W-:-:S03]  /*4530*/  LEA.HI.X.SX32 R13, R19, R27, 0x1, P1 ;  /* 0x0000001b130d7211 */ /* 0x001fc600008f0eff */
[----:B------:R0:W2:Y:S01]  /*4540*/  LDG.E.U16 R19, [R10.64] ;  /* 0x000000040a137981 */ /* 0x0000a2000c1e1500 */
[----:B-1----:R-:W-:-:S04]  /*4550*/  IMAD R5, R15, 0x2, R5 ;  /* 0x000000020f057824 */ /* 0x002fc800078e0205 */
[C---:B------:R-:W-:Y:S01]  /*4560*/  IMAD R7, R15.reuse, 0x2, R5 ;  /* 0x000000020f077824 */ /* 0x040fe200078e0205 */
[----:B------:R-:W-:Y:S04]  /*4570*/  STL [R1+0x17c], R5 ;  /* 0x00017c0501007387 */ /* 0x000fe80000100800 */
[----:B-----5:R1:W-:Y:S04]  /*4580*/  STL [R1+0x284], R18 ;  /* 0x0002841201007387 */ /* 0x0203e80000100800 */
[----:B----4-:R4:W-:Y:S01]  /*4590*/  STL [R1+0x280], R6 ;  /* 0x0002800601007387 */ /* 0x0109e20000100800 */
[----:B-1----:R-:W-:-:S03]  /*45a0*/  LEA R18, R15, R7, 0x1 ;  /* 0x000000070f127211 */ /* 0x002fc600078e08ff */
[----:B----4-:R1:W4:Y:S02]  /*45b0*/  LDG.E.U16 R6, [R12.64] ;  /* 0x000000040c067981 */ /* 0x010324000c1e1500 */
[----:B------:R-:W-:Y:S02]  /*45c0*/  IMAD R5, R15, 0x2, R18 ;  /* 0x000000020f057824 */ /* 0x000fe400078e0212 */
[----:B------:R-:W-:Y:S04]  /*45d0*/  STL [R1+0xeac], R18 ;  /* 0x000eac1201007387 */ /* 0x000fe80000100800 */
[----:B------:R-:W-:Y:S04]  /*45e0*/  STL [R1+0x4], R5 ;  /* 0x0000040501007387 */ /* 0x000fe80000100800 */
[----:B---3--:R3:W-:Y:S04]  /*45f0*/  STL [R1+0x27c], R20 ;  /* 0x00027c1401007387 */ /* 0x0087e80000100800 */
[----:B---3--:R3:W5:Y:S01]  /*4600*/  LDG.E.U16 R20, [R8.64] ;  /* 0x0000000408147981 */ /* 0x008762000c1e1500 */
[----:B0-----:R-:W-:-:S04]  /*4610*/  LEA R10, P0, R25, R26, 0x1 ;  /* 0x0000001a190a7211 */ /* 0x001fc800078008ff */
[----:B------:R-:W-:Y:S01]  /*4620*/  LEA.HI.X.SX32 R11, R25, R27, 0x1, P0 ;  /* 0x0000001b190b7211 */ /* 0x000fe200000f0eff */
[----:B------:R-:W-:-:S04]  /*4630*/  IMAD.MOV.U32 R25, RZ, RZ, c[0x0][0x198] ;  /* 0x00006600ff197624 */ /* 0x000fc800078e00ff */
[----:B------:R0:W5:Y:S01]  /*4640*/  LDG.E.U16 R22, [R10.64] ;  /* 0x000000040a167981 */ /* 0x000162000c1e1500 */
[----:B------:R-:W-:-:S05]  /*4650*/  LEA R5, R25, R5, 0x1 ;  /* 0x0000000519057211 */ /* 0x000fca00078e08ff */
[----:B------:R0:W-:Y:S01]  /*4660*/  STL [R1+0x174], R5 ;  /* 0x0001740501007387 */ /* 0x0001e20000100800 */
[-C--:B-1----:R-:W-:Y:S02]  /*4670*/  LEA R12, P1, R21, R26.reuse, 0x1 ;  /* 0x0000001a150c7211 */ /* 0x082fe400078208ff */
[C---:B---3--:R-:W-:Y:S01]  /*4680*/  LEA R8, P0, R24.reuse, R26, 0x1 ;  /* 0x0000001a18087211 */ /* 0x048fe200078008ff */
[----:B0-----:R-:W-:Y:S01]  /*4690*/  IMAD R5, R25, 0x2, R5 ;  /* 0x0000000219057824 */ /* 0x001fe200078e0205 */
[-C--:B------:R-:W-:Y:S01]  /*46a0*/  LEA.HI.X.SX32 R13, R21, R27.reuse, 0x1, P1 ;  /* 0x0000001b150d7211 */ /* 0x080fe200008f0eff */
[----:B------:R-:W-:Y:S01]  /*46b0*/  IMAD R15, R15, 0x2, R24 ;  /* 0x000000020f0f7824 */ /* 0x000fe200078e0218 */
[----:B------:R-:W-:-:S03]  /*46c0*/  LEA.HI.X.SX32 R9, R24, R27, 0x1, P0 ;  /* 0x0000001b18097211 */ /* 0x000fc600000f0eff */
[----:B------:R0:W3:Y:S01]  /*46d0*/  LDG.E.U16 R21, [R12.64] ;  /* 0x000000040c157981 */ /* 0x0000e2000c1e1500 */
[----:B------:R-:W-:-:S03]  /*46e0*/  LEA R10, P0, R15, R26, 0x1 ;  /* 0x0000001a0f0a7211 */ /* 0x000fc600078008ff */
[----:B------:R1:W3:Y:S01]  /*46f0*/  LDG.E.U16 R18, [R8.64] ;  /* 0x0000000408127981 */ /* 0x0002e2000c1e1500 */
[----:B------:R-:W-:Y:S02]  /*4700*/  LEA.HI.X.SX32 R11, R15, R27, 0x1, P0 ;  /* 0x0000001b0f0b7211 */ /* 0x000fe400000f0eff */
[----:B0-----:R-:W-:-:S04]  /*4710*/  LEA R12, P1, R23, R26, 0x1 ;  /* 0x0000001a170c7211 */ /* 0x001fc800078208ff */
[----:B------:R-:W-:Y:S02]  /*4720*/  LEA.HI.X.SX32 R13, R23, R27, 0x1, P1 ;  /* 0x0000001b170d7211 */ /* 0x000fe400008f0eff */
[----:B-1----:R-:W-:-:S04]  /*4730*/  LEA R8, P0, R29, R26, 0x1 ;  /* 0x0000001a1d087211 */ /* 0x002fc800078008ff */
[----:B------:R-:W-:Y:S02]  /*4740*/  LEA.HI.X.SX32 R9, R29, R27, 0x1, P0 ;  /* 0x0000001b1d097211 */ /* 0x000fe400000f0eff */
[----:B------:R0:W3:Y:S04]  /*4750*/  LDG.E.U16 R29, [R12.64] ;  /* 0x000000040c1d7981 */ /* 0x0000e8000c1e1500 */
[----:B--2---:R1:W-:Y:S02]  /*4760*/  STL [R1+0x278], R19 ;  /* 0x0002781301007387 */ /* 0x0043e40000100800 */
[----:B-1----:R-:W-:-:S05]  /*4770*/  LEA R19, R25, R5, 0x1 ;  /* 0x0000000519137211 */ /* 0x002fca00078e08ff */
[C---:B------:R-:W-:Y:S01]  /*4780*/  IMAD R24, R25.reuse, 0x2, R19 ;  /* 0x0000000219187824 */ /* 0x040fe200078e0213 */
[----:B------:R-:W-:Y:S04]  /*4790*/  STL [R1+0xeb0], R19 ;  /* 0x000eb01301007387 */ /* 0x000fe80000100800 */
[----:B----4-:R1:W-:Y:S04]  /*47a0*/  STL [R1+0x274], R6 ;  /* 0x0002740601007387 */ /* 0x0103e80000100800 */
[----:B------:R2:W-:Y:S01]  /*47b0*/  STL [R1+0xeb4], R24 ;  /* 0x000eb41801007387 */ /* 0x0005e20000100800 */
[----:B-1----:R-:W-:Y:S01]  /*47c0*/  IMAD R6, R25, 0x2, R24 ;  /* 0x0000000219067824 */ /* 0x002fe200078e0218 */
[----:B0-----:R-:W-:-:S02]  /*47d0*/  LEA R12, P0, R0, R26, 0x1 ;  /* 0x0000001a000c7211 */ /* 0x001fc400078008ff */
[----:B--2---:R0:W2:Y:S04]  /*47e0*/  LDG.E.U16 R24, [R8.64] ;  /* 0x0000000408187981 */ /* 0x0040a8000c1e1500 */
[----:B------:R-:W-:Y:S04]  /*47f0*/  STL [R1+0x170], R6 ;  /* 0x0001700601007387 */ /* 0x000fe80000100800 */
[----:B-----5:R1:W-:Y:S04]  /*4800*/  STL [R1+0x270], R20 ;  /* 0x0002701401007387 */ /* 0x0203e80000100800 */
[----:B-1----:R1:W4:Y:S01]  /*4810*/  LDG.E.U16 R20, [R10.64] ;  /* 0x000000040a147981 */ /* 0x002322000c1e1500 */
[----:B------:R-:W-:-:S03]  /*4820*/  LEA R6, R25, R6, 0x1 ;  /* 0x0000000619067211 */ /* 0x000fc600078e08ff */
[----:B------:R5:W-:Y:S01]  /*4830*/  STL [R1+0x26c], R22 ;  /* 0x00026c1601007387 */ /* 0x000be20000100800 */
[----:B------:R-:W-:Y:S01]  /*4840*/  LEA.HI.X.SX32 R13, R0, R27, 0x1, P0 ;  /* 0x0000001b000d7211 */ /* 0x000fe200000f0eff */
[----:B-----5:R-:W-:Y:S01]  /*4850*/  IMAD R22, R25, 0x2, R6 ;  /* 0x0000000219167824 */ /* 0x020fe200078e0206 */
[----:B-1----:R-:W-:-:S03]  /*4860*/  LEA R10, P1, R28, R26, 0x1 ;  /* 0x0000001a1c0a7211 */ /* 0x002fc600078208ff */
[----:B------:R1:W5:Y:S01]  /*4870*/  LDG.E.U16 R19, [R12.64] ;  /* 0x000000040c137981 */ /* 0x000362000c1e1500 */
[----:B------:R-:W-:Y:S01]  /*4880*/  IMAD R23, R25, 0x2, R22 ;  /* 0x0000000219177824 */ /* 0x000fe200078e0216 */
[----:B------:R-:W-:-:S04]  /*4890*/  LEA.HI.X.SX32 R11, R28, R27, 0x1, P1 ;  /* 0x0000001b1c0b7211 */ /* 0x000fc800008f0eff */
[----:B------:R-:W-:Y:S02]  /*48a0*/  LEA R0, R25, R23, 0x1 ;  /* 0x0000001719007211 */ /* 0x000fe400078e08ff */
[----:B0-----:R-:W-:-:S03]  /*48b0*/  LEA R8, P0, R4, R26, 0x1 ;  /* 0x0000001a04087211 */ /* 0x001fc600078008ff */
[----:B------:R-:W-:Y:S01]  /*48c0*/  STL [R1+0x164], R0 ;  /* 0x0001640001007387 */ /* 0x000fe20000100800 */
[----:B------:R-:W-:-:S03]  /*48d0*/  LEA.HI.X.SX32 R9, R4, R27, 0x1, P0 ;  /* 0x0000001b04097211 */ /* 0x000fc600000f0eff */
[----:B---3--:R-:W-:Y:S04]  /*48e0*/  STL [R1+0x268], R21 ;  /* 0x0002681501007387 */ /* 0x008fe80000100800 */
[----:B------:R0:W-:Y:S04]  /*48f0*/  STL [R1+0x264], R18 ;  /* 0x0002641201007387 */ /* 0x0001e80000100800 */
[----:B0-----:R0:W5:Y:S02]  /*4900*/  LDG.E.U16 R18, [R10.64] ;  /* 0x000000040a127981 */ /* 0x001164000c1e1500 */
[----:B0-----:R-:W-:-:S04]  /*4910*/  LEA R10, P0, R2, R26, 0x1 ;  /* 0x0000001a020a7211 */ /* 0x001fc800078008ff */
[----:B------:R-:W-:-:S05]  /*4920*/  LEA.HI.X.SX32 R11, R2, R27, 0x1, P0 ;  /* 0x0000001b020b7211 */ /* 0x000fca00000f0eff */
[----:B------:R0:W5:Y:S04]  /*4930*/  LDG.E.U16 R28, [R10.64] ;  /* 0x000000040a1c7981 */ /* 0x000168000c1e1500 */
[----:B----4-:R-:W-:Y:S04]  /*4940*/  STL [R1+0x260], R20 ;  /* 0x0002601401007387 */ /* 0x010fe80000100800 */
[----:B------:R4:W-:Y:S04]  /*4950*/  STL [R1+0x25c], R29 ;  /* 0x00025c1d01007387 */ /* 0x0009e80000100800 */
[----:B----4-:R4:W3:Y:S01]  /*4960*/  LDG.E.U16 R29, [R8.64] ;  /* 0x00000004081d7981 */ /* 0x0108e2000c1e1500 */
[----:B------:R-:W-:-:S04]  /*4970*/  IMAD R15, R25, 0x2, R0 ;  /* 0x00000002190f7824 */ /* 0x000fc800078e0200 */
[----:B------:R-:W-:Y:S01]  /*4980*/  IMAD R21, R25, 0x2, R15 ;  /* 0x0000000219157824 */ /* 0x000fe200078e020f */
[----:B-1----:R-:W-:-:S04]  /*4990*/  LEA R12, P1, R17, R26, 0x1 ;  /* 0x0000001a110c7211 */ /* 0x002fc800078208ff */
[----:B------:R-:W-:Y:S02]  /*49a0*/  LEA R20, R25, R21, 0x1 ;  /* 0x0000001519147211 */ /* 0x000fe400078e08ff */
[----:B------:R-:W-:-:S03]  /*49b0*/  LEA.HI.X.SX32 R13, R17, R27, 0x1, P1 ;  /* 0x0000001b110d7211 */ /* 0x000fc600008f0eff */
[----:B------:R-:W-:Y:S01]  /*49c0*/  IMAD R0, R25, 0x2, R20 ;  /* 0x0000000219007824 */ /* 0x000fe200078e0214 */
[----:B----4-:R-:W-:-:S04]  /*49d0*/  LEA R8, P0, R16, R26, 0x1 ;  /* 0x0000001a10087211 */ /* 0x010fc800078008ff */
[----:B------:R-:W-:Y:S01]  /*49e0*/  STL [R1+0x15c], R0 ;  /* 0x00015c0001007387 */ /* 0x000fe20000100800 */
[-C--:B------:R-:W-:Y:S02]  /*49f0*/  LEA.HI.X.SX32 R9, R16, R27.reuse, 0x1, P0 ;  /* 0x0000001b10097211 */ /* 0x080fe400000f0eff */
[CC--:B0-----:R-:W-:Y:S01]  /*4a00*/  LEA R10, P0, R14.reuse, R26.reuse, 0x1 ;  /* 0x0000001a0e0a7211 */ /* 0x0c1fe200078008ff */
[----:B--2---:R0:W-:Y:S03]  /*4a10*/  STL [R1+0x258], R24 ;  /* 0x0002581801007387 */ /* 0x0041e60000100800 */
[----:B------:R-:W-:Y:S01]  /*4a20*/  LEA.HI.X.SX32 R11, R14, R27, 0x1, P0 ;  /* 0x0000001b0e0b7211 */ /* 0x000fe200000f0eff */
[----:B-----5:R1:W-:Y:S04]  /*4a30*/  STL [R1+0x254], R19 ;  /* 0x0002541301007387 */ /* 0x0203e80000100800 */
[----:B------:R2:W4:Y:S04]  /*4a40*/  LDG.E.U16 R17, [R10.64] ;  /* 0x000000040a117981 */ /* 0x000528000c1e1500 */
[----:B0-----:R0:W5:Y:S04]  /*4a50*/  LDG.E.U16 R24, [R12.64] ;  /* 0x000000040c187981 */ /* 0x001168000c1e1500 */
[----:B-1----:R1:W4:Y:S01]  /*4a60*/  LDG.E.U16 R19, [R8.64] ;  /* 0x0000000408137981 */ /* 0x002322000c1e1500 */
[----:B0-----:R-:W-:-:S04]  /*4a70*/  LEA R12, P1, R3, R26, 0x1 ;  /* 0x0000001a030c7211 */ /* 0x001fc800078208ff */
[-C--:B------:R-:W-:Y:S02]  /*4a80*/  LEA.HI.X.SX32 R13, R3, R27.reuse, 0x1, P1 ;  /* 0x0000001b030d7211 */ /* 0x080fe400008f0eff */
[CC--:B-1----:R-:W-:Y:S01]  /*4a90*/  LEA R8, P0, R7.reuse, R26.reuse, 0x1 ;  /* 0x0000001a07087211 */ /* 0x0c2fe200078008ff */
[----:B------:R0:W-:Y:S03]  /*4aa0*/  STL [R1+0x250], R18 ;  /* 0x0002501201007387 */ /* 0x0001e60000100800 */
[-C--:B------:R-:W-:Y:S02]  /*4ab0*/  LEA.HI.X.SX32 R9, R7, R27.reuse, 0x1, P0 ;  /* 0x0000001b07097211 */ /* 0x080fe400000f0eff */
[C---:B--2---:R-:W-:Y:S01]  /*4ac0*/  LEA R10, P0, R5.reuse, R26, 0x1 ;  /* 0x0000001a050a7211 */ /* 0x044fe200078008ff */
[----:B0-----:R0:W2:Y:S03]  /*4ad0*/  LDG.E.U16 R18, [R12.64] ;  /* 0x000000040c127981 */ /* 0x0010a6000c1e1500 */
[----:B------:R-:W-:Y:S01]  /*4ae0*/  LEA.HI.X.SX32 R11, R5, R27, 0x1, P0 ;  /* 0x0000001b050b7211 */ /* 0x000fe200000f0eff */
[----:B------:R-:W-:-:S04]  /*4af0*/  IMAD R2, R25, 0x2, R0 ;  /* 0x0000000219027824 */ /* 0x000fc800078e0200 */
[----:B------:R1:W2:Y:S01]  /*4b00*/  LDG.E.U16 R10, [R10.64] ;  /* 0x000000040a0a7981 */ /* 0x0002a2000c1e1500 */
[----:B0-----:R-:W-:-:S04]  /*4b10*/  LEA R12, P1, R6, R26, 0x1 ;  /* 0x0000001a060c7211 */ /* 0x001fc800078208ff */
[----:B------:R-:W-:-:S05]  /*4b20*/  LEA.HI.X.SX32 R13, R6, R27, 0x1, P1 ;  /* 0x0000001b060d7211 */ /* 0x000fca00008f0eff */
[----:B-1----:R0:W2:Y:S04]  /*4b30*/  LDG.E.U16 R11, [R12.64] ;  /* 0x000000040c0b7981 */ /* 0x0020a8000c1e1500 */
[----:B---3--:R-:W-:Y:S04]  /*4b40*/  STL [R1+0x24c], R29 ;  /* 0x00024c1d01007387 */ /* 0x008fe80000100800 */
[----:B------:R1:W-:Y:S04]  /*4b50*/  STL [R1+0x248], R28 ;  /* 0x0002481c01007387 */ /* 0x0003e80000100800 */
[----:B-1----:R1:W3:Y:S02]  /*4b60*/  LDG.E.U16 R28, [R8.64] ;  /* 0x00000004081c7981 */ /* 0x0022e4000c1e1500 */
[----:B-1----:R-:W-:-:S04]  /*4b70*/  LEA R8, P0, R15, R26, 0x1 ;  /* 0x0000001a0f087211 */ /* 0x002fc800078008ff */
[----:B------:R-:W-:Y:S02]  /*4b80*/  LEA.HI.X.SX32 R9, R15, R27, 0x1, P0 ;  /* 0x0000001b0f097211 */ /* 0x000fe400000f0eff */
[----:B0-----:R-:W-:-:S04]  /*4b90*/  LEA R12, P0, R2, R26, 0x1 ;  /* 0x0000001a020c7211 */ /* 0x001fc800078008ff */
[----:B------:R-:W-:Y:S01]  /*4ba0*/  LEA.HI.X.SX32 R13, R2, R27, 0x1, P0 ;  /* 0x0000001b020d7211 */ /* 0x000fe200000f0eff */
[----:B------:R0:W3:Y:S05]  /*4bb0*/  LDG.E.U16 R9, [R8.64] ;  /* 0x0000000408097981 */ /* 0x0000ea000c1e1500 */
[----:B------:R-:W3:Y:S01]  /*4bc0*/  LDG.E.U16 R13, [R12.64] ;  /* 0x000000040c0d7981 */ /* 0x000ee2000c1e1500 */
[----:B------:R-:W-:-:S05]  /*4bd0*/  LEA R4, R25, R2, 0x1 ;  /* 0x0000000219047211 */ /* 0x000fca00078e08ff */
[----:B------:R-:W-:-:S04]  /*4be0*/  IMAD R16, R25, 0x2, R4 ;  /* 0x0000000219107824 */ /* 0x000fc800078e0204 */
[----:B------:R-:W-:-:S05]  /*4bf0*/  IMAD R0, R25, 0x2, R16 ;  /* 0x0000000219007824 */ /* 0x000fca00078e0210 */
[C---:B------:R-:W-:Y:S01]  /*4c00*/  LEA R3, R25.reuse, R0, 0x1 ;  /* 0x0000000019037211 */ /* 0x040fe200078e08ff */
[----:B-----5:R1:W-:Y:S04]  /*4c10*/  STL [R1+0x244], R24 ;  /* 0x0002441801007387 */ /* 0x0203e80000100800 */
[----:B------:R-:W-:-:S04]  /*4c20*/  IMAD R7, R25, 0x2, R3 ;  /* 0x0000000219077824 */ /* 0x000fc800078e0203 */
[C---:B------:R-:W-:Y:S01]  /*4c30*/  IMAD R14, R25.reuse, 0x2, R7 ;  /* 0x00000002190e7824 */ /* 0x040fe200078e0207 */
[----:B-1----:R-:W5:Y:S04]  /*4c40*/  LDL.LU R24, [R1+0x30] ;  /* 0x0000300001187983 */ /* 0x002f680000300800 */
[----:B----4-:R1:W-:Y:S01]  /*4c50*/  STL [R1+0x240], R19 ;  /* 0x0002401301007387 */ /* 0x0103e20000100800 */
[----:B------:R-:W-:-:S03]  /*4c60*/  LEA R29, R25, R14, 0x1 ;  /* 0x0000000e191d7211 */ /* 0x000fc600078e08ff */
[----:B-1----:R-:W4:Y:S04]  /*4c70*/  LDL.LU R19, [R1+0x24] ;  /* 0x0000240001137983 */ /* 0x002f280000300800 */
[----:B------:R-:W-:Y:S04]  /*4c80*/  STL [R1+0x23c], R17 ;  /* 0x00023c1101007387 */ /* 0x000fe80000100800 */
[----:B--2---:R1:W-:Y:S04]  /*4c90*/  STL [R1+0x238], R18 ;  /* 0x0002381201007387 */ /* 0x0043e80000100800 */
[----:B-1----:R-:W2:Y:S04]  /*4ca0*/  LDL.LU R18, [R1+0x1c] ;  /* 0x00001c0001127983 */ /* 0x002ea80000300800 */
[----:B------:R-:W2:Y:S01]  /*4cb0*/  LDL.LU R15, [R1+0x8] ;  /* 0x00000800010f7983 */ /* 0x000ea20000300800 */
[----:B------:R-:W-:-:S05]  /*4cc0*/  IMAD R17, R25, 0x2, R29 ;  /* 0x0000000219117824 */ /* 0x000fca00078e021d */
[-C--:B0-----:R-:W-:Y:S01]  /*4cd0*/  LEA R8, P0, R17, R26.reuse, 0x1 ;  /* 0x0000001a11087211 */ /* 0x081fe200078008ff */
[----:B------:R-:W-:Y:S01]  /*4ce0*/  IMAD R5, R25, 0x2, R17 ;  /* 0x0000000219057824 */ /* 0x000fe200078e0211 */
[----:B---3--:R0:W-:Y:S04]  /*4cf0*/  STL [R1+0x234], R28 ;  /* 0x0002341c01007387 */ /* 0x0081e80000100800 */
[----:B0-----:R-:W3:Y:S04]  /*4d00*/  LDL.LU R28, [R1] ;  /* 0x00000000011c7983 */ /* 0x001ee80000300800 */
[----:B------:R-:W-:Y:S04]  /*4d10*/  STL [R1+0x22c], R11 ;  /* 0x00022c0b01007387 */ /* 0x000fe80000100800 */
[----:B------:R0:W-:Y:S02]  /*4d20*/  STL [R1+0x230], R10 ;  /* 0x0002300a01007387 */ /* 0x0001e40000100800 */
[----:B0-----:R-:W-:-:S04]  /*4d30*/  LEA R10, P1, R3, R26, 0x1 ;  /* 0x0000001a030a7211 */ /* 0x001fc800078208ff */
[-C--:B------:R-:W-:Y:S02]  /*4d40*/  LEA.HI.X.SX32 R11, R3, R27.reuse, 0x1, P1 ;  /* 0x0000001b030b7211 */ /* 0x080fe400008f0eff */
[----:B------:R-:W2:Y:S04]  /*4d50*/  LDL.LU R3, [R1+0xc] ;  /* 0x00000c0001037983 */ /* 0x000ea80000300800 */
[----:B------:R0:W-:Y:S04]  /*4d60*/  STL [R1+0x228], R9 ;  /* 0x0002280901007387 */ /* 0x0001e80000100800 */
[----:B------:R-:W2:Y:S01]  /*4d70*/  LDG.E.U16 R11, [R10.64] ;  /* 0x000000040a0b7981 */ /* 0x000ea2000c1e1500 */
[----:B0-----:R-:W-:-:S03]  /*4d80*/  LEA.HI.X.SX32 R9, R17, R27, 0x1, P0 ;  /* 0x0000001b11097211 */ /* 0x001fc600000f0eff */
[----:B------:R-:W3:Y:S04]  /*4d90*/  LDL.LU R17, [R1+0x14] ;  /* 0x0000140001117983 */ /* 0x000ee80000300800 */
[----:B------:R0:W-:Y:S04]  /*4da0*/  STL [R1+0x224], R13 ;  /* 0x0002240d01007387 */ /* 0x0001e80000100800 */
[----:B------:R-:W3:Y:S04]  /*4db0*/  LDG.E.U16 R9, [R8.64] ;  /* 0x0000000408097981 */ /* 0x000ee8000c1e1500 */
[----:B0-----:R-:W4:Y:S01]  /*4dc0*/  LDL.LU R13, [R1+0x3c] ;  /* 0x00003c00010d7983 */ /* 0x001f220000300800 */
[----:B------:R-:W-:Y:S01]  /*4dd0*/  LEA R6, R25, R5, 0x1 ;  /* 0x0000000519067211 */ /* 0x000fe200078e08ff */
[----:B------:R-:W-:-:S04]  /*4de0*/  IMAD.MOV.U32 R2, RZ, RZ, c[0x0][0x198] ;  /* 0x00006600ff027624 */ /* 0x000fc800078e00ff */
[----:B------:R-:W-:-:S05]  /*4df0*/  IMAD R25, R2, 0x2, R6 ;  /* 0x0000000202197824 */ /* 0x000fca00078e0206 */
[----:B------:R-:W-:-:S04]  /*4e00*/  LEA R2, R2, R25, 0x1 ;  /* 0x0000001902027211 */ /* 0x000fc800078e08ff */
[CC--:B------:R-:W-:Y:S01]  /*4e10*/  LEA R12, P1, R2.reuse, R26.reuse, 0x1 ;  /* 0x0000001a020c7211 */ /* 0x0c0fe200078208ff */
[----:B--2---:R0:W-:Y:S04]  /*4e20*/  STL [R1+0x220], R11 ;  /* 0x0002200b01007387 */ /* 0x0041e80000100800 */
[----:B---3--:R1:W-:Y:S01]  /*4e30*/  STL [R1+0x21c], R9 ;  /* 0x00021c0901007387 */ /* 0x0083e20000100800 */
[----:B----4-:R-:W-:Y:S01]  /*4e40*/  LEA R10, P0, R13, R26, 0x1 ;  /* 0x0000001a0d0a7211 */ /* 0x010fe200078008ff */
[----:B0-----:R-:W-:Y:S01]  /*4e50*/  IMAD.MOV.U32 R11, RZ, RZ, R13 ;  /* 0x000000ffff0b7224 */ /* 0x001fe200078e000d */
[----:B------:R-:W-:-:S04]  /*4e60*/  LEA.HI.X.SX32 R13, R2, R27, 0x1, P1 ;  /* 0x0000001b020d7211 */ /* 0x000fc800008f0eff */
[----:B------:R-:W-:Y:S01]  /*4e70*/  LEA.HI.X.SX32 R11, R11, R27, 0x1, P0 ;  /* 0x0000001b0b0b7211 */ /* 0x000fe200000f0eff */
[----:B-1----:R0:W2:Y:S05]  /*4e80*/  LDG.E.U16 R9, [R12.64] ;  /* 0x000000040c097981 */ /* 0x0020aa000c1e1500 */
[----:B------:R-:W3:Y:S01]  /*4e90*/  LDG.E.U16 R11, [R10.64] ;  /* 0x000000040a0b7981 */ /* 0x000ee2000c1e1500 */
[-C--:B-----5:R-:W-:Y:S02]  /*4ea0*/  LEA R8, P0, R24, R26.reuse, 0x1 ;  /* 0x0000001a18087211 */ /* 0x0a0fe400078008ff */
[----:B0-----:R-:W-:-:S04]  /*4eb0*/  LEA R12, P1, R19, R26, 0x1 ;  /* 0x0000001a130c7211 */ /* 0x001fc800078208ff */
[----:B------:R-:W-:-:S06]  /*4ec0*/  LEA.HI.X.SX32 R13, R19, R27, 0x1, P1 ;  /* 0x0000001b130d7211 */ /* 0x000fcc00008f0eff */
[----:B------:R0:W4:Y:S04]  /*4ed0*/  LDG.E.U16 R13, [R12.64] ;  /* 0x000000040c0d7981 */ /* 0x000128000c1e1500 */
[----:B--2---:R1:W-:Y:S02]  /*4ee0*/  STL [R1+0x218], R9 ;  /* 0x0002180901007387 */ /* 0x0043e40000100800 */
[----:B-1----:R-:W-:Y:S02]  /*4ef0*/  LEA.HI.X.SX32 R9, R24, R27, 0x1, P0 ;  /* 0x0000001b18097211 */ /* 0x002fe400000f0eff */
[----:B------:R-:W2:Y:S04]  /*4f00*/  LDL.LU R24, [R1+0xeb4] ;  /* 0x000eb40001187983 */ /* 0x000ea80000300800 */
[----:B------:R-:W5:Y:S04]  /*4f10*/  LDL.LU R19, [R1+0xeb0] ;  /* 0x000eb00001137983 */ /* 0x000f680000300800 */
[----:B---3--:R1:W-:Y:S04]  /*4f20*/  STL [R1+0x214], R11 ;  /* 0x0002140b01007387 */ /* 0x0083e80000100800 */
[----:B-1----:R1:W3:Y:S01]  /*4f30*/  LDG.E.U16 R11, [R8.64] ;  /* 0x00000004080b7981 */ /* 0x0022e2000c1e1500 */
[----:B------:R-:W-:-:S02]  /*4f40*/  LEA R10, P0, R18, R26, 0x1 ;  /* 0x0000001a120a7211 */ /* 0x000fc400078008ff */
[----:B-1----:R-:W-:-:S04]  /*4f50*/  LEA R8, P1, R17, R26, 0x1 ;  /* 0x0000001a11087211 */ /* 0x002fc800078208ff */
[-C--:B------:R-:W-:Y:S01]  /*4f60*/  LEA.HI.X.SX32 R9, R17, R27.reuse, 0x1, P1 ;  /* 0x0000001b11097211 */ /* 0x080fe200008f0eff */
[----:B---3--:R1:W-:Y:S02]  /*4f70*/  STL [R1+0x210], R11 ;  /* 0x0002100b01007387 */ /* 0x0083e40000100800 */
[-C--:B-1----:R-:W-:Y:S02]  /*4f80*/  LEA.HI.X.SX32 R11, R18, R27.reuse, 0x1, P0 ;  /* 0x0000001b120b7211 */ /* 0x082fe400000f0eff */
[C---:B0-----:R-:W-:Y:S01]  /*4f90*/  LEA R12, P0, R3.reuse, R26, 0x1 ;  /* 0x0000001a030c7211 */ /* 0x041fe200078008ff */
[----:B------:R-:W3:Y:S04]  /*4fa0*/  LDL.LU R18, [R1+0xeac] ;  /* 0x000eac0001127983 */ /* 0x000ee80000300800 */
[----:B------:R0:W2:Y:S04]  /*4fb0*/  LDG.E.U16 R17, [R10.64] ;  /* 0x000000040a117981 */ /* 0x0000a8000c1e1500 */
[----:B----4-:R1:W-:Y:S02]  /*4fc0*/  STL [R1+0x20c], R13 ;  /* 0x00020c0d01007387 */ /* 0x0103e40000100800 */
[----:B-1----:R-:W-:-:S02]  /*4fd0*/  LEA.HI.X.SX32 R13, R3, R27, 0x1, P0 ;  /* 0x0000001b030d7211 */ /* 0x002fc400000f0eff */
[----:B------:R1:W4:Y:S01]  /*4fe0*/  LDG.E.U16 R3, [R8.64] ;  /* 0x0000000408037981 */ /* 0x000322000c1e1500 */
[----:B0-----:R-:W-:-:S04]  /*4ff0*/  LEA R10, P1, R15, R26, 0x1 ;  /* 0x0000001a0f0a7211 */ /* 0x001fc800078208ff */
[----:B------:R-:W-:Y:S02]  /*5000*/  LEA.HI.X.SX32 R11, R15, R27, 0x1, P1 ;  /* 0x0000001b0f0b7211 */ /* 0x000fe400008f0eff */
[----:B-1----:R-:W-:-:S04]  /*5010*/  LEA R8, P0, R28, R26, 0x1 ;  /* 0x0000001a1c087211 */ /* 0x002fc800078008ff */
[----:B------:R-:W-:-:S05]  /*5020*/  LEA.HI.X.SX32 R9, R28, R27, 0x1, P0 ;  /* 0x0000001b1c097211 */ /* 0x000fca00000f0eff */
[----:B------:R0:W5:Y:S04]  /*5030*/  LDG.E.U16 R15, [R8.64] ;  /* 0x00000004080f7981 */ /* 0x000168000c1e1500 */
[----:B--2---:R1:W-:Y:S04]  /*5040*/  STL [R1+0x208], R17 ;  /* 0x0002081101007387 */ /* 0x0043e80000100800 */
[----:B-1----:R3:W2:Y:S04]  /*5050*/  LDG.E.U16 R17, [R12.64] ;  /* 0x000000040c117981 */ /* 0x0026a8000c1e1500 */
[----:B----4-:R1:W-:Y:S01]  /*5060*/  STL [R1+0x204], R3 ;  /* 0x0002040301007387 */ /* 0x0103e20000100800 */
[----:B---3--:R-:W-:-:S04]  /*5070*/  LEA R12, P1, R18, R26, 0x1 ;  /* 0x0000001a120c7211 */ /* 0x008fc800078208ff */
[----:B------:R-:W-:Y:S01]  /*5080*/  LEA.HI.X.SX32 R13, R18, R27, 0x1, P1 ;  /* 0x0000001b120d7211 */ /* 0x000fe200008f0eff */
[----:B-1----:R1:W3:Y:S05]  /*5090*/  LDG.E.U16 R3, [R10.64] ;  /* 0x000000040a037981 */ /* 0x0022ea000c1e1500 */
[----:B------:R-:W4:Y:S01]  /*50a0*/  LDG.E.U16 R13, [R12.64] ;  /* 0x000000040c0d7981 */ /* 0x000f22000c1e1500 */
[----:B-----5:R-:W-:-:S04]  /*50b0*/  LEA R18, P0, R19, R26, 0x1 ;  /* 0x0000001a13127211 */ /* 0x020fc800078008ff */
[----:B------:R-:W-:Y:S02]  /*50c0*/  LEA.HI.X.SX32 R19, R19, R27, 0x1, P0 ;  /* 0x0000001b13137211 */ /* 0x000fe400000f0eff */
[----:B-1----:R-:W-:-:S03]  /*50d0*/  LEA R10, P1, R22, R26, 0x1 ;  /* 0x0000001a160a7211 */ /* 0x002fc600078208ff */
[----:B------:R1:W5:Y:S01]  /*50e0*/  LDG.E.U16 R28, [R18.64] ;  /* 0x00000004121c7981 */ /* 0x000362000c1e1500 */
[----:B------:R-:W-:Y:S02]  /*50f0*/  LEA.HI.X.SX32 R11, R22, R27, 0x1, P1 ;  /* 0x0000001b160b7211 */ /* 0x000fe400008f0eff */
[----:B0-----:R-:W-:-:S04]  /*5100*/  LEA R8, P0, R21, R26, 0x1 ;  /* 0x0000001a15087211 */ /* 0x001fc800078008ff */
[----:B------:R-:W-:-:S05]  /*5110*/  LEA.HI.X.SX32 R9, R21, R27, 0x1, P0 ;  /* 0x0000001b15097211 */ /* 0x000fca00000f0eff */
[----:B------:R0:W4:Y:S04]  /*5120*/  LDG.E.U16 R8, [R8.64] ;  /* 0x0000000408087981 */ /* 0x000128000c1e1500 */
[----:B--2---:R2:W-:Y:S04]  /*5130*/  STL [R1+0x200], R17 ;  /* 0x0002001101007387 */ /* 0x0045e80000100800 */
[----:B--2---:R-:W2:Y:S04]  /*5140*/  LDL.LU R17, [R1+0x28] ;  /* 0x0000280001117983 */ /* 0x004ea80000300800 */
[----:B------:R-:W2:Y:S04]  /*5150*/  LDL.LU R22, [R1+0x34] ;  /* 0x0000340001167983 */ /* 0x000ea80000300800 */
[----:B-1----:R-:W2:Y:S04]  /*5160*/  LDL.LU R18, [R1+0x40] ;  /* 0x0000400001127983 */ /* 0x002ea80000300800 */
[----:B------:R-:W2:Y:S04]  /*5170*/  LDL.LU R19, [R1+0x38] ;  /* 0x0000380001137983 */ /* 0x000ea80000300800 */
[----:B---3--:R1:W-:Y:S04]  /*5180*/  STL [R1+0x1fc], R3 ;  /* 0x0001fc0301007387 */ /* 0x0083e80000100800 */
[----:B-1----:R-:W3:Y:S04]  /*5190*/  LDL.LU R3, [R1+0x20] ;  /* 0x0000200001037983 */ /* 0x002ee80000300800 */
[----:B------:R1:W-:Y:S04]  /*51a0*/  STL [R1+0x1f8], R15 ;  /* 0x0001f80f01007387 */ /* 0x0003e80000100800 */
[----:B-1----:R-:W2:Y:S04]  /*51b0*/  LDL.LU R15, [R1+0x18] ;  /* 0x00001800010f7983 */ /* 0x002ea80000300800 */
[----:B------:R-:W2:Y:S04]  /*51c0*/  LDL.LU R21, [R1+0x44] ;  /* 0x0000440001157983 */ /* 0x000ea80000300800 */
[----:B----4-:R1:W-:Y:S04]  /*51d0*/  STL [R1+0x1f0], R13 ;  /* 0x0001f00d01007387 */ /* 0x0103e80000100800 */
[----:B-1----:R1:W4:Y:S01]  /*51e0*/  LDG.E.U16 R13, [R10.64] ;  /* 0x000000040a0d7981 */ /* 0x002322000c1e1500 */
[----:B------:R-:W-:-:S03]  /*51f0*/  LEA R12, P0, R4, R26, 0x1 ;  /* 0x0000001a040c7211 */ /* 0x000fc600078008ff */
[----:B-----5:R5:W-:Y:S01]  /*5200*/  STL [R1+0x1e8], R28 ;  /* 0x0001e81c01007387 */ /* 0x020be20000100800 */
[----:B-1----:R-:W-:-:S03]  /*5210*/  LEA R10, P1, R7, R26, 0x1 ;  /* 0x0000001a070a7211 */ /* 0x002fc600078208ff */
[----:B-----5:R-:W5:Y:S01]  /*5220*/  LDL.LU R28, [R1+0x4] ;  /* 0x00000400011c7983 */ /* 0x020f620000300800 */
[-C--:B------:R-:W-:Y:S02]  /*5230*/  LEA.HI.X.SX32 R11, R7, R27.reuse, 0x1, P1 ;  /* 0x0000001b070b7211 */ /* 0x080fe400008f0eff */
[----:B0-----:R-:W-:Y:S01]  /*5240*/  MOV R9, c[0x0][0x198] ;  /* 0x0000660000097a02 */ /* 0x001fe20000000f00 */
[----:B----4-:R0:W-:Y:S02]  /*5250*/  STL [R1+0x1e4], R13 ;  /* 0x0001e40d01007387 */ /* 0x0101e40000100800 */
[----:B0-----:R-:W-:-:S05]  /*5260*/  LEA.HI.X.SX32 R13, R4, R27, 0x1, P0 ;  /* 0x0000001b040d7211 */ /* 0x001fca00000f0eff */
[----:B------:R0:W4:Y:S04]  /*5270*/  LDG.E.U16 R12, [R12.64] ;  /* 0x000000040c0c7981 */ /* 0x000128000c1e1500 */
[----:B0-----:R2:W3:Y:S01]  /*5280*/  LDG.E.U16 R13, [R10.64] ;  /* 0x000000040a0d7981 */ /* 0x0014e2000c1e1500 */
[----:B------:R-:W-:Y:S01]  /*5290*/  IMAD R2, R9, 0x2, R2 ;  /* 0x0000000209027824 */ /* 0x000fe200078e0202 */
[C---:B------:R-:W-:Y:S02]  /*52a0*/  LEA R4, P0, R5.reuse, R26, 0x1 ;  /* 0x0000001a05047211 */ /* 0x040fe400078008ff */
[----:B------:R0:W-:Y:S02]  /*52b0*/  STL [R1+0x1d8], R8 ;  /* 0x0001d80801007387 */ /* 0x0001e40000100800 */
[----:B------:R-:W-:-:S02]  /*52c0*/  LEA.HI.X.SX32 R5, R5, R27, 0x1, P0 ;  /* 0x0000001b05057211 */ /* 0x000fc400000f0eff */
[----:B--2---:R-:W-:-:S03]  /*52d0*/  LEA R10, P0, R21, R26, 0x1 ;  /* 0x0000001a150a7211 */ /* 0x004fc600078008ff */
[----:B------:R1:W2:Y:S01]  /*52e0*/  LDG.E.U16 R7, [R4.64] ;  /* 0x0000000404077981 */ /* 0x0002a2000c1e1500 */
[----:B0-----:R-:W-:-:S04]  /*52f0*/  LEA R8, P1, R2, R26, 0x1 ;  /* 0x0000001a02087211 */ /* 0x001fc800078208ff */
[-C--:B------:R-:W-:Y:S02]  /*5300*/  LEA.HI.X.SX32 R9, R2, R27.reuse, 0x1, P1 ;  /* 0x0000001b02097211 */ /* 0x080fe400008f0eff */
[-C--:B------:R-:W-:Y:S02]  /*5310*/  LEA.HI.X.SX32 R11, R21, R27.reuse, 0x1, P0 ;  /* 0x0000001b150b7211 */ /* 0x080fe400000f0eff */
[CC--:B-1----:R-:W-:Y:S01]  /*5320*/  LEA R4, P0, R18.reuse, R26.reuse, 0x1 ;  /* 0x0000001a12047211 */ /* 0x0c2fe200078008ff */
[----:B------:R0:W2:Y:S03]  /*5330*/  LDG.E.U16 R21, [R8.64] ;  /* 0x0000000408157981 */ /* 0x0000a6000c1e1500 */
[----:B------:R-:W-:Y:S01]  /*5340*/  LEA.HI.X.SX32 R5, R18, R27, 0x1, P0 ;  /* 0x0000001b12057211 */ /* 0x000fe200000f0eff */
[----:B----4-:R1:W-:Y:S04]  /*5350*/  STL [R1+0x1d0], R12 ;  /* 0x0001d00c01007387 */ /* 0x0103e80000100800 */
[----:B---3--:R3:W-:Y:S04]  /*5360*/  STL [R1+0x1c8], R13 ;  /* 0x0001c80d01007387 */ /* 0x0087e80000100800 */
[----:B-1----:R1:W4:Y:S04]  /*5370*/  LDG.E.U16 R12, [R10.64] ;  /* 0x000000040a0c7981 */ /* 0x002328000c1e1500 */
[----:B---3--:R3:W4:Y:S01]  /*5380*/  LDG.E.U16 R13, [R4.64] ;  /* 0x00000004040d7981 */ /* 0x008722000c1e1500 */
[----:B0-----:R-:W-:-:S02]  /*5390*/  LEA R8, P1, R19, R26, 0x1 ;  /* 0x0000001a13087211 */ /* 0x001fc400078208ff */
[CC--:B-1----:R-:W-:Y:S02]  /*53a0*/  LEA R10, P0, R22.reuse, R26.reuse, 0x1 ;  /* 0x0000001a160a7211 */ /* 0x0c2fe400078008ff */
[-C--:B------:R-:W-:Y:S02]  /*53b0*/  LEA.HI.X.SX32 R9, R19, R27.reuse, 0x1, P1 ;  /* 0x0000001b13097211 */ /* 0x080fe400008f0eff */
[-C--:B------:R-:W-:Y:S02]  /*53c0*/  LEA.HI.X.SX32 R11, R22, R27.reuse, 0x1, P0 ;  /* 0x0000001b160b7211 */ /* 0x080fe400000f0eff */
[C---:B---3--:R-:W-:Y:S01]  /*53d0*/  LEA R4, P1, R17.reuse, R26, 0x1 ;  /* 0x0000001a11047211 */ /* 0x048fe200078208ff */
[----:B------:R0:W3:Y:S03]  /*53e0*/  LDG.E.U16 R19, [R8.64] ;  /* 0x0000000408137981 */ /* 0x0000e6000c1e1500 */
[----:B------:R-:W-:-:S02]  /*53f0*/  LEA.HI.X.SX32 R5, R17, R27, 0x1, P1 ;  /* 0x0000001b11057211 */ /* 0x000fc400008f0eff */
[----:B------:R1:W3:Y:S01]  /*5400*/  LDG.E.U16 R17, [R10.64] ;  /* 0x000000040a117981 */ /* 0x0002e2000c1e1500 */
[----:B0-----:R-:W-:-:S03]  /*5410*/  LEA R8, P0, R3, R26, 0x1 ;  /* 0x0000001a03087211 */ /* 0x001fc600078008ff */
[----:B--2---:R0:W-:Y:S01]  /*5420*/  STL [R1+0x1bc], R7 ;  /* 0x0001bc0701007387 */ /* 0x0041e20000100800 */
[-C--:B-1----:R-:W-:Y:S02]  /*5430*/  LEA R10, P1, R15, R26.reuse, 0x1 ;  /* 0x0000001a0f0a7211 */ /* 0x082fe400078208ff */
[-C--:B------:R-:W-:Y:S02]  /*5440*/  LEA.HI.X.SX32 R9, R3, R27.reuse, 0x1, P0 ;  /* 0x0000001b03097211 */ /* 0x080fe400000f0eff */
[----:B------:R-:W-:Y:S01]  /*5450*/  LEA.HI.X.SX32 R11, R15, R27, 0x1, P1 ;  /* 0x0000001b0f0b7211 */ /* 0x000fe200008f0eff */
[----:B0-----:R5:W2:Y:S04]  /*5460*/  LDG.E.U16 R7, [R4.64] ;  /* 0x0000000404077981 */ /* 0x001aa8000c1e1500 */
[----:B------:R0:W-:Y:S04]  /*5470*/  STL [R1+0x1b4], R21 ;  /* 0x0001b41501007387 */ /* 0x0001e80000100800 */
[----:B------:R-:W2:Y:S01]  /*5480*/  LDL.LU R18, [R1+0xcc] ;  /* 0x0000cc0001127983 */ /* 0x000ea20000300800 */
[----:B-----5:R-:W-:-:S03]  /*5490*/  LEA R4, P0, R28, R26, 0x1 ;  /* 0x0000001a1c047211 */ /* 0x020fc600078008ff */
[----:B0-----:R0:W2:Y:S01]  /*54a0*/  LDG.E.U16 R21, [R8.64] ;  /* 0x0000000408157981 */ /* 0x0010a2000c1e1500 */
[----:B------:R-:W-:-:S03]  /*54b0*/  LEA.HI.X.SX32 R5, R28, R27, 0x1, P0 ;  /* 0x0000001b1c057211 */ /* 0x000fc600000f0eff */
[----:B------:R1:W2:Y:S04]  /*54c0*/  LDG.E.U16 R28, [R10.64] ;  /* 0x000000040a1c7981 */ /* 0x0002a8000c1e1500 */
[----:B------:R1:W2:Y:S01]  /*54d0*/  LDG.E.U16 R3, [R4.64] ;  /* 0x0000000404037981 */ /* 0x0002a2000c1e1500 */
[----:B0-----:R-:W-:-:S04]  /*54e0*/  LEA R8, P1, R24, R26, 0x1 ;  /* 0x0000001a18087211 */ /* 0x001fc800078208ff */
[----:B------:R-:W-:Y:S02]  /*54f0*/  LEA.HI.X.SX32 R9, R24, R27, 0x1, P1 ;  /* 0x0000001b18097211 */ /* 0x000fe400008f0eff */
[----:B-1----:R-:W-:-:S04]  /*5500*/  LEA R10, P0, R23, R26, 0x1 ;  /* 0x0000001a170a7211 */ /* 0x002fc800078008ff */
[----:B------:R-:W-:Y:S02]  /*5510*/  LEA.HI.X.SX32 R11, R23, R27, 0x1, P0 ;  /* 0x0000001b170b7211 */ /* 0x000fe400000f0eff */
[----:B------:R-:W-:-:S03]  /*5520*/  LEA R4, P0, R16, R26, 0x1 ;  /* 0x0000001a10047211 */ /* 0x000fc600078008ff */
[----:B------:R0:W2:Y:S01]  /*5530*/  LDG.E.U16 R15, [R10.64] ;  /* 0x000000040a0f7981 */ /* 0x0000a2000c1e1500 */
[----:B------:R-:W-:-:S06]  /*5540*/  LEA.HI.X.SX32 R5, R16, R27, 0x1, P0 ;  /* 0x0000001b10057211 */ /* 0x000fcc00000f0eff */
[----:B------:R1:W2:Y:S04]  /*5550*/  LDG.E.U16 R5, [R4.64] ;  /* 0x0000000404057981 */ /* 0x0002a8000c1e1500 */
[----:B----4-:R-:W-:Y:S04]  /*5560*/  STL [R1+0x1ac], R13 ;  /* 0x0001ac0d01007387 */ /* 0x010fe80000100800 */
[----:B------:R4:W-:Y:S04]  /*5570*/  STL [R1+0x1b0], R12 ;  /* 0x0001b00c01007387 */ /* 0x0009e80000100800 */
[----:B------:R-:W5:Y:S01]  /*5580*/  LDL.LU R22, [R1+0xc8] ;  /* 0x0000c80001167983 */ /* 0x000f620000300800 */
[----:B----4-:R-:W-:-:S04]  /*5590*/  LEA R12, P1, R20, R26, 0x1 ;  /* 0x0000001a140c7211 */ /* 0x010fc800078208ff */
[----:B------:R-:W-:Y:S02]  /*55a0*/  LEA.HI.X.SX32 R13, R20, R27, 0x1, P1 ;  /* 0x0000001b140d7211 */ /* 0x000fe400008f0eff */
[----:B------:R4:W5:Y:S04]  /*55b0*/  LDG.E.U16 R20, [R8.64] ;  /* 0x0000000408147981 */ /* 0x000968000c1e1500 */
[----:B------:R0:W5:Y:S01]  /*55c0*/  LDG.E.U16 R16, [R12.64] ;  /* 0x000000040c107981 */ /* 0x000162000c1e1500 */
[----:B----4-:R-:W-:-:S04]  /*55d0*/  LEA R8, P0, R14, R26, 0x1 ;  /* 0x0000001a0e087211 */ /* 0x010fc800078008ff */
[----:B------:R-:W-:-:S06]  /*55e0*/  LEA.HI.X.SX32 R9, R14, R27, 0x1, P0 ;  /* 0x0000001b0e097211 */ /* 0x000fcc00000f0eff */
[----:B------:R-:W4:Y:S04]  /*55f0*/  LDG.E.U16 R9, [R8.64] ;  /* 0x0000000408097981 */ /* 0x000f28000c1e1500 */
[----:B---3--:R3:W-:Y:S01]  /*5600*/  STL [R1+0x1a8], R19 ;  /* 0x0001a81301007387 */ /* 0x0087e20000100800 */
[----:B------:R-:W-:-:S03]  /*5610*/  MOV R23, c[0x0][0x198] ;  /* 0x0000660000177a02 */ /* 0x000fc60000000f00 */
[----:B---3--:R-:W3:Y:S04]  /*5620*/  LDL.LU R19, [R1+0xbc] ;  /* 0x0000bc0001137983 */ /* 0x008ee80000300800 */
[----:B0-----:R-:W3:Y:S04]  /*5630*/  LDL.LU R12, [R1+0xc0] ;  /* 0x0000c000010c7983 */ /* 0x001ee80000300800 */
[----:B------:R0:W-:Y:S04]  /*5640*/  STL [R1+0x1a4], R17 ;  /* 0x0001a41101007387 */ /* 0x0001e80000100800 */
[----:B0-----:R-:W3:Y:S04]  /*5650*/  LDL.LU R17, [R1+0xb8] ;  /* 0x0000b80001117983 */ /* 0x001ee80000300800 */
[----:B------:R-:W3:Y:S04]  /*5660*/  LDL.LU R24, [R1+0xb4] ;  /* 0x0000b40001187983 */ /* 0x000ee80000300800 */
[----:B--2---:R0:W-:Y:S01]  /*5670*/  STL [R1+0x1a0], R7 ;  /* 0x0001a00701007387 */ /* 0x0041e20000100800 */
[----:B------:R-:W-:-:S03]  /*5680*/  LEA R10, P1, R6, R26, 0x1 ;  /* 0x0000001a060a7211 */ /* 0x000fc600078208ff */
[----:B0-----:R-:W2:Y:S04]  /*5690*/  LDL.LU R7, [R1+0xb0] ;  /* 0x0000b00001077983 */ /* 0x001ea80000300800 */
[----:B------:R0:W-:Y:S01]  /*56a0*/  STL [R1+0x198], R21 ;  /* 0x0001981501007387 */ /* 0x0001e20000100800 */
[----:B------:R-:W-:-:S03]  /*56b0*/  LEA.HI.X.SX32 R11, R6, R27, 0x1, P1 ;  /* 0x0000001b060b7211 */ /* 0x000fc600008f0eff */
[----:B0-----:R-:W2:Y:S04]  /*56c0*/  LDL.LU R21, [R1+0xac] ;  /* 0x0000ac0001157983 */ /* 0x001ea80000300800 */
[----:B------:R0:W-:Y:S04]  /*56d0*/  STL [R1+0x194], R28 ;  /* 0x0001941c01007387 */ /* 0x0001e80000100800 */
[----:B------:R-:W2:Y:S01]  /*56e0*/  LDL.LU R14, [R1+0xc4] ;  /* 0x0000c400010e7983 */ /* 0x000ea20000300800 */
[----:B0-----:R-:W-:-:S03]  /*56f0*/  IMAD R28, R23, 0x2, R2 ;  /* 0x00000002171c7824 */ /* 0x001fc600078e0202 */
[----:B------:R0:W-:Y:S02]  /*5700*/  STL [R1+0x190], R3 ;  /* 0x0001900301007387 */ /* 0x0001e40000100800 */
[----:B------:R-:W-:-:S04]  /*5710*/  LEA R2, P0, R28, R26, 0x1 ;  /* 0x0000001a1c027211 */ /* 0x000fc800078008ff */
[----:B0-----:R-:W-:Y:S02]  /*5720*/  LEA.HI.X.SX32 R3, R28, R27, 0x1, P0 ;  /* 0x0000001b1c037211 */ /* 0x001fe400000f0eff */
[----:B------:R-:W-:-:S03]  /*5730*/  LEA R28, R23, R28, 0x1 ;  /* 0x0000001c171c7211 */ /* 0x000fc600078e08ff */
[----:B------:R3:W2:Y:S01]  /*5740*/  LDG.E.U16 R23, [R2.64] ;  /* 0x0000000402177981 */ /* 0x0006a2000c1e1500 */
[----:B-1----:R-:W-:-:S03]  /*5750*/  LEA R4, P0, R18, R26, 0x1 ;  /* 0x0000001a12047211 */ /* 0x002fc600078008ff */
[----:B-----5:R0:W-:Y:S04]  /*5760*/  STL [R1+0x188], R20 ;  /* 0x0001881401007387 */ /* 0x0201e80000100800 */
[----:B0-----:R0:W5:Y:S04]  /*5770*/  LDG.E.U16 R20, [R10.64] ;  /* 0x000000040a147981 */ /* 0x001168000c1e1500 */
[----:B------:R1:W-:Y:S04]  /*5780*/  STL [R1+0x184], R15 ;  /* 0x0001840f01007387 */ /* 0x0003e80000100800 */
[----:B-1----:R-:W5:Y:S04]  /*5790*/  LDL.LU R15, [R1+0xa8] ;  /* 0x0000a800010f7983 */ /* 0x002f680000300800 */
[----:B------:R-:W5:Y:S04]  /*57a0*/  LDL.LU R6, [R1+0xa4] ;  /* 0x0000a40001067983 */ /* 0x000f680000300800 */
[----:B------:R-:W5:Y:S04]  /*57b0*/  LDL.LU R13, [R1+0xa0] ;  /* 0x0000a000010d7983 */ /* 0x000f680000300800 */
[----:B------:R1:W-:Y:S04]  /*57c0*/  STL [R1+0x180], R16 ;  /* 0x0001801001007387 */ /* 0x0003e80000100800 */
[----:B-1----:R-:W5:Y:S04]  /*57d0*/  LDL.LU R16, [R1+0x9c] ;  /* 0x00009c0001107983 */ /* 0x002f680000300800 */
[----:B------:R1:W-:Y:S04]  /*57e0*/  STL [R1+0x178], R5 ;  /* 0x0001780501007387 */ /* 0x0003e80000100800 */
[----:B----4-:R-:W-:Y:S01]  /*57f0*/  STL [R1+0x16c], R9 ;  /* 0x00016c0901007387 */ /* 0x010fe20000100800 */
[----:B-1----:R-:W-:-:S02]  /*5800*/  LEA.HI.X.SX32 R5, R18, R27, 0x1, P0 ;  /* 0x0000001b12057211 */ /* 0x002fc400000f0eff */
[----:B0-----:R-:W-:-:S03]  /*5810*/  LEA R10, P0, R22, R26, 0x1 ;  /* 0x0000001a160a7211 */ /* 0x001fc600078008ff */
[----:B------:R0:W-:Y:S01]  /*5820*/  STL.64 [R1+0x128], R4 ;  /* 0x0001280401007387 */ /* 0x0001e20000100a00 */
[----:B------:R-:W-:-:S03]  /*5830*/  LEA.HI.X.SX32 R11, R22, R27, 0x1, P0 ;  /* 0x0000001b160b7211 */ /* 0x000fc600000f0eff */
[----:B------:R-:W4:Y:S01]  /*5840*/  LDL.LU R22, [R1+0x98] ;  /* 0x0000980001167983 */ /* 0x000f220000300800 */
[CC--:B---3--:R-:W-:Y:S02]  /*5850*/  LEA R2, P3, R19.reuse, R26.reuse, 0x1 ;  /* 0x0000001a13027211 */ /* 0x0c8fe400078608ff */
[CC--:B0-----:R-:W-:Y:S02]  /*5860*/  LEA R4, P2, R12.reuse, R26.reuse, 0x1 ;  /* 0x0000001a0c047211 */ /* 0x0c1fe400078408ff */
[-C--:B------:R-:W-:Y:S02]  /*5870*/  LEA.HI.X.SX32 R3, R19, R27.reuse, 0x1, P3 ;  /* 0x0000001b13037211 */ /* 0x080fe400018f0eff */
[----:B------:R-:W-:Y:S02]  /*5880*/  LEA.HI.X.SX32 R5, R12, R27, 0x1, P2 ;  /* 0x0000001b0c057211 */ /* 0x000fe400010f0eff */
[----:B--2---:R-:W-:-:S04]  /*5890*/  LEA R8, P1, R14, R26, 0x1 ;  /* 0x0000001a0e087211 */ /* 0x004fc800078208ff */
[----:B------:R-:W-:Y:S01]  /*58a0*/  LEA.HI.X.SX32 R9, R14, R27, 0x1, P1 ;  /* 0x0000001b0e097211 */ /* 0x000fe200008f0eff */
[----:B-----5:R0:W-:Y:S04]  /*58b0*/  STL [R1+0x168], R20 ;  /* 0x0001681401007387 */ /* 0x0201e80000100800 */
[----:B0-----:R-:W2:Y:S04]  /*58c0*/  LDL.LU R20, [R1+0x94] ;  /* 0x0000940001147983 */ /* 0x001ea80000300800 */
[----:B------:R0:W-:Y:S04]  /*58d0*/  STL [R1+0x160], R23 ;  /* 0x0001601701007387 */ /* 0x0001e80000100800 */
[----:B0-----:R-:W3:Y:S04]  /*58e0*/  LDL.LU R23, [R1+0x90] ;  /* 0x0000900001177983 */ /* 0x001ee80000300800 */
[----:B------:R0:W-:Y:S04]  /*58f0*/  STL.64 [R1+0x120], R10 ;  /* 0x0001200a01007387 */ /* 0x0001e80000100a00 */
[----:B------:R-:W5:Y:S04]  /*5900*/  LDL.LU R18, [R1+0x88] ;  /* 0x0000880001127983 */ /* 0x000f680000300800 */
[----:B------:R1:W-:Y:S01]  /*5910*/  STL.64 [R1+0x118], R8 ;  /* 0x0001180801007387 */ /* 0x0003e20000100a00 */
[----:B0-----:R-:W-:-:S03]  /*5920*/  LEA R10, P0, R17, R26, 0x1 ;  /* 0x0000001a110a7211 */ /* 0x001fc600078008ff */
[----:B------:R0:W-:Y:S01]  /*5930*/  STL.64 [R1+0x110], R4 ;  /* 0x0001100401007387 */ /* 0x0001e20000100a00 */
[----:B------:R-:W-:-:S03]  /*5940*/  LEA.HI.X.SX32 R11, R17, R27, 0x1, P0 ;  /* 0x0000001b110b7211 */ /* 0x000fc600000f0eff */
[----:B------:R4:W-:Y:S01]  /*5950*/  STL.64 [R1+0x108], R2 ;  /* 0x0001080201007387 */ /* 0x0009e20000100a00 */
[----:B-1----:R-:W-:-:S03]  /*5960*/  LEA R8, P1, R24, R26, 0x1 ;  /* 0x0000001a18087211 */ /* 0x002fc600078208ff */
[----:B------:R-:W5:Y:S01]  /*5970*/  LDL.LU R19, [R1+0x8c] ;  /* 0x00008c0001137983 */ /* 0x000f620000300800 */
[----:B0-----:R-:W-:-:S03]  /*5980*/  LEA R4, P2, R7, R26, 0x1 ;  /* 0x0000001a07047211 */ /* 0x001fc600078408ff */
[----:B------:R-:W5:Y:S01]  /*5990*/  LDL.LU R14, [R1+0x80] ;  /* 0x00008000010e7983 */ /* 0x000f620000300800 */
[-C--:B------:R-:W-:Y:S02]  /*59a0*/  LEA.HI.X.SX32 R9, R24, R27.reuse, 0x1, P1 ;  /* 0x0000001b18097211 */ /* 0x080fe400008f0eff */
[-C--:B----4-:R-:W-:Y:S01]  /*59b0*/  LEA R2, P3, R21, R26.reuse, 0x1 ;  /* 0x0000001a15027211 */ /* 0x090fe200078608ff */
[----:B------:R-:W4:Y:S01]  /*59c0*/  LDL.LU R12, [R1+0x78] ;  /* 0x00007800010c7983 */ /* 0x000f220000300800 */
[-C--:B------:R-:W-:Y:S02]  /*59d0*/  LEA.HI.X.SX32 R5, R7, R27.reuse, 0x1, P2 ;  /* 0x0000001b07057211 */ /* 0x080fe400010f0eff */
[----:B------:R-:W-:Y:S01]  /*59e0*/  LEA.HI.X.SX32 R3, R21, R27, 0x1, P3 ;  /* 0x0000001b15037211 */ /* 0x000fe200018f0eff */
[----:B------:R0:W-:Y:S04]  /*59f0*/  STL.64 [R1+0x100], R10 ;  /* 0x0001000a01007387 */ /* 0x0001e80000100a00 */
[----:B------:R-:W4:Y:S04]  /*5a00*/  LDL.LU R17, [R1+0x70] ;  /* 0x0000700001117983 */ /* 0x000f280000300800 */
[----:B------:R1:W-:Y:S01]  /*5a10*/  STL.64 [R1+0xf8], R8 ;  /* 0x0000f80801007387 */ /* 0x0003e20000100a00 */
[----:B0-----:R-:W-:-:S03]  /*5a20*/  LEA R10, P0, R15, R26, 0x1 ;  /* 0x0000001a0f0a7211 */ /* 0x001fc600078008ff */
[----:B------:R0:W-:Y:S01]  /*5a30*/  STL.64 [R1+0xf0], R4 ;  /* 0x0000f00401007387 */ /* 0x0001e20000100a00 */
[----:B------:R-:W-:-:S03]  /*5a40*/  LEA.HI.X.SX32 R11, R15, R27, 0x1, P0 ;  /* 0x0000001b0f0b7211 */ /* 0x000fc600000f0eff */
[----:B------:R0:W-:Y:S04]  /*5a50*/  STL.64 [R1+0xe8], R2 ;  /* 0x0000e80201007387 */ /* 0x0001e80000100a00 */
[----:B------:R-:W4:Y:S01]  /*5a60*/  LDL.LU R15, [R1+0x84] ;  /* 0x00008400010f7983 */ /* 0x000f220000300800 */
[----:B-1----:R-:W-:-:S03]  /*5a70*/  LEA R8, P1, R6, R26, 0x1 ;  /* 0x0000001a06087211 */ /* 0x002fc600078208ff */
[----:B------:R-:W4:Y:S01]  /*5a80*/  LDL.LU R24, [R1+0x7c] ;  /* 0x00007c0001187983 */ /* 0x000f220000300800 */
[----:B0-----:R-:W-:-:S03]  /*5a90*/  LEA R4, P2, R13, R26, 0x1 ;  /* 0x0000001a0d047211 */ /* 0x001fc600078408ff */
[----:B------:R-:W4:Y:S01]  /*5aa0*/  LDL.LU R7, [R1+0x74] ;  /* 0x0000740001077983 */ /* 0x000f220000300800 */
[----:B------:R-:W-:-:S03]  /*5ab0*/  LEA R2, P3, R16, R26, 0x1 ;  /* 0x0000001a10027211 */ /* 0x000fc600078608ff */
[----:B------:R0:W-:Y:S04]  /*5ac0*/  STL.64 [R1+0xe0], R10 ;  /* 0x0000e00a01007387 */ /* 0x0001e80000100a00 */
[----:B------:R-:W4:Y:S01]  /*5ad0*/  LDL.LU R21, [R1+0x6c] ;  /* 0x00006c0001157983 */ /* 0x000f220000300800 */
[-C--:B------:R-:W-:Y:S02]  /*5ae0*/  LEA.HI.X.SX32 R9, R6, R27.reuse, 0x1, P1 ;  /* 0x0000001b06097211 */ /* 0x080fe400008f0eff */
[-C--:B------:R-:W-:Y:S02]  /*5af0*/  LEA.HI.X.SX32 R5, R13, R27.reuse, 0x1, P2 ;  /* 0x0000001b0d057211 */ /* 0x080fe400010f0eff */
[----:B------:R-:W-:Y:S01]  /*5b00*/  LEA.HI.X.SX32 R3, R16, R27, 0x1, P3 ;  /* 0x0000001b10037211 */ /* 0x000fe200018f0eff */
[----:B------:R2:W-:Y:S01]  /*5b10*/  STL.64 [R1+0xd8], R8 ;  /* 0x0000d80801007387 */ /* 0x0005e20000100a00 */
[----:B0-----:R-:W-:-:S03]  /*5b20*/  LEA R10, P0, R22, R26, 0x1 ;  /* 0x0000001a160a7211 */ /* 0x001fc600078008ff */
[----:B------:R3:W-:Y:S01]  /*5b30*/  STL.64 [R1+0xd0], R4 ;  /* 0x0000d00401007387 */ /* 0x0007e20000100a00 */
[----:B------:R-:W-:-:S03]  /*5b40*/  LEA.HI.X.SX32 R11, R22, R27, 0x1, P0 ;  /* 0x0000001b160b7211 */ /* 0x000fc600000f0eff */
[----:B------:R5:W-:Y:S04]  /*5b50*/  STL.64 [R1+0xc8], R2 ;  /* 0x0000c80201007387 */ /* 0x000be80000100a00 */
[----:B------:R-:W4:Y:S04]  /*5b60*/  LDL.LU R22, [R1+0x64] ;  /* 0x0000640001167983 */ /* 0x000f280000300800 */
[----:B------:R-:W4:Y:S04]  /*5b70*/  LDL.LU R6, [R1+0x1f4] ;  /* 0x0001f40001067983 */ /* 0x000f280000300800 */
[----:B------:R-:W4:Y:S04]  /*5b80*/  LDL.LU R13, [R1+0x1ec] ;  /* 0x0001ec00010d7983 */ /* 0x000f280000300800 */
[----:B------:R0:W-:Y:S04]  /*5b90*/  STL.64 [R1+0xc0], R10 ;  /* 0x0000c00a01007387 */ /* 0x0001e80000100a00 */
[----:B------:R-:W4:Y:S01]  /*5ba0*/  LDL.LU R16, [R1+0x1e0] ;  /* 0x0001e00001107983 */ /* 0x000f220000300800 */
[----:B--2---:R-:W-:-:S04]  /*5bb0*/  LEA R8, P1, R20, R26, 0x1 ;  /* 0x0000001a14087211 */ /* 0x004fc800078208ff */
[----:B------:R-:W-:Y:S02]  /*5bc0*/  LEA.HI.X.SX32 R9, R20, R27, 0x1, P1 ;  /* 0x0000001b14097211 */ /* 0x000fe400008f0eff */
[----:B---3--:R-:W-:-:S04]  /*5bd0*/  LEA R4, P2, R23, R26, 0x1 ;  /* 0x0000001a17047211 */ /* 0x008fc800078408ff */
[-C--:B------:R-:W-:Y:S02]  /*5be0*/  LEA.HI.X.SX32 R5, R23, R27.reuse, 0x1, P2 ;  /* 0x0000001b17057211 */ /* 0x080fe400010f0eff */
[CC--:B-----5:R-:W-:Y:S01]  /*5bf0*/  LEA R2, P3, R18.reuse, R26.reuse, 0x1 ;  /* 0x0000001a12027211 */ /* 0x0e0fe200078608ff */
[----:B------:R1:W-:Y:S03]  /*5c00*/  STL.64 [R1+0xb8], R8 ;  /* 0x0000b80801007387 */ /* 0x0003e60000100a00 */
[----:B------:R-:W-:Y:S01]  /*5c10*/  LEA.HI.X.SX32 R3, R18, R27, 0x1, P3 ;  /* 0x0000001b12037211 */ /* 0x000fe200018f0eff */
[----:B------:R4:W-:Y:S04]  /*5c20*/  STL.64 [R1+0xb0], R4 ;  /* 0x0000b00401007387 */ /* 0x0009e80000100a00 */
[----:B------:R2:W-:Y:S04]  /*5c30*/  STL.64 [R1+0xa8], R2 ;  /* 0x0000a80201007387 */ /* 0x0005e80000100a00 */
[----:B------:R-:W3:Y:S01]  /*5c40*/  LDL.LU R20, [R1+0x1dc] ;  /* 0x0001dc0001147983 */ /* 0x000ee20000300800 */
[----:B0-----:R-:W-:-:S03]  /*5c50*/  LEA R10, P0, R19, R26, 0x1 ;  /* 0x0000001a130a7211 */ /* 0x001fc600078008ff */
[----:B------:R-:W5:Y:S01]  /*5c60*/  LDL.LU R23, [R1+0x1d4] ;  /* 0x0001d40001177983 */ /* 0x000f620000300800 */
[----:B-1----:R-:W-:-:S03]  /*5c70*/  LEA R8, P1, R14, R26, 0x1 ;  /* 0x0000001a0e087211 */ /* 0x002fc600078208ff */
[----:B------:R-:W5:Y:S01]  /*5c80*/  LDL.LU R18, [R1+0x1cc] ;  /* 0x0001cc0001127983 */ /* 0x000f620000300800 */
[-C--:B------:R-:W-:Y:S02]  /*5c90*/  LEA.HI.X.SX32 R11, R19, R27.reuse, 0x1, P0 ;  /* 0x0000001b130b7211 */ /* 0x080fe400000f0eff */
[-C--:B----4-:R-:W-:Y:S02]  /*5ca0*/  LEA R4, P2, R12, R26.reuse, 0x1 ;  /* 0x0000001a0c047211 */ /* 0x090fe400078408ff */
[-C--:B------:R-:W-:Y:S02]  /*5cb0*/  LEA.HI.X.SX32 R9, R14, R27.reuse, 0x1, P1 ;  /* 0x0000001b0e097211 */ /* 0x080fe400008f0eff */
[-C--:B------:R-:W-:Y:S02]  /*5cc0*/  LEA.HI.X.SX32 R5, R12, R27.reuse, 0x1, P2 ;  /* 0x0000001b0c057211 */ /* 0x080fe400010f0eff */
[CC--:B--2---:R-:W-:Y:S01]  /*5cd0*/  LEA R2, P3, R17.reuse, R26.reuse, 0x1 ;  /* 0x0000001a11027211 */ /* 0x0c4fe200078608ff */
[----:B------:R0:W-:Y:S03]  /*5ce0*/  STL.64 [R1+0xa0], R10 ;  /* 0x0000a00a01007387 */ /* 0x0001e60000100a00 */
[----:B------:R-:W-:Y:S01]  /*5cf0*/  LEA.HI.X.SX32 R3, R17, R27, 0x1, P3 ;  /* 0x0000001b11037211 */ /* 0x000fe200018f0eff */
[----:B------:R-:W2:Y:S04]  /*5d00*/  LDL.LU R19, [R1+0x1c4] ;  /* 0x0001c40001137983 */ /* 0x000ea80000300800 */
[----:B------:R1:W-:Y:S04]  /*5d10*/  STL.64 [R1+0x98], R8 ;  /* 0x0000980801007387 */ /* 0x0003e80000100a00 */
[----:B------:R4:W-:Y:S01]  /*5d20*/  STL.64 [R1+0x90], R4 ;  /* 0x0000900401007387 */ /* 0x0009e20000100a00 */
[----:B0-----:R-:W-:-:S03]  /*5d30*/  LEA R10, P0, R15, R26, 0x1 ;  /* 0x0000001a0f0a7211 */ /* 0x001fc600078008ff */
[----:B------:R0:W-:Y:S01]  /*5d40*/  STL.64 [R1+0x88], R2 ;  /* 0x0000880201007387 */ /* 0x0001e20000100a00 */
[----:B-1----:R-:W-:-:S03]  /*5d50*/  LEA R8, P1, R24, R26, 0x1 ;  /* 0x0000001a18087211 */ /* 0x002fc600078208ff */
[----:B------:R-:W2:Y:S01]  /*5d60*/  LDL.LU R17, [R1+0x1c0] ;  /* 0x0001c00001117983 */ /* 0x000ea20000300800 */
[-C--:B------:R-:W-:Y:S02]  /*5d70*/  LEA.HI.X.SX32 R11, R15, R27.reuse, 0x1, P0 ;  /* 0x0000001b0f0b7211 */ /* 0x080fe400000f0eff */
[CC--:B----4-:R-:W-:Y:S01]  /*5d80*/  LEA R4, P2, R7.reuse, R26.reuse, 0x1 ;  /* 0x0000001a07047211 */ /* 0x0d0fe200078408ff */
[----:B------:R-:W4:Y:S01]  /*5d90*/  LDL.LU R15, [R1+0x1b8] ;  /* 0x0001b800010f7983 */ /* 0x000f220000300800 */
[-C--:B------:R-:W-:Y:S02]  /*5da0*/  LEA.HI.X.SX32 R9, R24, R27.reuse, 0x1, P1 ;  /* 0x0000001b18097211 */ /* 0x080fe400008f0eff */
[----:B------:R-:W-:Y:S01]  /*5db0*/  LEA.HI.X.SX32 R5, R7, R27, 0x1, P2 ;  /* 0x0000001b07057211 */ /* 0x000fe200010f0eff */
[----:B------:R-:W4:Y:S01]  /*5dc0*/  LDL.LU R14, [R1+0x138] ;  /* 0x00013800010e7983 */ /* 0x000f220000300800 */
[----:B0-----:R-:W-:-:S03]  /*5dd0*/  LEA R2, P3, R21, R26, 0x1 ;  /* 0x0000001a15027211 */ /* 0x001fc600078608ff */
[----:B------:R0:W-:Y:S01]  /*5de0*/  STL.64 [R1+0x80], R10 ;  /* 0x0000800a01007387 */ /* 0x0001e20000100a00 */
[----:B------:R-:W-:-:S03]  /*5df0*/  LEA.HI.X.SX32 R3, R21, R27, 0x1, P3 ;  /* 0x0000001b15037211 */ /* 0x000fc600018f0eff */
[----:B------:R-:W4:Y:S04]  /*5e00*/  LDL.LU R12, [R1+0x130] ;  /* 0x00013000010c7983 */ /* 0x000f280000300800 */
[----:B------:R1:W-:Y:S04]  /*5e10*/  STL.64 [R1+0x78], R8 ;  /* 0x0000780801007387 */ /* 0x0003e80000100a00 */
[----:B------:R1:W-:Y:S04]  /*5e20*/  STL.64 [R1+0x70], R4 ;  /* 0x0000700401007387 */ /* 0x0003e80000100a00 */
[----:B------:R1:W-:Y:S01]  /*5e30*/  STL.64 [R1+0x68], R2 ;  /* 0x0000680201007387 */ /* 0x0003e20000100a00 */
[----:B0-----:R-:W-:-:S03]  /*5e40*/  LEA R10, P0, R22, R26, 0x1 ;  /* 0x0000001a160a7211 */ /* 0x001fc600078008ff */
[----:B------:R-:W4:Y:S04]  /*5e50*/  LDL.LU R24, [R1+0x148] ;  /* 0x0001480001187983 */ /* 0x000f280000300800 */
[----:B------:R-:W4:Y:S01]  /*5e60*/  LDL.LU R21, [R1+0x134] ;  /* 0x0001340001157983 */ /* 0x000f220000300800 */
[----:B------:R-:W-:-:S03]  /*5e70*/  LEA.HI.X.SX32 R11, R22, R27, 0x1, P0 ;  /* 0x0000001b160b7211 */ /* 0x000fc600000f0eff */
[----:B------:R-:W4:Y:S01]  /*5e80*/  LDL.LU R22, [R1+0x140] ;  /* 0x0001400001167983 */ /* 0x000f220000300800 */
[-C--:B-1----:R-:W-:Y:S02]  /*5e90*/  LEA R8, P1, R6, R26.reuse, 0x1 ;  /* 0x0000001a06087211 */ /* 0x082fe400078208ff */
[CC--:B------:R-:W-:Y:S01]  /*5ea0*/  LEA R4, P2, R13.reuse, R26.reuse, 0x1 ;  /* 0x0000001a0d047211 */ /* 0x0c0fe200078408ff */
[----:B------:R3:W-:Y:S01]  /*5eb0*/  STL.64 [R1+0x60], R10 ;  /* 0x0000600a01007387 */ /* 0x0007e20000100a00 */
[-C--:B------:R-:W-:Y:S02]  /*5ec0*/  LEA R2, P3, R16, R26.reuse, 0x1 ;  /* 0x0000001a10027211 */ /* 0x080fe400078608ff */
[-C--:B------:R-:W-:Y:S01]  /*5ed0*/  LEA.HI.X.SX32 R9, R6, R27.reuse, 0x1, P1 ;  /* 0x0000001b06097211 */ /* 0x080fe200008f0eff */
[----:B------:R-:W4:Y:S01]  /*5ee0*/  LDL.LU R7, [R1+0x13c] ;  /* 0x00013c0001077983 */ /* 0x000f220000300800 */
[-C--:B------:R-:W-:Y:S02]  /*5ef0*/  LEA.HI.X.SX32 R5, R13, R27.reuse, 0x1, P2 ;  /* 0x0000001b0d057211 */ /* 0x080fe400010f0eff */
[----:B------:R-:W-:Y:S01]  /*5f00*/  LEA.HI.X.SX32 R3, R16, R27, 0x1, P3 ;  /* 0x0000001b10037211 */ /* 0x000fe200018f0eff */
[----:B------:R5:W-:Y:S04]  /*5f10*/  STL.64 [R1+0x58], R8 ;  /* 0x0000580801007387 */ /* 0x000be80000100a00 */
[----:B------:R0:W-:Y:S04]  /*5f20*/  STL.64 [R1+0x50], R4 ;  /* 0x0000500401007387 */ /* 0x0001e80000100a00 */
[----:B------:R2:W-:Y:S04]  /*5f30*/  STL.64 [R1+0x48], R2 ;  /* 0x0000480201007387 */ /* 0x0005e80000100a00 */
[----:B------:R-:W4:Y:S04]  /*5f40*/  LDL.LU R13, [R1+0x19c] ;  /* 0x00019c00010d7983 */ /* 0x000f280000300800 */
[----:B------:R-:W4:Y:S01]  /*5f50*/  LDL.LU R16, [R1+0x144] ;  /* 0x0001440001107983 */ /* 0x000f220000300800 */
[----:B---3--:R-:W-:-:S04]  /*5f60*/  LEA R10, P0, R20, R26, 0x1 ;  /* 0x0000001a140a7211 */ /* 0x008fc800078008ff */
[-C--:B------:R-:W-:Y:S02]  /*5f70*/  LEA.HI.X.SX32 R11, R20, R27.reuse, 0x1, P0 ;  /* 0x0000001b140b7211 */ /* 0x080fe400000f0eff */
[CC--:B-----5:R-:W-:Y:S02]  /*5f80*/  LEA R8, P1, R23.reuse, R26.reuse, 0x1 ;  /* 0x0000001a17087211 */ /* 0x0e0fe400078208ff */
[C---:B0-----:R-:W-:Y:S02]  /*5f90*/  LEA R4, P2, R18.reuse, R26, 0x1 ;  /* 0x0000001a12047211 */ /* 0x041fe400078408ff */
[-C--:B------:R-:W-:Y:S01]  /*5fa0*/  LEA.HI.X.SX32 R9, R23, R27.reuse, 0x1, P1 ;  /* 0x0000001b17097211 */ /* 0x080fe200008f0eff */
[----:B------:R0:W-:Y:S01]  /*5fb0*/  STL.64 [R1+0x40], R10 ;  /* 0x0000400a01007387 */ /* 0x0001e20000100a00 */
[----:B------:R-:W-:-:S03]  /*5fc0*/  LEA.HI.X.SX32 R5, R18, R27, 0x1, P2 ;  /* 0x0000001b12057211 */ /* 0x000fc600010f0eff */
[----:B------:R-:W3:Y:S04]  /*5fd0*/  LDL.LU R20, [R1+0x150] ;  /* 0x0001500001147983 */ /* 0x000ee80000300800 */
[----:B------:R4:W-:Y:S04]  /*5fe0*/  STL.64 [R1+0x38], R8 ;  /* 0x0000380801007387 */ /* 0x0009e80000100a00 */
[----:B------:R-:W5:Y:S01]  /*5ff0*/  LDL.LU R23, [R1+0x14c] ;  /* 0x00014c0001177983 */ /* 0x000f620000300800 */
[----:B--2---:R-:W-:-:S04]  /*6000*/  LEA R2, P3, R19, R26, 0x1 ;  /* 0x0000001a13027211 */ /* 0x004fc800078608ff */
[----:B------:R-:W-:Y:S01]  /*6010*/  LEA.HI.X.SX32 R3, R19, R27, 0x1, P3 ;  /* 0x0000001b13037211 */ /* 0x000fe200018f0eff */
[----:B------:R1:W-:Y:S04]  /*6020*/  STL.64 [R1+0x30], R4 ;  /* 0x0000300401007387 */ /* 0x0003e80000100a00 */
[----:B------:R2:W-:Y:S04]  /*6030*/  STL.64 [R1+0x28], R2 ;  /* 0x0000280201007387 */ /* 0x0005e80000100a00 */
[----:B------:R-:W5:Y:S01]  /*6040*/  LDL.LU R18, [R1+0x18c] ;  /* 0x00018c0001127983 */ /* 0x000f620000300800 */
[----:B0-----:R-:W-:-:S03]  /*6050*/  LEA R10, P0, R17, R26, 0x1 ;  /* 0x0000001a110a7211 */ /* 0x001fc600078008ff */
[----:B------:R-:W5:Y:S01]  /*6060*/  LDL.LU R19, [R1+0x154] ;  /* 0x0001540001137983 */ /* 0x000f620000300800 */
[-C--:B----4-:R-:W-:Y:S02]  /*6070*/  LEA R8, P1, R15, R26.reuse, 0x1 ;  /* 0x0000001a0f087211 */ /* 0x090fe400078208ff */
[-C--:B------:R-:W-:Y:S02]  /*6080*/  LEA.HI.X.SX32 R11, R17, R27.reuse, 0x1, P0 ;  /* 0x0000001b110b7211 */ /* 0x080fe400000f0eff */
[C---:B-1----:R-:W-:Y:S02]  /*6090*/  LEA R4, P2, R14.reuse, R26, 0x1 ;  /* 0x0000001a0e047211 */ /* 0x042fe400078408ff */
[-C--:B------:R-:W-:Y:S01]  /*60a0*/  LEA.HI.X.SX32 R9, R15, R27.reuse, 0x1, P1 ;  /* 0x0000001b0f097211 */ /* 0x080fe200008f0eff */
[----:B------:R0:W-:Y:S01]  /*60b0*/  STL.64 [R1+0x20], R10 ;  /* 0x0000200a01007387 */ /* 0x0001e20000100a00 */
[----:B------:R-:W-:-:S03]  /*60c0*/  LEA.HI.X.SX32 R5, R14, R27, 0x1, P2 ;  /* 0x0000001b0e057211 */ /* 0x000fc600010f0eff */
[----:B------:R-:W4:Y:S01]  /*60d0*/  LDL.LU R17, [R1+0x17c] ;  /* 0x00017c0001117983 */ /* 0x000f220000300800 */
[----:B--2---:R-:W-:-:S03]  /*60e0*/  LEA R2, P3, R12, R26, 0x1 ;  /* 0x0000001a0c027211 */ /* 0x004fc600078608ff */
[----:B------:R1:W-:Y:S01]  /*60f0*/  STL.64 [R1+0x18], R8 ;  /* 0x0000180801007387 */ /* 0x0003e20000100a00 */
[----:B------:R-:W-:-:S03]  /*6100*/  LEA.HI.X.SX32 R3, R12, R27, 0x1, P3 ;  /* 0x0000001b0c037211 */ /* 0x000fc600018f0eff */
[----:B------:R-:W2:Y:S04]  /*6110*/  LDL.LU R15, [R1+0x174] ;  /* 0x00017400010f7983 */ /* 0x000ea80000300800 */
[----:B------:R-:W-:Y:S01]  /*6120*/  STL.64 [R1+0x10], R4 ;  /* 0x0000100401007387 */ /* 0x000fe20000100a00 */
[CC--:B0-----:R-:W-:Y:S02]  /*6130*/  LEA R10, P0, R24.reuse, R26.reuse, 0x1 ;  /* 0x0000001a180a7211 */ /* 0x0c1fe400078008ff */
[C---:B-1----:R-:W-:Y:S02]  /*6140*/  LEA R8, P1, R21.reuse, R26, 0x1 ;  /* 0x0000001a15087211 */ /* 0x042fe400078208ff */
[-C--:B------:R-:W-:Y:S01]  /*6150*/  LEA.HI.X.SX32 R11, R24, R27.reuse, 0x1, P0 ;  /* 0x0000001b180b7211 */ /* 0x080fe200000f0eff */
[----:B------:R0:W-:Y:S01]  /*6160*/  STL.64 [R1+0x8], R2 ;  /* 0x0000080201007387 */ /* 0x0001e20000100a00 */
[----:B------:R-:W-:-:S03]  /*6170*/  LEA.HI.X.SX32 R9, R21, R27, 0x1, P1 ;  /* 0x0000001b15097211 */ /* 0x000fc600008f0eff */
[----:B------:R-:W2:Y:S04]  /*6180*/  LDL.LU R24, [R1+0x170] ;  /* 0x0001700001187983 */ /* 0x000ea80000300800 */
[----:B------:R-:W-:Y:S01]  /*6190*/  STL.64 [R1], R10 ;  /* 0x0000000a01007387 */ /* 0x000fe20000100a00 */
[----:B0-----:R-:W-:-:S03]  /*61a0*/  LEA R2, P2, R22, R26, 0x1 ;  /* 0x0000001a16027211 */ /* 0x001fc600078408ff */
[----:B------:R-:W2:Y:S01]  /*61b0*/  LDL.LU R21, [R1+0x164] ;  /* 0x0001640001157983 */ /* 0x000ea20000300800 */
[----:B------:R-:W-:-:S03]  /*61c0*/  LEA.HI.X.SX32 R3, R22, R27, 0x1, P2 ;  /* 0x0000001b16037211 */ /* 0x000fc600010f0eff */
[----:B------:R0:W-:Y:S04]  /*61d0*/  STL.64 [R1+0x130], R8 ;  /* 0x0001300801007387 */ /* 0x0001e80000100a00 */
[----:B------:R-:W2:Y:S01]  /*61e0*/  LDL.LU R22, [R1+0x15c] ;  /* 0x00015c0001167983 */ /* 0x000ea20000300800 */
[----:B------:R-:W-:-:S04]  /*61f0*/  LEA R4, P3, R7, R26, 0x1 ;  /* 0x0000001a07047211 */ /* 0x000fc800078608ff */
[----:B------:R-:W-:Y:S01]  /*6200*/  LEA.HI.X.SX32 R5, R7, R27, 0x1, P3 ;  /* 0x0000001b07057211 */ /* 0x000fe200018f0eff */
[----:B------:R-:W-:Y:S04]  /*6210*/  STL [R1+0xd80], R3 ;  /* 0x000d800301007387 */ /* 0x000fe80000100800 */
[----:B------:R-:W-:Y:S04]  /*6220*/  STL [R1+0xd84], R2 ;  /* 0x000d840201007387 */ /* 0x000fe80000100800 */
[----:B------:R1:W-:Y:S01]  /*6230*/  STL.64 [R1+0x138], R4 ;  /* 0x0001380401007387 */ /* 0x0003e20000100a00 */
[----:B0-----:R-:W-:-:S02]  /*6240*/  LEA R8, P1, R16, R26, 0x1 ;  /* 0x0000001a10087211 */ /* 0x001fc400078208ff */
[----:B-1----:R-:W-:-:S04]  /*6250*/  LEA R4, P0, R13, R26, 0x1 ;  /* 0x0000001a0d047211 */ /* 0x002fc800078008ff */
[-C--:B------:R-:W-:Y:S02]  /*6260*/  LEA.HI.X.SX32 R5, R13, R27.reuse, 0x1, P0 ;  /* 0x0000001b0d057211 */ /* 0x080fe400000f0eff */
[----:B------:R-:W-:-:S03]  /*6270*/  LEA.HI.X.SX32 R9, R16, R27, 0x1, P1 ;  /* 0x0000001b10097211 */ /* 0x000fc600008f0eff */
[----:B------:R-:W-:Y:S04]  /*6280*/  STL [R1+0xd88], R5 ;  /* 0x000d880501007387 */ /* 0x000fe80000100800 */
[----:B------:R-:W-:Y:S01]  /*6290*/  STL [R1+0xd8c], R4 ;  /* 0x000d8c0401007387 */ /* 0x000fe20000100800 */
[----:B---3--:R-:W-:-:S04]  /*62a0*/  LEA R6, P2, R20, R26, 0x1 ;  /* 0x0000001a14067211 */ /* 0x008fc800078408ff */
[----:B------:R-:W-:Y:S02]  /*62b0*/  LEA.HI.X.SX32 R7, R20, R27, 0x1, P2 ;  /* 0x0000001b14077211 */ /* 0x000fe400010f0eff */
[----:B-----5:R-:W-:-:S03]  /*62c0*/  LEA R2, P3, R23, R26, 0x1 ;  /* 0x0000001a17027211 */ /* 0x020fc600078608ff */
[----:B------:R-:W-:Y:S01]  /*62d0*/  STL [R1+0xd90], R7 ;  /* 0x000d900701007387 */ /* 0x000fe20000100800 */
[----:B------:R-:W-:-:S03]  /*62e0*/  LEA.HI.X.SX32 R3, R23, R27, 0x1, P3 ;  /* 0x0000001b17037211 */ /* 0x000fc600018f0eff */
[----:B------:R-:W-:Y:S04]  /*62f0*/  STL [R1+0xd94], R6 ;  /* 0x000d940601007387 */ /* 0x000fe80000100800 */
[----:B------:R0:W-:Y:S04]  /*6300*/  STL.64 [R1+0x140], R8 ;  /* 0x0001400801007387 */ /* 0x0001e80000100a00 */
[----:B------:R1:W-:Y:S01]  /*6310*/  STL.64 [R1+0x148], R2 ;  /* 0x0001480201007387 */ /* 0x0003e20000100a00 */
[-C--:B0-----:R-:W-:Y:S02]  /*6320*/  LEA R8, P0, R18, R26.reuse, 0x1 ;  /* 0x0000001a12087211 */ /* 0x081fe400078008ff */
[----:B-1----:R-:W-:-:S02]  /*6330*/  LEA R2, P1, R19, R26, 0x1 ;  /* 0x0000001a13027211 */ /* 0x002fc400078208ff */
[----:B------:R-:W-:Y:S02]  /*6340*/  LEA.HI.X.SX32 R9, R18, R27, 0x1, P0 ;  /* 0x0000001b12097211 */ /* 0x000fe400000f0eff */
[----:B----4-:R-:W-:-:S03]  /*6350*/  LEA R10, P2, R17, R26, 0x1 ;  /* 0x0000001a110a7211 */ /* 0x010fc600078408ff */
[----:B------:R-:W-:Y:S01]  /*6360*/  STL [R1+0xd98], R9 ;  /* 0x000d980901007387 */ /* 0x000fe20000100800 */
[-C--:B------:R-:W-:Y:S02]  /*6370*/  LEA.HI.X.SX32 R3, R19, R27.reuse, 0x1, P1 ;  /* 0x0000001b13037211 */ /* 0x080fe400008f0eff */
[-C--:B------:R-:W-:Y:S02]  /*6380*/  LEA.HI.X.SX32 R11, R17, R27.reuse, 0x1, P2 ;  /* 0x0000001b110b7211 */ /* 0x080fe400010f0eff */
[CC--:B--2---:R-:W-:Y:S01]  /*6390*/  LEA R12, P3, R15.reuse, R26.reuse, 0x1 ;  /* 0x0000001a0f0c7211 */ /* 0x0c4fe200078608ff */
[----:B------:R-:W-:Y:S03]  /*63a0*/  STL [R1+0xd9c], R8 ;  /* 0x000d9c0801007387 */ /* 0x000fe60000100800 */
[----:B------:R-:W-:Y:S01]  /*63b0*/  LEA.HI.X.SX32 R13, R15, R27, 0x1, P3 ;  /* 0x0000001b0f0d7211 */ /* 0x000fe200018f0eff */
[----:B------:R-:W-:Y:S04]  /*63c0*/  STL [R1+0xda0], R11 ;  /* 0x000da00b01007387 */ /* 0x000fe80000100800 */
[----:B------:R-:W-:Y:S04]  /*63d0*/  STL [R1+0xda4], R10 ;  /* 0x000da40a01007387 */ /* 0x000fe80000100800 */
[----:B------:R0:W-:Y:S01]  /*63e0*/  STL.64 [R1+0x150], R2 ;  /* 0x0001500201007387 */ /* 0x0001e20000100a00 */
[----:B------:R-:W-:-:S03]  /*63f0*/  LEA R14, P0, R24, R26, 0x1 ;  /* 0x0000001a180e7211 */ /* 0x000fc600078008ff */
[----:B------:R-:W-:Y:S01]  /*6400*/  STL [R1+0xda8], R13 ;  /* 0x000da80d01007387 */ /* 0x000fe20000100800 */
[-C--:B------:R-:W-:Y:S02]  /*6410*/  LEA.HI.X.SX32 R15, R24, R27.reuse, 0x1, P0 ;  /* 0x0000001b180f7211 */ /* 0x080fe400000f0eff */
[CC--:B------:R-:W-:Y:S01]  /*6420*/  LEA R16, P1, R21.reuse, R26.reuse, 0x1 ;  /* 0x0000001a15107211 */ /* 0x0c0fe200078208ff */
[----:B------:R-:W-:Y:S03]  /*6430*/  STL [R1+0xdac], R12 ;  /* 0x000dac0c01007387 */ /* 0x000fe60000100800 */
[----:B------:R-:W-:Y:S02]  /*6440*/  LEA.HI.X.SX32 R17, R21, R27, 0x1, P1 ;  /* 0x0000001b15117211 */ /* 0x000fe400008f0eff */
[-C--:B------:R-:W-:Y:S01]  /*6450*/  LEA R18, P2, R22, R26.reuse, 0x1 ;  /* 0x0000001a16127211 */ /* 0x080fe200078408ff */
[----:B------:R-:W-:Y:S01]  /*6460*/  STL [R1+0xdb0], R15 ;  /* 0x000db00f01007387 */ /* 0x000fe20000100800 */
[----:B------:R-:W-:-:S02]  /*6470*/  LEA R20, P0, R0, R26, 0x1 ;  /* 0x0000001a00147211 */ /* 0x000fc400078008ff */
[-C--:B------:R-:W-:Y:S01]  /*6480*/  LEA.HI.X.SX32 R19, R22, R27.reuse, 0x1, P2 ;  /* 0x0000001b16137211 */ /* 0x080fe200010f0eff */
[----:B------:R-:W-:Y:S01]  /*6490*/  STL [R1+0xdb4], R14 ;  /* 0x000db40e01007387 */ /* 0x000fe20000100800 */
[----:B------:R-:W-:-:S03]  /*64a0*/  LEA.HI.X.SX32 R21, R0, R27, 0x1, P0 ;  /* 0x0000001b00157211 */ /* 0x000fc600000f0eff */
[----:B------:R-:W-:Y:S04]  /*64b0*/  STL [R1+0xdb8], R17 ;  /* 0x000db81101007387 */ /* 0x000fe80000100800 */
[----:B------:R-:W-:Y:S04]  /*64c0*/  STL [R1+0xdbc], R16 ;  /* 0x000dbc1001007387 */ /* 0x000fe80000100800 */
[----:B------:R-:W-:Y:S04]  /*64d0*/  STL [R1+0xdc0], R19 ;  /* 0x000dc01301007387 */ /* 0x000fe80000100800 */
[----:B------:R1:W-:Y:S04]  /*64e0*/  STL [R1+0xdc4], R18 ;  /* 0x000dc41201007387 */ /* 0x0003e80000100800 */
[----:B------:R-:W2:Y:S04]  /*64f0*/  LDL.LU R0, [R1+0xea8] ;  /* 0x000ea80001007983 */ /* 0x000ea80000300800 */
[----:B------:R-:W2:Y:S04]  /*6500*/  LDL.LU R5, [R1+0x4b8] ;  /* 0x0004b80001057983 */ /* 0x000ea80000300800 */
[----:B0-----:R-:W3:Y:S04]  /*6510*/  LDL.LU R3, [R1+0x4a8] ;  /* 0x0004a80001037983 */ /* 0x001ee80000300800 */
[----:B-1----:R-:W4:Y:S04]  /*6520*/  LDL.LU R18, [R1+0x448] ;  /* 0x0004480001127983 */ /* 0x002f280000300800 */
[----:B------:R-:W5:Y:S04]  /*6530*/  LDL.LU R19, [R1+0x438] ;  /* 0x0004380001137983 */ /* 0x000f680000300800 */
[----:B------:R-:W4:Y:S04]  /*6540*/  LDL.LU R16, [R1+0x42c] ;  /* 0x00042c0001107983 */ /* 0x000f280000300800 */
[----:B------:R-:W4:Y:S04]  /*6550*/  LDL.LU R17, [R1+0x420] ;  /* 0x0004200001117983 */ /* 0x000f280000300800 */
[----:B------:R-:W4:Y:S04]  /*6560*/  LDL.LU R7, [R1+0x414] ;  /* 0x0004140001077983 */ /* 0x000f280000300800 */
[----:B------:R-:W4:Y:S04]  /*6570*/  LDL.LU R14, [R1+0x408] ;  /* 0x00040800010e7983 */ /* 0x000f280000300800 */
[----:B------:R-:W5:Y:S04]  /*6580*/  LDL.LU R15, [R1+0x3fc] ;  /* 0x0003fc00010f7983 */ /* 0x000f680000300800 */
[----:B------:R-:W5:Y:S04]  /*6590*/  LDL.LU R12, [R1+0x3f0] ;  /* 0x0003f000010c7983 */ /* 0x000f680000300800 */
[----:B------:R-:W5:Y:S04]  /*65a0*/  LDL.LU R13, [R1+0x3e4] ;  /* 0x0003e400010d7983 */ /* 0x000f680000300800 */
[----:B------:R-:W5:Y:S04]  /*65b0*/  LDL.LU R10, [R1+0x3d8] ;  /* 0x0003d800010a7983 */ /* 0x000f680000300800 */
[----:B------:R-:W5:Y:S04]  /*65c0*/  LDL.LU R11, [R1+0x3cc] ;  /* 0x0003cc00010b7983 */ /* 0x000f680000300800 */
[----:B------:R-:W5:Y:S04]  /*65d0*/  LDL.LU R8, [R1+0x3c0] ;  /* 0x0003c00001087983 */ /* 0x000f680000300800 */
[----:B------:R-:W5:Y:S04]  /*65e0*/  LDL.LU R6, [R1+0x3b4] ;  /* 0x0003b40001067983 */ /* 0x000f680000300800 */
[----:B------:R-:W5:Y:S01]  /*65f0*/  LDL.LU R2, [R1+0x3a8] ;  /* 0x0003a80001027983 */ /* 0x000f620000300800 */
[----:B------:R-:W-:-:S02]  /*6600*/  LEA R22, P1, R29, R26, 0x1 ;  /* 0x0000001a1d167211 */ /* 0x000fc400078208ff */
[----:B------:R-:W-:Y:S01]  /*6610*/  LEA R24, P2, R25, R26, 0x1 ;  /* 0x0000001a19187211 */ /* 0x000fe200078408ff */
[----:B------:R-:W5:Y:S01]  /*6620*/  LDL.LU R4, [R1+0x39c] ;  /* 0x00039c0001047983 */ /* 0x000f620000300800 */
[----:B------:R-:W-:-:S03]  /*6630*/  LEA.HI.X.SX32 R23, R29, R27, 0x1, P1 ;  /* 0x0000001b1d177211 */ /* 0x000fc600008f0eff */
[----:B------:R0:W-:Y:S01]  /*6640*/  STL [R1+0xdc8], R21 ;  /* 0x000dc81501007387 */ /* 0x0001e20000100800 */
[C---:B------:R-:W-:Y:S02]  /*6650*/  LEA R26, P3, R28.reuse, R26, 0x1 ;  /* 0x0000001a1c1a7211 */ /* 0x040fe400078608ff */
[-C--:B------:R-:W-:Y:S02]  /*6660*/  LEA.HI.X.SX32 R25, R25, R27.reuse, 0x1, P2 ;  /* 0x0000001b19197211 */ /* 0x080fe400010f0eff */
[----:B------:R-:W-:Y:S01]  /*6670*/  LEA.HI.X.SX32 R27, R28, R27, 0x1, P3 ;  /* 0x0000001b1c1b7211 */ /* 0x000fe200018f0eff */
[----:B0-----:R-:W5:Y:S04]  /*6680*/  LDL.LU R21, [R1+0x458] ;  /* 0x0004580001157983 */ /* 0x001f680000300800 */
[----:B------:R0:W-:Y:S04]  /*6690*/  STL [R1+0xdcc], R20 ;  /* 0x000dcc1401007387 */ /* 0x0001e80000100800 */
[----:B0-----:R-:W5:Y:S04]  /*66a0*/  LDL.LU R20, [R1+0x468] ;  /* 0x0004680001147983 */ /* 0x001f680000300800 */
[----:B------:R-:W5:Y:S04]  /*66b0*/  LDL.LU R29, [R1+0x478] ;  /* 0x00047800011d7983 */ /* 0x000f680000300800 */
[----:B------:R0:W-:Y:S04]  /*66c0*/  STL [R1+0xdd0], R23 ;  /* 0x000dd01701007387 */ /* 0x0001e80000100800 */
[----:B0-----:R-:W5:Y:S04]  /*66d0*/  LDL.LU R23, [R1+0x488] ;  /* 0x0004880001177983 */ /* 0x001f680000300800 */
[----:B------:R0:W-:Y:S04]  /*66e0*/  STL [R1+0xdd4], R22 ;  /* 0x000dd41601007387 */ /* 0x0001e80000100800 */
[----:B0-----:R-:W5:Y:S04]  /*66f0*/  LDL.LU R22, [R1+0x498] ;  /* 0x0004980001167983 */ /* 0x001f680000300800 */
[----:B------:R-:W-:Y:S04]  /*6700*/  STL [R1+0xdd8], R25 ;  /* 0x000dd81901007387 */ /* 0x000fe80000100800 */
[----:B------:R-:W-:Y:S04]  /*6710*/  STL [R1+0xddc], R24 ;  /* 0x000ddc1801007387 */ /* 0x000fe80000100800 */
[----:B------:R-:W-:Y:S04]  /*6720*/  STL [R1+0xde0], R27 ;  /* 0x000de01b01007387 */ /* 0x000fe80000100800 */
[----:B------:R-:W-:Y:S04]  /*6730*/  STL [R1+0xde4], R26 ;  /* 0x000de41a01007387 */ /* 0x000fe80000100800 */
[----:B------:R-:W5:Y:S04]  /*6740*/  LDL.LU R9, [R1+0x390] ;  /* 0x0003900001097983 */ /* 0x000f680000300800 */
[----:B--2---:R0:W-:Y:S04]  /*6750*/  STS.U16 [R0], R5 ;  /* 0x0000000500007388 */ /* 0x0041e80000000400 */
[----:B0-----:R-:W2:Y:S04]  /*6760*/  LDL.LU R5, [R1+0x384] ;  /* 0x0003840001057983 */ /* 0x001ea80000300800 */
[----:B---3--:R0:W-:Y:S04]  /*6770*/  STS.U16 [R0+0x1000], R3 ;  /* 0x0010000300007388 */ /* 0x0081e80000000400 */
[----:B0-----:R-:W3:Y:S04]  /*6780*/  LDL.LU R3, [R1+0x378] ;  /* 0x0003780001037983 */ /* 0x001ee80000300800 */
[----:B----4-:R0:W-:Y:S04]  /*6790*/  STS.U16 [R0+0xb000], R7 ;  /* 0x00b0000700007388 */ /* 0x0101e80000000400 */
[----:B0-----:R-:W4:Y:S04]  /*67a0*/  LDL.LU R7, [R1+0x36c] ;  /* 0x00036c0001077983 */ /* 0x001f280000300800 */
[----:B------:R-:W3:Y:S04]  /*67b0*/  LDL.LU R28, [R1+0x360] ;  /* 0x00036000011c7983 */ /* 0x000ee80000300800 */
[----:B------:R-:W3:Y:S04]  /*67c0*/  LDL.LU R24, [R1+0x354] ;  /* 0x0003540001187983 */ /* 0x000ee80000300800 */
[----:B-----5:R0:W-:Y:S04]  /*67d0*/  STS.U16 [R0+0x14000], R2 ;  /* 0x0140000200007388 */ /* 0x0201e80000000400 */
[----:B0-----:R-:W5:Y:S04]  /*67e0*/  LDL.LU R2, [R1+0x348] ;  /* 0x0003480001027983 */ /* 0x001f680000300800 */
[----:B------:R0:W-:Y:S04]  /*67f0*/  STS.U16 [R0+0x13000], R6 ;  /* 0x0130000600007388 */ /* 0x0001e80000000400 */
[----:B------:R-:W4:Y:S04]  /*6800*/  LDL.LU R25, [R1+0x33c] ;  /* 0x00033c0001197983 */ /* 0x000f280000300800 */
[----:B------:R1:W-:Y:S04]  /*6810*/  STS.U16 [R0+0x15000], R4 ;  /* 0x0150000400007388 */ /* 0x0003e80000000400 */
[----:B0-----:R-:W4:Y:S04]  /*6820*/  LDL.LU R6, [R1+0x330] ;  /* 0x0003300001067983 */ /* 0x001f280000300800 */
[----:B-1----:R-:W4:Y:S04]  /*6830*/  LDL.LU R4, [R1+0x324] ;  /* 0x0003240001047983 */ /* 0x002f280000300800 */
[----:B------:R-:W-:Y:S04]  /*6840*/  STS.U16 [R0+0x4000], R29 ;  /* 0x0040001d00007388 */ /* 0x000fe80000000400 */
        /* <DEDUP_REMOVED lines=16> */
[----:B--2---:R0:W-:Y:S04]  /*6950*/  STS.U16 [R0+0x17000], R5 ;  /* 0x0170000500007388 */ /* 0x0041e80000000400 */
[----:B0-----:R-:W2:Y:S04]  /*6960*/  LDL.LU R5, [R1+0x318] ;  /* 0x0003180001057983 */ /* 0x001ea80000300800 */
[----:B------:R-:W2:Y:S04]  /*6970*/  LDL.LU R22, [R1+0x30c] ;  /* 0x00030c0001167983 */ /* 0x000ea80000300800 */
[----:B------:R-:W2:Y:S04]  /*6980*/  LDL.LU R23, [R1+0x300] ;  /* 0x0003000001177983 */ /* 0x000ea80000300800 */
[----:B------:R-:W2:Y:S04]  /*6990*/  LDL.LU R29, [R1+0x2f4] ;  /* 0x0002f400011d7983 */ /* 0x000ea80000300800 */
[----:B------:R-:W2:Y:S04]  /*69a0*/  LDL.LU R20, [R1+0x2e8] ;  /* 0x0002e80001147983 */ /* 0x000ea80000300800 */
[----:B------:R-:W2:Y:S04]  /*69b0*/  LDL.LU R21, [R1+0x2dc] ;  /* 0x0002dc0001157983 */ /* 0x000ea80000300800 */
[----:B------:R-:W2:Y:S04]  /*69c0*/  LDL.LU R18, [R1+0x2d0] ;  /* 0x0002d00001127983 */ /* 0x000ea80000300800 */
[----:B------:R-:W2:Y:S04]  /*69d0*/  LDL.LU R19, [R1+0x2c4] ;  /* 0x0002c40001137983 */ /* 0x000ea80000300800 */
[----:B------:R-:W2:Y:S04]  /*69e0*/  LDL.LU R16, [R1+0x2b8] ;  /* 0x0002b80001107983 */ /* 0x000ea80000300800 */
[----:B---3--:R0:W-:Y:S04]  /*69f0*/  STS.U16 [R0+0x18000], R3 ;  /* 0x0180000300007388 */ /* 0x0081e80000000400 */
[----:B------:R-:W3:Y:S04]  /*6a00*/  LDL.LU R17, [R1+0x2ac] ;  /* 0x0002ac0001117983 */ /* 0x000ee80000300800 */
[----:B0-----:R-:W3:Y:S04]  /*6a10*/  LDL.LU R3, [R1+0x2a0] ;  /* 0x0002a00001037983 */ /* 0x001ee80000300800 */
[----:B------:R-:W3:Y:S04]  /*6a20*/  LDL.LU R14, [R1+0x294] ;  /* 0x00029400010e7983 */ /* 0x000ee80000300800 */
[----:B------:R-:W3:Y:S04]  /*6a30*/  LDL.LU R15, [R1+0x288] ;  /* 0x00028800010f7983 */ /* 0x000ee80000300800 */
[----:B------:R-:W3:Y:S04]  /*6a40*/  LDL.LU R12, [R1+0x27c] ;  /* 0x00027c00010c7983 */ /* 0x000ee80000300800 */
[----:B------:R-:W3:Y:S04]  /*6a50*/  LDL.LU R13, [R1+0x270] ;  /* 0x00027000010d7983 */ /* 0x000ee80000300800 */
[----:B------:R-:W3:Y:S04]  /*6a60*/  LDL.LU R10, [R1+0x264] ;  /* 0x00026400010a7983 */ /* 0x000ee80000300800 */
[----:B------:R-:W3:Y:S04]  /*6a70*/  LDL.LU R11, [R1+0x258] ;  /* 0x00025800010b7983 */ /* 0x000ee80000300800 */
[----:B------:R-:W3:Y:S04]  /*6a80*/  LDL.LU R8, [R1+0x250] ;  /* 0x0002500001087983 */ /* 0x000ee80000300800 */
[----:B----4-:R0:W-:Y:S04]  /*6a90*/  STS.U16 [R0+0x19000], R7 ;  /* 0x0190000700007388 */ /* 0x0101e80000000400 */
[----:B------:R-:W4:Y:S04]  /*6aa0*/  LDL.LU R9, [R1+0x24c] ;  /* 0x00024c0001097983 */ /* 0x000f280000300800 */
[----:B-----5:R1:W-:Y:S04]  /*6ab0*/  STS.U16 [R0+0x1c000], R2 ;  /* 0x01c0000200007388 */ /* 0x0203e80000000400 */
[----:B0-----:R-:W5:Y:S04]  /*6ac0*/  LDL.LU R7, [R1+0x248] ;  /* 0x0002480001077983 */ /* 0x001f680000300800 */
[----:B-1----:R-:W4:Y:S04]  /*6ad0*/  LDL.LU R2, [R1+0x244] ;  /* 0x0002440001027983 */ /* 0x002f280000300800 */
[----:B------:R0:W-:Y:S04]  /*6ae0*/  STS.U16 [R0+0x1e000], R6 ;  /* 0x01e0000600007388 */ /* 0x0001e80000000400 */
[----:B------:R1:W-:Y:S04]  /*6af0*/  STS.U16 [R0+0x1f000], R4 ;  /* 0x01f0000400007388 */ /* 0x0003e80000000400 */
[----:B0-----:R-:W4:Y:S04]  /*6b00*/  LDL.LU R6, [R1+0x240] ;  /* 0x0002400001067983 */ /* 0x001f280000300800 */
[----:B-1----:R-:W4:Y:S04]  /*6b10*/  LDL.LU R4, [R1+0x23c] ;  /* 0x00023c0001047983 */ /* 0x002f280000300800 */
[----:B------:R-:W-:Y:S04]  /*6b20*/  STS.U16 [R0+0x1a000], R28 ;  /* 0x01a0001c00007388 */ /* 0x000fe80000000400 */
[----:B------:R-:W-:Y:S04]  /*6b30*/  STS.U16 [R0+0x1b000], R24 ;  /* 0x01b0001800007388 */ /* 0x000fe80000000400 */
[----:B------:R-:W-:Y:S04]  /*6b40*/  STS.U16 [R0+0x1d000], R25 ;  /* 0x01d0001900007388 */ /* 0x000fe80000000400 */
[----:B--2---:R0:W-:Y:S04]  /*6b50*/  STS.U16 [R0+0x20000], R5 ;  /* 0x0200000500007388 */ /* 0x0041e80000000400 */
[----:B0-----:R-:W2:Y:S04]  /*6b60*/  LDL.LU R5, [R1+0x238] ;  /* 0x0002380001057983 */ /* 0x001ea80000300800 */
[----:B------:R-:W-:Y:S04]  /*6b70*/  STS.U16 [R0+0x23000], R29 ;  /* 0x0230001d00007388 */ /* 0x000fe80000000400 */
[----:B---3--:R0:W-:Y:S04]  /*6b80*/  STS.U16 [R0+0x2a000], R3 ;  /* 0x02a0000300007388 */ /* 0x0081e80000000400 */
[----:B0-----:R-:W3:Y:S04]  /*6b90*/  LDL.LU R3, [R1+0x234] ;  /* 0x0002340001037983 */ /* 0x001ee80000300800 */
[----:B------:R-:W3:Y:S04]  /*6ba0*/  LDL.LU R28, [R1+0x230] ;  /* 0x00023000011c7983 */ /* 0x000ee80000300800 */
[----:B------:R-:W3:Y:S04]  /*6bb0*/  LDL.LU R24, [R1+0x22c] ;  /* 0x00022c0001187983 */ /* 0x000ee80000300800 */
[----:B------:R-:W3:Y:S04]  /*6bc0*/  LDL.LU R29, [R1+0x228] ;  /* 0x00022800011d7983 */ /* 0x000ee80000300800 */
[----:B------:R-:W3:Y:S04]  /*6bd0*/  LDL.LU R25, [R1+0x224] ;  /* 0x0002240001197983 */ /* 0x000ee80000300800 */
[----:B-----5:R0:W-:Y:S04]  /*6be0*/  STS.U16 [R0+0x33000], R7 ;  /* 0x0330000700007388 */ /* 0x0201e80000000400 */
[----:B----4-:R1:W-:Y:S04]  /*6bf0*/  STS.U16 [R0+0x34000], R2 ;  /* 0x0340000200007388 */ /* 0x0103e80000000400 */
[----:B0-----:R-:W4:Y:S04]  /*6c00*/  LDL.LU R7, [R1+0x220] ;  /* 0x0002200001077983 */ /* 0x001f280000300800 */
[----:B-1----:R-:W5:Y:S04]  /*6c10*/  LDL.LU R2, [R1+0x21c] ;  /* 0x00021c0001027983 */ /* 0x002f680000300800 */
[----:B------:R0:W-:Y:S04]  /*6c20*/  STS.U16 [R0+0x21000], R22 ;  /* 0x0210001600007388 */ /* 0x0001e80000000400 */
[----:B------:R1:W-:Y:S04]  /*6c30*/  STS.U16 [R0+0x22000], R23 ;  /* 0x0220001700007388 */ /* 0x0003e80000000400 */
[----:B------:R1:W-:Y:S04]  /*6c40*/  STS.U16 [R0+0x24000], R20 ;  /* 0x0240001400007388 */ /* 0x0003e80000000400 */
[----:B0-----:R-:W5:Y:S04]  /*6c50*/  LDL.LU R22, [R1+0x218] ;  /* 0x0002180001167983 */ /* 0x001f680000300800 */
[----:B-1----:R-:W5:Y:S04]  /*6c60*/  LDL.LU R23, [R1+0x4b4] ;  /* 0x0004b40001177983 */ /* 0x002f680000300800 */
[----:B------:R0:W-:Y:S04]  /*6c70*/  STS.U16 [R0+0x25000], R21 ;  /* 0x0250001500007388 */ /* 0x0001e80000000400 */
[----:B------:R-:W5:Y:S04]  /*6c80*/  LDL.LU R20, [R1+0x4a4] ;  /* 0x0004a40001147983 */ /* 0x000f680000300800 */
[----:B------:R1:W-:Y:S04]  /*6c90*/  STS.U16 [R0+0x26000], R18 ;  /* 0x0260001200007388 */ /* 0x0003e80000000400 */
[----:B0-----:R-:W5:Y:S04]  /*6ca0*/  LDL.LU R21, [R1+0x494] ;  /* 0x0004940001157983 */ /* 0x001f680000300800 */
[----:B------:R0:W-:Y:S04]  /*6cb0*/  STS.U16 [R0+0x27000], R19 ;  /* 0x0270001300007388 */ /* 0x0001e80000000400 */
[----:B-1----:R-:W5:Y:S04]  /*6cc0*/  LDL.LU R18, [R1+0x484] ;  /* 0x0004840001127983 */ /* 0x002f680000300800 */
        /* <DEDUP_REMOVED lines=24> */
[----:B0-----:R-:W5:Y:S04]  /*6e50*/  LDL.LU R6, [R1+0x3d4] ;  /* 0x0003d40001067983 */ /* 0x001f680000300800 */
[----:B--2---:R0:W-:Y:S04]  /*6e60*/  STS.U16 [R0+0x37000], R5 ;  /* 0x0370000500007388 */ /* 0x0041e80000000400 */
[----:B0-----:R-:W2:Y:S04]  /*6e70*/  LDL.LU R5, [R1+0x3c8] ;  /* 0x0003c80001057983 */ /* 0x001ea80000300800 */
[----:B---3--:R0:W-:Y:S04]  /*6e80*/  STS.U16 [R0+0x38000], R3 ;  /* 0x0380000300007388 */ /* 0x0081e80000000400 */
[----:B0-----:R-:W3:Y:S04]  /*6e90*/  LDL.LU R3, [R1+0x3bc] ;  /* 0x0003bc0001037983 */ /* 0x001ee80000300800 */
[----:B----4-:R0:W-:Y:S04]  /*6ea0*/  STS.U16 [R0+0x3d000], R7 ;  /* 0x03d0000700007388 */ /* 0x0101e80000000400 */
[----:B-----5:R1:W-:Y:S04]  /*6eb0*/  STS.U16 [R0+0x3e000], R2 ;  /* 0x03e0000200007388 */ /* 0x0203e80000000400 */
[----:B0-----:R-:W4:Y:S04]  /*6ec0*/  LDL.LU R7, [R1+0x3b0] ;  /* 0x0003b00001077983 */ /* 0x001f280000300800 */
[----:B-1----:R-:W5:Y:S04]  /*6ed0*/  LDL.LU R2, [R1+0x3a4] ;  /* 0x0003a40001027983 */ /* 0x002f680000300800 */
[----:B------:R0:W-:Y:S04]  /*6ee0*/  STS.U16 [R0+0x3b000], R29 ;  /* 0x03b0001d00007388 */ /* 0x0001e80000000400 */
[----:B------:R-:W-:Y:S01]  /*6ef0*/  STS.U16 [R0+0x39000], R28 ;  /* 0x0390001c00007388 */ /* 0x000fe20000000400 */
[----:B0-----:R-:W-:-:S03]  /*6f00*/  LOP3.LUT R29, R0, 0x20, RZ, 0x3c, !PT ;  /* 0x00000020001d7812 */ /* 0x001fc600078e3cff */
[----:B------:R-:W-:Y:S04]  /*6f10*/  STS.U16 [R0+0x3a000], R24 ;  /* 0x03a0001800007388 */ /* 0x000fe80000000400 */
[----:B------:R-:W-:Y:S04]  /*6f20*/  STS.U16 [R0+0x3c000], R25 ;  /* 0x03c0001900007388 */ /* 0x000fe80000000400 */
[----:B------:R-:W-:Y:S04]  /*6f30*/  STS.U16 [R0+0x3f000], R22 ;  /* 0x03f0001600007388 */ /* 0x000fe80000000400 */
[----:B------:R-:W-:Y:S04]  /*6f40*/  STL [R1+0xea4], R0 ;  /* 0x000ea40001007387 */ /* 0x000fe80000100800 */
[----:B------:R-:W-:Y:S04]  /*6f50*/  STS.U16 [R29+0x400], R23 ;  /* 0x000400171d007388 */ /* 0x000fe80000000400 */
[----:B------:R-:W-:Y:S04]  /*6f60*/  STS.U16 [R29+0x1400], R20 ;  /* 0x001400141d007388 */ /* 0x000fe80000000400 */
[----:B------:R-:W-:Y:S04]  /*6f70*/  STS.U16 [R29+0x2400], R21 ;  /* 0x002400151d007388 */ /* 0x000fe80000000400 */
[----:B------:R-:W-:Y:S04]  /*6f80*/  STS.U16 [R29+0x3400], R18 ;  /* 0x003400121d007388 */ /* 0x000fe80000000400 */
[----:B------:R-:W-:Y:S04]  /*6f90*/  STS.U16 [R29+0x4400], R19 ;  /* 0x004400131d007388 */ /* 0x000fe80000000400 */
[----:B------:R-:W-:Y:S04]  /*6fa0*/  STS.U16 [R29+0x5400], R16 ;  /* 0x005400101d007388 */ /* 0x000fe80000000400 */
[----:B------:R-:W-:Y:S04]  /*6fb0*/  STS.U16 [R29+0x6400], R17 ;  /* 0x006400111d007388 */ /* 0x000fe80000000400 */
[----:B------:R0:W-:Y:S04]  /*6fc0*/  STS.U16 [R29+0x9400], R4 ;  /* 0x009400041d007388 */ /* 0x0001e80000000400 */
[----:B0-----:R-:W4:Y:S04]  /*6fd0*/  LDL.LU R4, [R1+0x398] ;  /* 0x0003980001047983 */ /* 0x001f280000300800 */
[----:B------:R-:W4:Y:S04]  /*6fe0*/  LDL.LU R0, [R1+0x38c] ;  /* 0x00038c0001007983 */ /* 0x000f280000300800 */
[----:B------:R-:W4:Y:S04]  /*6ff0*/  LDL.LU R26, [R1+0x380] ;  /* 0x00038000011a7983 */ /* 0x000f280000300800 */
[----:B------:R-:W4:Y:S04]  /*7000*/  LDL.LU R27, [R1+0x374] ;  /* 0x00037400011b7983 */ /* 0x000f280000300800 */
[----:B------:R-:W4:Y:S04]  /*7010*/  LDL.LU R28, [R1+0x368] ;  /* 0x00036800011c7983 */ /* 0x000f280000300800 */
[----:B------:R-:W4:Y:S04]  /*7020*/  LDL.LU R24, [R1+0x35c] ;  /* 0x00035c0001187983 */ /* 0x000f280000300800 */
[----:B------:R-:W-:Y:S04]  /*7030*/  STS.U16 [R29+0x7400], R14 ;  /* 0x0074000e1d007388 */ /* 0x000fe80000000400 */
[----:B------:R-:W-:Y:S04]  /*7040*/  STS.U16 [R29+0x8400], R15 ;  /* 0x0084000f1d007388 */ /* 0x000fe80000000400 */
[----:B--2---:R0:W-:Y:S04]  /*7050*/  STS.U16 [R29+0x11400], R5 ;  /* 0x011400051d007388 */ /* 0x0041e80000000400 */
[----:B0-----:R-:W2:Y:S04]  /*7060*/  LDL.LU R5, [R1+0x350] ;  /* 0x0003500001057983 */ /* 0x001ea80000300800 */
[----:B---3--:R0:W-:Y:S04]  /*7070*/  STS.U16 [R29+0x12400], R3 ;  /* 0x012400031d007388 */ /* 0x0081e80000000400 */
        /* <DEDUP_REMOVED lines=11> */
[----:B-----5:R0:W-:Y:S04]  /*7130*/  STS.U16 [R29+0x14400], R2 ;  /* 0x014400021d007388 */ /* 0x0201e80000000400 */
[----:B------:R-:W5:Y:S04]  /*7140*/  LDL.LU R15, [R1+0x2c0] ;  /* 0x0002c000010f7983 */ /* 0x000f680000300800 */
[----:B0-----:R-:W5:Y:S04]  /*7150*/  LDL.LU R2, [R1+0x2b4] ;  /* 0x0002b40001027983 */ /* 0x001f680000300800 */
        /* <DEDUP_REMOVED lines=13> */
[----:B----4-:R0:W-:Y:S04]  /*7230*/  STS.U16 [R29+0x13400], R7 ;  /* 0x013400071d007388 */ /* 0x0101e80000000400 */
[----:B-1----:R-:W4:Y:S04]  /*7240*/  LDL.LU R6, [R1+0x260] ;  /* 0x0002600001067983 */ /* 0x002f280000300800 */
[----:B0-----:R-:W4:Y:S04]  /*7250*/  LDL.LU R7, [R1+0x254] ;  /* 0x0002540001077983 */ /* 0x001f280000300800 */
[----:B------:R0:W-:Y:S04]  /*7260*/  STS.U16 [R29+0x15400], R4 ;  /* 0x015400041d007388 */ /* 0x0001e80000000400 */
[----:B0-----:R-:W4:Y:S04]  /*7270*/  LDL.LU R4, [R1+0x210] ;  /* 0x0002100001047983 */ /* 0x001f280000300800 */
[----:B------:R-:W-:Y:S04]  /*7280*/  STS.U16 [R29+0x16400], R0 ;  /* 0x016400001d007388 */ /* 0x000fe80000000400 */
[----:B--2---:R0:W-:Y:S04]  /*7290*/  STS.U16 [R29+0x1b400], R5 ;  /* 0x01b400051d007388 */ /* 0x0041e80000000400 */
[----:B0-----:R-:W2:Y:S04]  /*72a0*/  LDL.LU R5, [R1+0x20c] ;  /* 0x00020c0001057983 */ /* 0x001ea80000300800 */
[----:B---3--:R0:W-:Y:S04]  /*72b0*/  STS.U16 [R29+0x1c400], R3 ;  /* 0x01c400031d007388 */ /* 0x0081e80000000400 */
[----:B0-----:R-:W3:Y:S04]  /*72c0*/  LDL.LU R3, [R1+0x208] ;  /* 0x0002080001037983 */ /* 0x001ee80000300800 */
[----:B-----5:R0:W-:Y:S04]  /*72d0*/  STS.U16 [R29+0x28400], R2 ;  /* 0x028400021d007388 */ /* 0x0201e80000000400 */
[----:B0-----:R-:W5:Y:S04]  /*72e0*/  LDL.LU R2, [R1+0x204] ;  /* 0x0002040001027983 */ /* 0x001f680000300800 */
[----:B------:R-:W5:Y:S04]  /*72f0*/  LDL.LU R0, [R1+0x200] ;  /* 0x0002000001007983 */ /* 0x000f680000300800 */
        /* <DEDUP_REMOVED lines=33> */
[----:B------:R-:W-:Y:S04]  /*7510*/  STS.U16 [R29+0x2b400], R10 ;  /* 0x02b4000a1d007388 */ /* 0x000fe80000000400 */
[----:B-1----:R-:W5:Y:S04]  /*7520*/  LDL.LU R13, [R1+0x450] ;  /* 0x00045000010d7983 */ /* 0x002f680000300800 */
[----:B------:R-:W-:Y:S04]  /*7530*/  STS.U16 [R29+0x2c400], R11 ;  /* 0x02c4000b1d007388 */ /* 0x000fe80000000400 */
[----:B------:R-:W-:Y:S04]  /*7540*/  STS.U16 [R29+0x2d400], R8 ;  /* 0x02d400081d007388 */ /* 0x000fe80000000400 */
[----:B------:R-:W-:Y:S04]  /*7550*/  STS.U16 [R29+0x2e400], R9 ;  /* 0x02e400091d007388 */ /* 0x000fe80000000400 */
[----:B----4-:R-:W-:Y:S04]  /*7560*/  STS.U16 [R29+0x2f400], R6 ;  /* 0x02f400061d007388 */ /* 0x010fe80000000400 */
[----:B------:R-:W-:Y:S04]  /*7570*/  STS.U16 [R29+0x30400], R7 ;  /* 0x030400071d007388 */ /* 0x000fe80000000400 */
[----:B------:R-:W-:Y:S04]  /*7580*/  STS.U16 [R29+0x31400], R4 ;  /* 0x031400041d007388 */ /* 0x000fe80000000400 */
[----:B--2---:R-:W-:Y:S04]  /*7590*/  STS.U16 [R29+0x32400], R5 ;  /* 0x032400051d007388 */ /* 0x004fe80000000400 */
[----:B---3--:R0:W-:Y:S04]  /*75a0*/  STS.U16 [R29+0x33400], R3 ;  /* 0x033400031d007388 */ /* 0x0081e80000000400 */
[----:B0-----:R-:W2:Y:S04]  /*75b0*/  LDL.LU R3, [R1+0x440] ;  /* 0x0004400001037983 */ /* 0x001ea80000300800 */
[----:B------:R-:W3:Y:S04]  /*75c0*/  LDL.LU R10, [R1+0x430] ;  /* 0x00043000010a7983 */ /* 0x000ee80000300800 */
[----:B------:R-:W4:Y:S04]  /*75d0*/  LDL.LU R11, [R1+0x424] ;  /* 0x00042400010b7983 */ /* 0x000f280000300800 */
[----:B------:R-:W2:Y:S04]  /*75e0*/  LDL.LU R8, [R1+0x418] ;  /* 0x0004180001087983 */ /* 0x000ea80000300800 */
[----:B------:R-:W2:Y:S04]  /*75f0*/  LDL.LU R9, [R1+0x40c] ;  /* 0x00040c0001097983 */ /* 0x000ea80000300800 */
[----:B------:R-:W2:Y:S04]  /*7600*/  LDL.LU R6, [R1+0x400] ;  /* 0x0004000001067983 */ /* 0x000ea80000300800 */
[----:B------:R-:W2:Y:S04]  /*7610*/  LDL.LU R7, [R1+0x3f4] ;  /* 0x0003f40001077983 */ /* 0x000ea80000300800 */
[----:B------:R-:W2:Y:S04]  /*7620*/  LDL.LU R4, [R1+0x3e8] ;  /* 0x0003e80001047983 */ /* 0x000ea80000300800 */
[----:B------:R-:W2:Y:S04]  /*7630*/  LDL.LU R5, [R1+0x3dc] ;  /* 0x0003dc0001057983 */ /* 0x000ea80000300800 */
[----:B-----5:R0:W-:Y:S04]  /*7640*/  STS.U16 [R29+0x34400], R2 ;  /* 0x034400021d007388 */ /* 0x0201e80000000400 */
[----:B------:R1:W-:Y:S04]  /*7650*/  STS.U16 [R29+0x35400], R0 ;  /* 0x035400001d007388 */ /* 0x0003e80000000400 */
[----:B0-----:R-:W5:Y:S04]  /*7660*/  LDL.LU R2, [R1+0x3d0] ;  /* 0x0003d00001027983 */ /* 0x001f680000300800 */
[----:B-1----:R-:W2:Y:S04]  /*7670*/  LDL.LU R0, [R1+0xea4] ;  /* 0x000ea40001007983 */ /* 0x002ea80000300800 */
[----:B------:R-:W-:Y:S04]  /*7680*/  STS.U16 [R29+0x36400], R26 ;  /* 0x0364001a1d007388 */ /* 0x000fe80000000400 */
[----:B------:R-:W-:Y:S04]  /*7690*/  STS.U16 [R29+0x37400], R27 ;  /* 0x0374001b1d007388 */ /* 0x000fe80000000400 */
[----:B------:R2:W-:Y:S04]  /*76a0*/  STS.U16 [R29+0x38400], R28 ;  /* 0x0384001c1d007388 */ /* 0x0005e80000000400 */
[----:B------:R-:W-:Y:S04]  /*76b0*/  STS.U16 [R29+0x39400], R24 ;  /* 0x039400181d007388 */ /* 0x000fe80000000400 */
[----:B------:R-:W-:Y:S04]  /*76c0*/  STS.U16 [R29+0x3a400], R25 ;  /* 0x03a400191d007388 */ /* 0x000fe80000000400 */
[----:B------:R-:W-:Y:S04]  /*76d0*/  STS.U16 [R29+0x3b400], R22 ;  /* 0x03b400161d007388 */ /* 0x000fe80000000400 */
[----:B------:R-:W-:Y:S04]  /*76e0*/  STS.U16 [R29+0x3c400], R23 ;  /* 0x03c400171d007388 */ /* 0x000fe80000000400 */
[----:B------:R-:W-:Y:S04]  /*76f0*/  STS.U16 [R29+0x3d400], R20 ;  /* 0x03d400141d007388 */ /* 0x000fe80000000400 */
[----:B------:R-:W-:Y:S04]  /*7700*/  STS.U16 [R29+0x3e400], R21 ;  /* 0x03e400151d007388 */ /* 0x000fe80000000400 */
[----:B------:R-:W-:Y:S01]  /*7710*/  STS.U16 [R29+0x3f400], R18 ;  /* 0x03f400121d007388 */ /* 0x000fe20000000400 */
[----:B--2---:R-:W-:-:S03]  /*7720*/  LOP3.LUT R28, R0, 0x40, RZ, 0x3c, !PT ;  /* 0x00000040001c7812 */ /* 0x004fc600078e3cff */
[----:B------:R-:W-:Y:S04]  /*7730*/  STL [R1+0xe78], R0 ;  /* 0x000e780001007387 */ /* 0x000fe80000100800 */
[----:B------:R0:W-:Y:S04]  /*7740*/  STS.U16 [R28+0x7800], R3 ;  /* 0x007800031c007388 */ /* 0x0001e80000000400 */
[----:B0-----:R-:W2:Y:S04]  /*7750*/  LDL.LU R3, [R1+0x3c4] ;  /* 0x0003c40001037983 */ /* 0x001ea80000300800 */
[----:B------:R-:W2:Y:S04]  /*7760*/  LDL.LU R29, [R1+0x3a0] ;  /* 0x0003a000011d7983 */ /* 0x000ea80000300800 */
[----:B--2---:R0:W-:Y:S04]  /*7770*/  STL [R1+0xe9c], R29 ;  /* 0x000e9c1d01007387 */ /* 0x0041e80000100800 */
[----:B0-----:R-:W2:Y:S04]  /*7780*/  LDL.LU R29, [R1+0x3ac] ;  /* 0x0003ac00011d7983 */ /* 0x001ea80000300800 */
[----:B------:R-:W-:Y:S04]  /*7790*/  STS.U16 [R28+0x800], R19 ;  /* 0x000800131c007388 */ /* 0x000fe80000000400 */
[----:B------:R-:W-:Y:S04]  /*77a0*/  STS.U16 [R28+0x1800], R16 ;  /* 0x001800101c007388 */ /* 0x000fe80000000400 */
[----:B------:R-:W-:Y:S04]  /*77b0*/  STS.U16 [R28+0x2800], R17 ;  /* 0x002800111c007388 */ /* 0x000fe80000000400 */
[----:B--2---:R0:W-:Y:S04]  /*77c0*/  STL [R1+0xea0], R29 ;  /* 0x000ea01d01007387 */ /* 0x0041e80000100800 */
        /* <DEDUP_REMOVED lines=13> */
[----:B------:R0:W-:Y:S04]  /*78a0*/  STS.U16 [R28+0x3800], R14 ;  /* 0x0038000e1c007388 */ /* 0x0001e80000000400 */
[----:B------:R-:W2:Y:S04]  /*78b0*/  LDL.LU R17, [R1+0x304] ;  /* 0x0003040001117983 */ /* 0x000ea80000300800 */
[----:B------:R1:W-:Y:S04]  /*78c0*/  STS.U16 [R28+0x4800], R15 ;  /* 0x0048000f1c007388 */ /* 0x0003e80000000400 */
[----:B0-----:R-:W2:Y:S04]  /*78d0*/  LDL.LU R14, [R1+0x2f8] ;  /* 0x0002f800010e7983 */ /* 0x001ea80000300800 */
[----:B-----5:R0:W-:Y:S04]  /*78e0*/  STS.U16 [R28+0x10800], R2 ;  /* 0x010800021c007388 */ /* 0x0201e80000000400 */
[----:B-1----:R-:W5:Y:S04]  /*78f0*/  LDL.LU R15, [R1+0x2ec] ;  /* 0x0002ec00010f7983 */ /* 0x002f680000300800 */
[----:B------:R1:W-:Y:S04]  /*7900*/  STS.U16 [R28+0x5800], R12 ;  /* 0x0058000c1c007388 */ /* 0x0003e80000000400 */
[----:B0-----:R-:W5:Y:S04]  /*7910*/  LDL.LU R2, [R1+0x2e0] ;  /* 0x0002e00001027983 */ /* 0x001f680000300800 */
[----:B------:R0:W-:Y:S04]  /*7920*/  STS.U16 [R28+0x6800], R13 ;  /* 0x0068000d1c007388 */ /* 0x0001e80000000400 */
[----:B-1----:R-:W5:Y:S04]  /*7930*/  LDL.LU R12, [R1+0x2d4] ;  /* 0x0002d400010c7983 */ /* 0x002f680000300800 */
[----:B---3--:R1:W-:Y:S04]  /*7940*/  STS.U16 [R28+0x8800], R10 ;  /* 0x0088000a1c007388 */ /* 0x0083e80000000400 */
[----:B0-----:R-:W3:Y:S04]  /*7950*/  LDL.LU R13, [R1+0x2c8] ;  /* 0x0002c800010d7983 */ /* 0x001ee80000300800 */
[----:B----4-:R0:W-:Y:S04]  /*7960*/  STS.U16 [R28+0x9800], R11 ;  /* 0x0098000b1c007388 */ /* 0x0101e80000000400 */
[----:B-1----:R-:W4:Y:S04]  /*7970*/  LDL.LU R10, [R1+0x2bc] ;  /* 0x0002bc00010a7983 */ /* 0x002f280000300800 */
[----:B------:R1:W-:Y:S04]  /*7980*/  STS.U16 [R28+0xa800], R8 ;  /* 0x00a800081c007388 */ /* 0x0003e80000000400 */
[----:B0-----:R-:W3:Y:S04]  /*7990*/  LDL.LU R11, [R1+0x2b0] ;  /* 0x0002b000010b7983 */ /* 0x001ee80000300800 */
[----:B------:R0:W-:Y:S04]  /*79a0*/  STS.U16 [R28+0xb800], R9 ;  /* 0x00b800091c007388 */ /* 0x0001e80000000400 */
[----:B-1----:R-:W3:Y:S04]  /*79b0*/  LDL.LU R8, [R1+0x2a4] ;  /* 0x0002a40001087983 */ /* 0x002ee80000300800 */
        /* <DEDUP_REMOVED lines=10> */
[----:B-1----:R-:W3:Y:S04]  /*7a60*/  LDL.LU R3, [R1+0x25c] ;  /* 0x00025c0001037983 */ /* 0x002ee80000300800 */
[----:B--2---:R0:W-:Y:S04]  /*7a70*/  STS.U16 [R28+0x12800], R29 ;  /* 0x0128001d1c007388 */ /* 0x0041e80000000400 */
[----:B0-----:R-:W2:Y:S04]  /*7a80*/  LDL.LU R29, [R1+0xea0] ;  /* 0x000ea000011d7983 */ /* 0x001ea80000300800 */
[----:B------:R-:W-:Y:S04]  /*7a90*/  STS.U16 [R28+0x15800], R0 ;  /* 0x015800001c007388 */ /* 0x000fe80000000400 */
[----:B-----5:R-:W-:Y:S04]  /*7aa0*/  STS.U16 [R28+0x24800], R2 ;  /* 0x024800021c007388 */ /* 0x020fe80000000400 */
[----:B---3--:R-:W-:Y:S04]  /*7ab0*/  STS.U16 [R28+0x2f800], R3 ;  /* 0x02f800031c007388 */ /* 0x008fe80000000400 */
[----:B--2---:R0:W-:Y:S04]  /*7ac0*/  STS.U16 [R28+0x13800], R29 ;  /* 0x0138001d1c007388 */ /* 0x0041e80000000400 */
[----:B0-----:R-:W2:Y:S04]  /*7ad0*/  LDL.LU R29, [R1+0xe9c] ;  /* 0x000e9c00011d7983 */ /* 0x001ea80000300800 */
[----:B------:R-:W3:Y:S04]  /*7ae0*/  LDL.LU R2, [R1+0x214] ;  /* 0x0002140001027983 */ /* 0x000ee80000300800 */
[----:B------:R-:W5:Y:S04]  /*7af0*/  LDL.LU R3, [R1+0x1b0] ;  /* 0x0001b00001037983 */ /* 0x000f680000300800 */
[----:B------:R-:W2:Y:S04]  /*7b00*/  LDL.LU R0, [R1+0x184] ;  /* 0x0001840001007983 */ /* 0x000ea80000300800 */
[----:B--2---:R0:W-:Y:S04]  /*7b10*/  STL [R1+0xe7c], R0 ;  /* 0x000e7c0001007387 */ /* 0x0041e80000100800 */
[----:B0-----:R-:W2:Y:S04]  /*7b20*/  LDL.LU R0, [R1+0x188] ;  /* 0x0001880001007983 */ /* 0x001ea80000300800 */
        /* <DEDUP_REMOVED lines=12> */
[----:B------:R-:W-:Y:S04]  /*7bf0*/  STS.U16 [R28+0x14800], R29 ;  /* 0x0148001d1c007388 */ /* 0x000fe80000000400 */
        /* <DEDUP_REMOVED lines=8> */
[----:B------:R0:W-:Y:S04]  /*7c80*/  STS.U16 [R28+0x19800], R25 ;  /* 0x019800191c007388 */ /* 0x0001e80000000400 */
[----:B------:R-:W2:Y:S04]  /*7c90*/  LDL.LU R24, [R1+0x168] ;  /* 0x0001680001187983 */ /* 0x000ea80000300800 */
[----:B------:R1:W-:Y:S04]  /*7ca0*/  STS.U16 [R28+0x1a800], R22 ;  /* 0x01a800161c007388 */ /* 0x0003e80000000400 */
[----:B0-----:R-:W2:Y:S04]  /*7cb0*/  LDL.LU R25, [R1+0x160] ;  /* 0x0001600001197983 */ /* 0x001ea80000300800 */
[----:B------:R0:W-:Y:S04]  /*7cc0*/  STS.U16 [R28+0x1b800], R23 ;  /* 0x01b800171c007388 */ /* 0x0001e80000000400 */
[----:B-1----:R-:W2:Y:S04]  /*7cd0*/  LDL.LU R22, [R1+0x4ac] ;  /* 0x0004ac0001167983 */ /* 0x002ea80000300800 */
        /* <DEDUP_REMOVED lines=12> */
[----:B------:R-:W-:Y:S04]  /*7da0*/  STS.U16 [R28+0x22800], R14 ;  /* 0x0228000e1c007388 */ /* 0x000fe80000000400 */
[----:B------:R1:W-:Y:S04]  /*7db0*/  STS.U16 [R28+0x23800], R15 ;  /* 0x0238000f1c007388 */ /* 0x0003e80000000400 */
[----:B0-----:R-:W2:Y:S04]  /*7dc0*/  LDL.LU R17, [R1+0x43c] ;  /* 0x00043c0001117983 */ /* 0x001ea80000300800 */
[----:B------:R-:W-:Y:S04]  /*7dd0*/  STS.U16 [R28+0x25800], R12 ;  /* 0x0258000c1c007388 */ /* 0x000fe80000000400 */
[----:B------:R0:W-:Y:S04]  /*7de0*/  STS.U16 [R28+0x26800], R13 ;  /* 0x0268000d1c007388 */ /* 0x0001e80000000400 */
[----:B-1----:R-:W2:Y:S04]  /*7df0*/  LDL.LU.64 R14, [R1+0x128] ;  /* 0x00012800010e7983 */ /* 0x002ea80000300a00 */
[----:B----4-:R-:W-:Y:S04]  /*7e00*/  STS.U16 [R28+0x27800], R10 ;  /* 0x0278000a1c007388 */ /* 0x010fe80000000400 */
[----:B------:R1:W-:Y:S04]  /*7e10*/  STS.U16 [R28+0x28800], R11 ;  /* 0x0288000b1c007388 */ /* 0x0003e80000000400 */
[----:B0-----:R-:W4:Y:S04]  /*7e20*/  LDL.LU.64 R12, [R1+0x120] ;  /* 0x00012000010c7983 */ /* 0x001f280000300a00 */
[----:B------:R-:W-:Y:S04]  /*7e30*/  STS.U16 [R28+0x29800], R8 ;  /* 0x029800081c007388 */ /* 0x000fe80000000400 */
[----:B------:R0:W-:Y:S04]  /*7e40*/  STS.U16 [R28+0x2a800], R9 ;  /* 0x02a800091c007388 */ /* 0x0001e80000000400 */
[----:B-1----:R-:W4:Y:S04]  /*7e50*/  LDL.LU.64 R10, [R1+0x118] ;  /* 0x00011800010a7983 */ /* 0x002f280000300a00 */
[----:B------:R-:W-:Y:S04]  /*7e60*/  STS.U16 [R28+0x2b800], R6 ;  /* 0x02b800061c007388 */ /* 0x000fe80000000400 */
[----:B------:R1:W-:Y:S04]  /*7e70*/  STS.U16 [R28+0x2c800], R7 ;  /* 0x02c800071c007388 */ /* 0x0003e80000000400 */
[----:B0-----:R-:W4:Y:S04]  /*7e80*/  LDL.LU.64 R8, [R1+0x110] ;  /* 0x0001100001087983 */ /* 0x001f280000300a00 */
[----:B------:R-:W-:Y:S04]  /*7e90*/  STS.U16 [R28+0x2d800], R4 ;  /* 0x02d800041c007388 */ /* 0x000fe80000000400 */
[----:B------:R0:W-:Y:S04]  /*7ea0*/  STS.U16 [R28+0x2e800], R5 ;  /* 0x02e800051c007388 */ /* 0x0001e80000000400 */
[----:B-1----:R-:W4:Y:S04]  /*7eb0*/  LDL.LU.64 R6, [R1+0x108] ;  /* 0x0001080001067983 */ /* 0x002f280000300a00 */
[----:B---3--:R-:W-:Y:S04]  /*7ec0*/  STS.U16 [R28+0x30800], R2 ;  /* 0x030800021c007388 */ /* 0x008fe80000000400 */
[----:B-----5:R1:W-:Y:S04]  /*7ed0*/  STS.U16 [R28+0x31800], R3 ;  /* 0x031800031c007388 */ /* 0x0203e80000000400 */
[----:B0-----:R-:W3:Y:S04]  /*7ee0*/  LDL.LU.64 R4, [R1+0x100] ;  /* 0x0001000001047983 */ /* 0x001ee80000300a00 */
[----:B-1----:R-:W5:Y:S04]  /*7ef0*/  LDL.LU.64 R2, [R1+0xf8] ;  /* 0x0000f80001027983 */ /* 0x002f680000300a00 */
[----:B--2---:R0:W-:Y:S04]  /*7f00*/  STS.U16 [R28+0x32800], R0 ;  /* 0x032800001c007388 */ /* 0x0041e80000000400 */
[----:B0-----:R-:W2:Y:S04]  /*7f10*/  LDL.LU R0, [R1+0xe98] ;  /* 0x000e980001007983 */ /* 0x001ea80000300800 */
        /* <DEDUP_REMOVED lines=16> */
[----:B------:R-:W-:Y:S04]  /*8020*/  STS.U16 [R28+0x3c800], R26 ;  /* 0x03c8001a1c007388 */ /* 0x000fe80000000400 */
[----:B------:R0:W-:Y:S01]  /*8030*/  STS.U16 [R28+0x3d800], R27 ;  /* 0x03d8001b1c007388 */ /* 0x0001e20000000400 */
[----:B--2---:R-:W-:-:S05]  /*8040*/  LOP3.LUT R0, R0, 0x60, RZ, 0x3c, !PT ;  /* 0x0000006000007812 */ /* 0x004fca00078e3cff */
[----:B------:R-:W-:Y:S04]  /*8050*/  STL [R1+0xde8], R0 ;  /* 0x000de80001007387 */ /* 0x000fe80000100800 */
[----:B0-----:R-:W2:Y:S04]  /*8060*/  LDL.LU.64 R26, [R1+0x68] ;  /* 0x00006800011a7983 */ /* 0x001ea80000300a00 */
[----:B--2---:R0:W-:Y:S04]  /*8070*/  STL.64 [R1+0xdf0], R26 ;  /* 0x000df01a01007387 */ /* 0x0041e80000100a00 */
        /* <DEDUP_REMOVED lines=30> */
[----:B------:R-:W2:Y:S04]  /*8260*/  LDG.E.U16 R14, [R14.64] ;  /* 0x000000040e0e7981 */ /* 0x000ea8000c1e1500 */
[----:B----4-:R-:W4:Y:S04]  /*8270*/  LDG.E.U16 R12, [R12.64] ;  /* 0x000000040c0c7981 */ /* 0x010f28000c1e1500 */
[----:B------:R-:W4:Y:S04]  /*8280*/  LDG.E.U16 R10, [R10.64] ;  /* 0x000000040a0a7981 */ /* 0x000f28000c1e1500 */
[----:B------:R-:W4:Y:S04]  /*8290*/  LDG.E.U16 R8, [R8.64] ;  /* 0x0000000408087981 */ /* 0x000f28000c1e1500 */
[----:B------:R-:W4:Y:S04]  /*82a0*/  LDG.E.U16 R6, [R6.64] ;  /* 0x0000000406067981 */ /* 0x000f28000c1e1500 */
[----:B---3--:R-:W3:Y:S04]  /*82b0*/  LDG.E.U16 R4, [R4.64] ;  /* 0x0000000404047981 */ /* 0x008ee8000c1e1500 */
[----:B-----5:R-:W5:Y:S04]  /*82c0*/  LDG.E.U16 R0, [R2.64] ;  /* 0x0000000402007981 */ /* 0x020f68000c1e1500 */
[----:B--2---:R0:W-:Y:S04]  /*82d0*/  STL.64 [R1+0xe40], R26 ;  /* 0x000e401a01007387 */ /* 0x0041e80000100a00 */
[----:B0-----:R-:W2:Y:S04]  /*82e0*/  LDL.LU.64 R26, [R1+0xc0] ;  /* 0x0000c000011a7983 */ /* 0x001ea80000300a00 */
[----:B--2---:R0:W-:Y:S04]  /*82f0*/  STL.64 [R1+0xe48], R26 ;  /* 0x000e481a01007387 */ /* 0x0041e80000100a00 */
[----:B------:R-:W-:Y:S04]  /*8300*/  STL [R1+0x128], R14 ;  /* 0x0001280e01007387 */ /* 0x000fe80000100800 */
[----:B0-----:R-:W2:Y:S04]  /*8310*/  LDL.LU.64 R26, [R1+0xc8] ;  /* 0x0000c800011a7983 */ /* 0x001ea80000300a00 */
[----:B----4-:R-:W-:Y:S04]  /*8320*/  STL [R1+0x120], R12 ;  /* 0x0001200c01007387 */ /* 0x010fe80000100800 */
[----:B--2---:R0:W-:Y:S04]  /*8330*/  STL.64 [R1+0xe50], R26 ;  /* 0x000e501a01007387 */ /* 0x0041e80000100a00 */
[----:B------:R-:W-:Y:S04]  /*8340*/  STL [R1+0x118], R10 ;  /* 0x0001180a01007387 */ /* 0x000fe80000100800 */
[----:B0-----:R-:W2:Y:S04]  /*8350*/  LDL.LU.64 R26, [R1+0xd0] ;  /* 0x0000d000011a7983 */ /* 0x001ea80000300a00 */
[----:B------:R-:W-:Y:S04]  /*8360*/  STL [R1+0x110], R8 ;  /* 0x0001100801007387 */ /* 0x000fe80000100800 */
[----:B--2---:R0:W-:Y:S04]  /*8370*/  STL.64 [R1+0xe58], R26 ;  /* 0x000e581a01007387 */ /* 0x0041e80000100a00 */
[----:B------:R-:W-:Y:S04]  /*8380*/  STL [R1+0x108], R6 ;  /* 0x0001080601007387 */ /* 0x000fe80000100800 */
[----:B0-----:R-:W2:Y:S04]  /*8390*/  LDL.LU.64 R26, [R1+0xd8] ;  /* 0x0000d800011a7983 */ /* 0x001ea80000300a00 */
[----:B---3--:R-:W-:Y:S04]  /*83a0*/  STL [R1+0x100], R4 ;  /* 0x0001000401007387 */ /* 0x008fe80000100800 */
[----:B--2---:R0:W-:Y:S04]  /*83b0*/  STL.64 [R1+0xe60], R26 ;  /* 0x000e601a01007387 */ /* 0x0041e80000100a00 */
[----:B-----5:R-:W-:Y:S04]  /*83c0*/  STL [R1+0xf8], R0 ;  /* 0x0000f80001007387 */ /* 0x020fe80000100800 */
[----:B0-----:R-:W2:Y:S04]  /*83d0*/  LDL.LU.64 R26, [R1+0xe0] ;  /* 0x0000e000011a7983 */ /* 0x001ea80000300a00 */
[----:B--2---:R0:W-:Y:S04]  /*83e0*/  STL.64 [R1+0xe68], R26 ;  /* 0x000e681a01007387 */ /* 0x0041e80000100a00 */
[----:B0-----:R-:W2:Y:S04]  /*83f0*/  LDL.LU.64 R26, [R1+0xe8] ;  /* 0x0000e800011a7983 */ /* 0x001ea80000300a00 */
[----:B--2---:R0:W-:Y:S04]  /*8400*/  STL.64 [R1+0xe70], R26 ;  /* 0x000e701a01007387 */ /* 0x0041e80000100a00 */
[----:B0-----:R-:W2:Y:S04]  /*8410*/  LDL.LU.64 R26, [R1+0xf0] ;  /* 0x0000f000011a7983 */ /* 0x001ea80000300a00 */
[----:B------:R-:W3:Y:S04]  /*8420*/  LDL.LU.64 R24, [R1+0x60] ;  /* 0x0000600001187983 */ /* 0x000ee80000300a00 */
[----:B------:R-:W4:Y:S04]  /*8430*/  LDL.LU.64 R22, [R1+0x58] ;  /* 0x0000580001167983 */ /* 0x000f280000300a00 */
[----:B------:R-:W5:Y:S04]  /*8440*/  LDL.LU.64 R20, [R1+0x50] ;  /* 0x0000500001147983 */ /* 0x000f680000300a00 */
        /* <DEDUP_REMOVED lines=9> */
[----:B------:R-:W5:Y:S04]  /*84e0*/  LDL.LU.64 R28, [R1] ;  /* 0x00000000011c7983 */ /* 0x000f680000300a00 */
[----:B--2---:R0:W2:Y:S04]  /*84f0*/  LDG.E.U16 R0, [R26.64] ;  /* 0x000000041a007981 */ /* 0x0040a8000c1e1500 */
[----:B---3--:R1:W3:Y:S04]  /*8500*/  LDG.E.U16 R25, [R24.64] ;  /* 0x0000000418197981 */ /* 0x0082e8000c1e1500 */
[----:B----4-:R4:W3:Y:S04]  /*8510*/  LDG.E.U16 R23, [R22.64] ;  /* 0x0000000416177981 */ /* 0x0108e8000c1e1500 */
[----:B0-----:R-:W3:Y:S04]  /*8520*/  LDL.LU.64 R26, [R1+0xe70] ;  /* 0x000e7000011a7983 */ /* 0x001ee80000300a00 */
[----:B-----5:R0:W5:Y:S04]  /*8530*/  LDG.E.U16 R21, [R20.64] ;  /* 0x0000000414157981 */ /* 0x020168000c1e1500 */
[----:B------:R0:W4:Y:S04]  /*8540*/  LDG.E.U16 R19, [R18.64] ;  /* 0x0000000412137981 */ /* 0x000128000c1e1500 */
        /* <DEDUP_REMOVED lines=8> */
[----:B------:R-:W4:Y:S04]  /*85d0*/  LDG.E.U16 R28, [R28.64] ;  /* 0x000000041c1c7981 */ /* 0x000f28000c1e1500 */
[----:B--2---:R3:W-:Y:S04]  /*85e0*/  STL [R1+0xf0], R0 ;  /* 0x0000f00001007387 */ /* 0x0047e80000100800 */
[----:B---3--:R2:W3:Y:S04]  /*85f0*/  LDG.E.U16 R0, [R26.64] ;  /* 0x000000041a007981 */ /* 0x0084e8000c1e1500 */
[----:B--2---:R-:W2:Y:S04]  /*8600*/  LDL.LU.64 R26, [R1+0xe68] ;  /* 0x000e6800011a7983 */ /* 0x004ea80000300a00 */
[----:B---3--:R2:W-:Y:S04]  /*8610*/  STL [R1+0xe8], R0 ;  /* 0x0000e80001007387 */ /* 0x0085e80000100800 */
[----:B--2---:R2:W3:Y:S04]  /*8620*/  LDG.E.U16 R0, [R26.64] ;  /* 0x000000041a007981 */ /* 0x0044e8000c1e1500 */
        /* <DEDUP_REMOVED lines=43> */
[----:B--2---:R2:W4:Y:S04]  /*88e0*/  LDG.E.U16 R27, [R26.64] ;  /* 0x000000041a1b7981 */ /* 0x004528000c1e1500 */
[----:B---3--:R3:W-:Y:S04]  /*88f0*/  STL [R1+0x70], R0 ;  /* 0x0000700001007387 */ /* 0x0087e80000100800 */
[----:B---3--:R-:W3:Y:S04]  /*8900*/  LDL.LU R0, [R1+0xde8] ;  /* 0x000de80001007983 */ /* 0x008ee80000300800 */
[----:B--2---:R-:W2:Y:S04]  /*8910*/  LDL.LU R26, [R1+0xde4] ;  /* 0x000de400011a7983 */ /* 0x004ea80000300800 */
[----:B----4-:R4:W-:Y:S04]  /*8920*/  STL [R1+0x68], R27 ;  /* 0x0000681b01007387 */ /* 0x0109e80000100800 */
[----:B----4-:R-:W2:Y:S04]  /*8930*/  LDL.LU R27, [R1+0xde0] ;  /* 0x000de000011b7983 */ /* 0x010ea80000300800 */
[----:B-1----:R-:W4:Y:S04]  /*8940*/  LDL.LU R24, [R1+0xddc] ;  /* 0x000ddc0001187983 */ /* 0x002f280000300800 */
[----:B------:R1:W-:Y:S04]  /*8950*/  STL [R1+0x60], R25 ;  /* 0x0000601901007387 */ /* 0x0003e80000100800 */
[----:B-1----:R-:W4:Y:S04]  /*8960*/  LDL.LU R25, [R1+0xdd8] ;  /* 0x000dd80001197983 */ /* 0x002f280000300800 */
[----:B------:R-:W3:Y:S04]  /*8970*/  LDL.LU R22, [R1+0xdd4] ;  /* 0x000dd40001167983 */ /* 0x000ee80000300800 */
[----:B------:R1:W-:Y:S04]  /*8980*/  STL [R1+0x58], R23 ;  /* 0x0000581701007387 */ /* 0x0003e80000100800 */
[----:B-1----:R-:W3:Y:S04]  /*8990*/  LDL.LU R23, [R1+0xdd0] ;  /* 0x000dd00001177983 */ /* 0x002ee80000300800 */
[----:B0-----:R-:W3:Y:S04]  /*89a0*/  LDL.LU R20, [R1+0xdcc] ;  /* 0x000dcc0001147983 */ /* 0x001ee80000300800 */
[----:B-----5:R0:W-:Y:S04]  /*89b0*/  STL [R1+0x50], R21 ;  /* 0x0000501501007387 */ /* 0x0201e80000100800 */
[----:B0-----:R-:W5:Y:S04]  /*89c0*/  LDL.LU R21, [R1+0xdc8] ;  /* 0x000dc80001157983 */ /* 0x001f680000300800 */
[----:B------:R-:W5:Y:S04]  /*89d0*/  LDL.LU R18, [R1+0xdc4] ;  /* 0x000dc40001127983 */ /* 0x000f680000300800 */
[----:B------:R0:W-:Y:S04]  /*89e0*/  STL [R1+0x48], R19 ;  /* 0x0000481301007387 */ /* 0x0001e80000100800 */
        /* <DEDUP_REMOVED lines=25> */
[----:B------:R0:W-:Y:S04]  /*8b80*/  STL [R1+0xd28], R28 ;  /* 0x000d281c01007387 */ /* 0x0001e80000100800 */
[----:B0-----:R-:W5:Y:S04]  /*8b90*/  LDL.LU.64 R28, [R1+0x130] ;  /* 0x00013000011c7983 */ /* 0x001f680000300a00 */
[----:B--2---:R-:W2:Y:S04]  /*8ba0*/  LDG.E.U16 R26, [R26.64] ;  /* 0x000000041a1a7981 */ /* 0x004ea8000c1e1500 */
[----:B----4-:R-:W4:Y:S04]  /*8bb0*/  LDG.E.U16 R24, [R24.64] ;  /* 0x0000000418187981 */ /* 0x010f28000c1e1500 */
[----:B---3--:R-:W3:Y:S04]  /*8bc0*/  LDG.E.U16 R22, [R22.64] ;  /* 0x0000000416167981 */ /* 0x008ee8000c1e1500 */
[----:B-----5:R-:W5:Y:S04]  /*8bd0*/  LDG.E.U16 R20, [R20.64] ;  /* 0x0000000414147981 */ /* 0x020f68000c1e1500 */
[----:B------:R-:W2:Y:S04]  /*8be0*/  LDG.E.U16 R18, [R18.64] ;  /* 0x0000000412127981 */ /* 0x000ea8000c1e1500 */
[----:B------:R-:W2:Y:S04]  /*8bf0*/  LDG.E.U16 R16, [R16.64] ;  /* 0x0000000410107981 */ /* 0x000ea8000c1e1500 */
[----:B------:R-:W2:Y:S04]  /*8c00*/  LDG.E.U16 R14, [R14.64] ;  /* 0x000000040e0e7981 */ /* 0x000ea8000c1e1500 */
[----:B------:R-:W2:Y:S04]  /*8c10*/  LDG.E.U16 R12, [R12.64] ;  /* 0x000000040c0c7981 */ /* 0x000ea8000c1e1500 */
[----:B------:R-:W2:Y:S04]  /*8c20*/  LDG.E.U16 R10, [R10.64] ;  /* 0x000000040a0a7981 */ /* 0x000ea8000c1e1500 */
[----:B------:R0:W2:Y:S04]  /*8c30*/  LDG.E.U16 R8, [R8.64] ;  /* 0x0000000408087981 */ /* 0x0000a8000c1e1500 */
[----:B------:R1:W2:Y:S04]  /*8c40*/  LDG.E.U16 R6, [R6.64] ;  /* 0x0000000406067981 */ /* 0x0002a8000c1e1500 */
[----:B------:R0:W2:Y:S04]  /*8c50*/  LDG.E.U16 R4, [R4.64] ;  /* 0x0000000404047981 */ /* 0x0000a8000c1e1500 */
[----:B------:R-:W2:Y:S04]  /*8c60*/  LDG.E.U16 R2, [R2.64] ;  /* 0x0000000402027981 */ /* 0x000ea8000c1e1500 */
[----:B------:R-:W2:Y:S04]  /*8c70*/  LDG.E.U16 R29, [R28.64] ;  /* 0x000000041c1d7981 */ /* 0x000ea8000c1e1500 */
[----:B--2---:R2:W-:Y:S04]  /*8c80*/  STL [R1+0xd2c], R29 ;  /* 0x000d2c1d01007387 */ /* 0x0045e80000100800 */
[----:B--2---:R-:W1:Y:S04]  /*8c90*/  LDL.LU.64 R28, [R1+0x148] ;  /* 0x00014800011c7983 */ /* 0x004e680000300a00 */
[----:B------:R2:W-:Y:S04]  /*8ca0*/  STL [R1+0xd30], R2 ;  /* 0x000d300201007387 */ /* 0x0005e80000100800 */
[----:B--2---:R-:W2:Y:S04]  /*8cb0*/  LDL.LU.64 R2, [R1+0x138] ;  /* 0x0001380001027983 */ /* 0x004ea80000300a00 */
[----:B-1----:R1:W3:Y:S04]  /*8cc0*/  LDG.E.U16 R7, [R28.64] ;  /* 0x000000041c077981 */ /* 0x0022e8000c1e1500 */
[----:B--2---:R-:W2:Y:S04]  /*8cd0*/  LDG.E.U16 R3, [R2.64] ;  /* 0x0000000402037981 */ /* 0x004ea8000c1e1500 */
[----:B--2---:R2:W-:Y:S04]  /*8ce0*/  STL [R1+0xd34], R3 ;  /* 0x000d340301007387 */ /* 0x0045e80000100800 */
[----:B--2---:R-:W0:Y:S04]  /*8cf0*/  LDL.LU.64 R2, [R1+0x140] ;  /* 0x0001400001027983 */ /* 0x004e280000300a00 */
[----:B0-----:R-:W2:Y:S04]  /*8d00*/  LDG.E.U16 R5, [R2.64] ;  /* 0x0000000402057981 */ /* 0x001ea8000c1e1500 */
[----:B------:R-:W-:Y:S04]  /*8d10*/  STL [R1+0xd38], R4 ;  /* 0x000d380401007387 */ /* 0x000fe80000100800 */
[----:B--2---:R0:W-:Y:S04]  /*8d20*/  STL [R1+0xd3c], R5 ;  /* 0x000d3c0501007387 */ /* 0x0041e80000100800 */
[----:B------:R-:W-:Y:S04]  /*8d30*/  STL [R1+0xd40], R6 ;  /* 0x000d400601007387 */ /* 0x000fe80000100800 */
[----:B0-----:R-:W2:Y:S04]  /*8d40*/  LDL.LU R5, [R1+0x128] ;  /* 0x0001280001057983 */ /* 0x001ea80000300800 */
[----:B------:R-:W2:Y:S04]  /*8d50*/  LDL.LU R4, [R1+0x120] ;  /* 0x0001200001047983 */ /* 0x000ea80000300800 */
[----:B------:R-:W2:Y:S04]  /*8d60*/  LDL.LU R3, [R1+0x118] ;  /* 0x0001180001037983 */ /* 0x000ea80000300800 */
[----:B------:R-:W2:Y:S04]  /*8d70*/  LDL.LU R2, [R1+0x110] ;  /* 0x0001100001027983 */ /* 0x000ea80000300800 */
[----:B-1----:R-:W2:Y:S04]  /*8d80*/  LDL.LU R29, [R1+0x108] ;  /* 0x00010800011d7983 */ /* 0x002ea80000300800 */
[----:B------:R-:W2:Y:S04]  /*8d90*/  LDL.LU R28, [R1+0x100] ;  /* 0x00010000011c7983 */ /* 0x000ea80000300800 */
[----:B---3--:R0:W-:Y:S04]  /*8da0*/  STL [R1+0xd44], R7 ;  /* 0x000d440701007387 */ /* 0x0081e80000100800 */
[----:B0-----:R-:W3:Y:S04]  /*8db0*/  LDL.LU.64 R6, [R1+0x150] ;  /* 0x0001500001067983 */ /* 0x001ee80000300a00 */
[----:B---3--:R-:W3:Y:S04]  /*8dc0*/  LDG.E.U16 R9, [R6.64] ;  /* 0x0000000406097981 */ /* 0x008ee8000c1e1500 */
[----:B------:R-:W-:Y:S04]  /*8dd0*/  STL [R1+0xd48], R8 ;  /* 0x000d480801007387 */ /* 0x000fe80000100800 */
[----:B---3--:R-:W-:Y:S04]  /*8de0*/  STL [R1+0xd4c], R9 ;  /* 0x000d4c0901007387 */ /* 0x008fe80000100800 */
[----:B------:R-:W-:Y:S04]  /*8df0*/  STL [R1+0xd50], R10 ;  /* 0x000d500a01007387 */ /* 0x000fe80000100800 */
[----:B------:R-:W-:Y:S04]  /*8e00*/  STL [R1+0xd54], R12 ;  /* 0x000d540c01007387 */ /* 0x000fe80000100800 */
[----:B------:R-:W-:Y:S04]  /*8e10*/  STL [R1+0xd58], R14 ;  /* 0x000d580e01007387 */ /* 0x000fe80000100800 */
[----:B------:R-:W-:Y:S04]  /*8e20*/  STL [R1+0xd5c], R16 ;  /* 0x000d5c1001007387 */ /* 0x000fe80000100800 */
[----:B------:R-:W-:Y:S04]  /*8e30*/  STL [R1+0xd60], R18 ;  /* 0x000d601201007387 */ /* 0x000fe80000100800 */
[----:B-----5:R-:W-:Y:S04]  /*8e40*/  STL [R1+0xd64], R20 ;  /* 0x000d641401007387 */ /* 0x020fe80000100800 */
[----:B------:R-:W-:Y:S04]  /*8e50*/  STL [R1+0xd68], R22 ;  /* 0x000d681601007387 */ /* 0x000fe80000100800 */
[----:B----4-:R-:W-:Y:S04]  /*8e60*/  STL [R1+0xd6c], R24 ;  /* 0x000d6c1801007387 */ /* 0x010fe80000100800 */
[----:B------:R0:W-:Y:S04]  /*8e70*/  STL [R1+0xd70], R26 ;  /* 0x000d701a01007387 */ /* 0x0001e80000100800 */
[----:B0-----:R-:W3:Y:S04]  /*8e80*/  LDL.LU R26, [R1+0xe0] ;  /* 0x0000e000011a7983 */ /* 0x001ee80000300800 */
[----:B---3--:R0:W-:Y:S04]  /*8e90*/  STL [R1+0xd74], R26 ;  /* 0x000d741a01007387 */ /* 0x0081e80000100800 */
[----:B0-----:R-:W3:Y:S04]  /*8ea0*/  LDL.LU R26, [R1+0xe8] ;  /* 0x0000e800011a7983 */ /* 0x001ee80000300800 */
[----:B---3--:R0:W-:Y:S04]  /*8eb0*/  STL [R1+0xd78], R26 ;  /* 0x000d781a01007387 */ /* 0x0081e80000100800 */
[----:B0-----:R-:W3:Y:S01]  /*8ec0*/  LDL.LU R26, [R1+0xf0] ;  /* 0x0000f000011a7983 */ /* 0x001ee20000300800 */
[----:B------:R-:W-:-:S03]  /*8ed0*/  IMAD.MOV.U32 R11, RZ, RZ, c[0x0][0x1d0] ;  /* 0x00007400ff0b7624 */ /* 0x000fc600078e00ff */
[----:B--2---:R-:W-:Y:S04]  /*8ee0*/  STS.U16 [R0+0x8c00], R5 ;  /* 0x008c000500007388 */ /* 0x004fe80000000400 */
[----:B------:R-:W-:Y:S04]  /*8ef0*/  STS.U16 [R0+0x9c00], R4 ;  /* 0x009c000400007388 */ /* 0x000fe80000000400 */
[----:B------:R-:W-:Y:S04]  /*8f00*/  STS.U16 [R0+0xac00], R3 ;  /* 0x00ac000300007388 */ /* 0x000fe80000000400 */
[----:B---3--:R0:W-:Y:S04]  /*8f10*/  STL [R1+0xd7c], R26 ;  /* 0x000d7c1a01007387 */ /* 0x0081e80000100800 */
[----:B0-----:R-:W2:Y:S04]  /*8f20*/  LDL.LU R26, [R1+0xf8] ;  /* 0x0000f800011a7983 */ /* 0x001ea80000300800 */
[----:B------:R-:W3:Y:S04]  /*8f30*/  LDL.LU R24, [R1+0xd8] ;  /* 0x0000d80001187983 */ /* 0x000ee80000300800 */
[----:B------:R-:W4:Y:S04]  /*8f40*/  LDL.LU R22, [R1+0xd0] ;  /* 0x0000d00001167983 */ /* 0x000f280000300800 */
[----:B------:R-:W5:Y:S04]  /*8f50*/  LDL.LU R20, [R1+0xc8] ;  /* 0x0000c80001147983 */ /* 0x000f680000300800 */
        /* <DEDUP_REMOVED lines=10> */
[----:B------:R-:W3:Y:S01]  /*9000*/  LDL.LU R4, [R1+0x70] ;  /* 0x0000700001047983 */ /* 0x000ee20000300800 */
[----:B------:R-:W-:-:S03]  /*9010*/  ISETP.GE.AND P1, PT, R11, 0x1, PT ;  /* 0x000000010b00780c */ /* 0x000fc60003f26270 */
[----:B------:R0:W-:Y:S04]  /*9020*/  STS.U16 [R0+0xbc00], R2 ;  /* 0x00bc000200007388 */ /* 0x0001e80000000400 */
[----:B------:R-:W3:Y:S04]  /*9030*/  LDL.LU R3, [R1+0x68] ;  /* 0x0000680001037983 */ /* 0x000ee80000300800 */
[----:B------:R1:W-:Y:S04]  /*9040*/  STS.U16 [R0+0xcc00], R29 ;  /* 0x00cc001d00007388 */ /* 0x0003e80000000400 */
[----:B0-----:R-:W3:Y:S04]  /*9050*/  LDL.LU R2, [R1+0x60] ;  /* 0x0000600001027983 */ /* 0x001ee80000300800 */
[----:B------:R0:W-:Y:S04]  /*9060*/  STS.U16 [R0+0xdc00], R28 ;  /* 0x00dc001c00007388 */ /* 0x0001e80000000400 */
[----:B-1----:R-:W3:Y:S04]  /*9070*/  LDL.LU R29, [R1+0x58] ;  /* 0x00005800011d7983 */ /* 0x002ee80000300800 */
        /* <DEDUP_REMOVED lines=10> */
[----:B--2---:R0:W-:Y:S04]  /*9120*/  STS.U16 [R0+0xec00], R26 ;  /* 0x00ec001a00007388 */ /* 0x0041e80000000400 */
[----:B0-----:R-:W2:Y:S04]  /*9130*/  LDL.LU R26, [R1+0xd7c] ;  /* 0x000d7c00011a7983 */ /* 0x001ea80000300800 */
[----:B--2---:R0:W-:Y:S04]  /*9140*/  STS.U16 [R0+0xfc00], R26 ;  /* 0x00fc001a00007388 */ /* 0x0041e80000000400 */
[----:B0-----:R-:W2:Y:S04]  /*9150*/  LDL.LU R26, [R1+0xd78] ;  /* 0x000d7800011a7983 */ /* 0x001ea80000300800 */
[----:B--2---:R0:W-:Y:S04]  /*9160*/  STS.U16 [R0+0x10c00], R26 ;  /* 0x010c001a00007388 */ /* 0x0041e80000000400 */
[----:B0-----:R-:W2:Y:S04]  /*9170*/  LDL.LU R26, [R1+0xd74] ;  /* 0x000d7400011a7983 */ /* 0x001ea80000300800 */
[----:B---3--:R-:W-:Y:S04]  /*9180*/  STS.U16 [R0+0x12c00], R24 ;  /* 0x012c001800007388 */ /* 0x008fe80000000400 */
[----:B----4-:R-:W-:Y:S04]  /*9190*/  STS.U16 [R0+0x13c00], R22 ;  /* 0x013c001600007388 */ /* 0x010fe80000000400 */
[----:B-----5:R-:W-:Y:S04]  /*91a0*/  STS.U16 [R0+0x14c00], R20 ;  /* 0x014c001400007388 */ /* 0x020fe80000000400 */
        /* <DEDUP_REMOVED lines=17> */
[----:B------:R-:W3:Y:S04]  /*92c0*/  LDL.LU R24, [R1+0xd6c] ;  /* 0x000d6c0001187983 */ /* 0x000ee80000300800 */
        /* <DEDUP_REMOVED lines=26> */
[----:B--2---:R-:W-:Y:S04]  /*9470*/  STS.U16 [R0+0x3fc00], R26 ;  /* 0x03fc001a00007388 */ /* 0x004fe80000000400 */
        /* <DEDUP_REMOVED lines=15> */
[----:B------:R1:W-:Y:S04]  /*9570*/  STS.U16 [R0+0x2fc00], R2 ;  /* 0x02fc000200007388 */ /* 0x0003e80000000400 */
[----:B------:R-:W-:Y:S04]  /*9580*/  STS.U16 [R0+0x2ec00], R29 ;  /* 0x02ec001d00007388 */ /* 0x000fe80000000400 */
[----:B------:R2:W-:Y:S01]  /*9590*/  STS.U16 [R0+0x2dc00], R28 ;  /* 0x02dc001c00007388 */ /* 0x0005e20000000400 */
[----:B0-----:R-:W-:Y:S01]  /*95a0*/  IMAD.MOV.U32 R3, RZ, RZ, -0x800000 ;  /* 0xff800000ff037424 */ /* 0x001fe200078e00ff */
[----:B-1----:R-:W-:-:S02]  /*95b0*/  MOV R2, 0xff800000 ;  /* 0xff80000000027802 */ /* 0x002fc40000000f00 */
[----:B--2---:R-:W-:-:S05]  /*95c0*/  MOV R0, 0x3f800000 ;  /* 0x3f80000000007802 */ /* 0x004fca0000000f00 */
[----:B------:R0:W-:Y:S04]  /*95d0*/  STL [R1+0xce8], R0 ;  /* 0x000ce80001007387 */ /* 0x0001e80000100800 */
[----:B------:R-:W-:Y:S01]  /*95e0*/  STL [R1+0x7b8], R3 ;  /* 0x0007b80301007387 */ /* 0x000fe20000100800 */
[----:B0-----:R-:W-:-:S03]  /*95f0*/  IMAD.MOV.U32 R0, RZ, RZ, -0x800000 ;  /* 0xff800000ff007424 */ /* 0x001fc600078e00ff */
[----:B------:R-:W-:Y:S04]  /*9600*/  STL [R1+0x7b4], R2 ;  /* 0x0007b40201007387 */ /* 0x000fe80000100800 */
        /* <DEDUP_REMOVED lines=27> */
[----:B------:R0:W-:Y:S04]  /*97c0*/  STL [R1+0x6ec], R0 ;  /* 0x0006ec0001007387 */ /* 0x0001e80000100800 */
[----:B------:R1:W-:Y:S04]  /*97d0*/  STL [R1+0x6e8], R3 ;  /* 0x0006e80301007387 */ /* 0x0003e80000100800 */
[----:B------:R2:W-:Y:S01]  /*97e0*/  STL [R1+0x6dc], R2 ;  /* 0x0006dc0201007387 */ /* 0x0005e20000100800 */
[----:B0-----:R-:W-:Y:S01]  /*97f0*/  MOV R0, 0x3f800000 ;  /* 0x3f80000000007802 */ /* 0x001fe20000000f00 */
[----:B-1----:R-:W-:-:S04]  /*9800*/  IMAD.MOV.U32 R3, RZ, RZ, 0x3f800000 ;  /* 0x3f800000ff037424 */ /* 0x002fc800078e00ff */
[----:B------:R0:W-:Y:S01]  /*9810*/  STL [R1+0xcb4], R0 ;  /* 0x000cb40001007387 */ /* 0x0001e20000100800 */
[----:B--2---:R-:W-:-:S03]  /*9820*/  MOV R2, 0x3f800000 ;  /* 0x3f80000000027802 */ /* 0x004fc60000000f00 */
[----:B------:R0:W-:Y:S04]  /*9830*/  STL [R1+0xcb0], R3 ;  /* 0x000cb00301007387 */ /* 0x0001e80000100800 */
        /* <DEDUP_REMOVED lines=28> */
[----:B------:R0:W-:Y:S04]  /*9a00*/  STL [R1+0x5d0], RZ ;  /* 0x0005d0ff01007387 */ /* 0x0001e80000100800 */
[----:B------:R0:W-:Y:S04]  /*9a10*/  STL [R1+0x87c], R0 ;  /* 0x00087c0001007387 */ /* 0x0001e80000100800 */
[----:B------:R0:W-:Y:S04]  /*9a20*/  STL [R1+0x5d4], RZ ;  /* 0x0005d4ff01007387 */ /* 0x0001e80000100800 */
        /* <DEDUP_REMOVED lines=245> */
[----:B------:R-:W1:Y:S04]  /*a980*/  S2R R27, SR_TID.X ;  /* 0x00000000001b7919 */ /* 0x000e680000002100 */
        /* <DEDUP_REMOVED lines=8> */
[----:B------:R0:W-:Y:S01]  /*aa10*/  STL [R1+0x67c], RZ ;  /* 0x00067cff01007387 */ /* 0x0001e20000100800 */
[C---:B-1----:R-:W-:Y:S01]  /*aa20*/  LOP3.LUT R11, R27.reuse, 0x1ff, RZ, 0xc0, !PT ;  /* 0x000001ff1b0b7812 */ /* 0x042fe200078ec0ff */
[C---:B------:R-:W-:Y:S01]  /*aa30*/  IMAD.SHL.U32 R19, R27.reuse, 0x4, RZ ;  /* 0x000000041b137824 */ /* 0x040fe200078e00ff */
[----:B------:R-:W-:-:S02]  /*aa40*/  SHF.L.U32 R29, R27, 0x5, RZ ;  /* 0x000000051b1d7819 */ /* 0x000fc400000006ff */
[----:B------:R-:W-:Y:S01]  /*aa50*/  ISETP.GE.U32.AND P0, PT, R11, 0x100, PT ;  /* 0x000001000b00780c */ /* 0x000fe20003f06070 */
[----:B------:R-:W-:Y:S06]  /*aa60*/  @!P1 BRA `(.L_x_0) ;  /* 0x0005023000009947 */ /* 0x000fec0003800000 */
[--C-:B0-----:R-:W-:Y:S01]  /*aa70*/  SHF.R.U32.HI R0, RZ, 0x6, R27.reuse ;  /* 0x00000006ff007819 */ /* 0x101fe2000001161b */
[----:B------:R-:W-:Y:S01]  /*aa80*/  IMAD.MOV.U32 R2, RZ, RZ, c[0x0][0x1b8] ;  /* 0x00006e00ff027624 */ /* 0x000fe200078e00ff */
[----:B------:R-:W0:Y:S01]  /*aa90*/  S2R R21, SR_CTAID.Y ;  /* 0x0000000000157919 */ /* 0x000e220000002600 */
[----:B------:R-:W-:Y:S01]  /*aaa0*/  IMAD R18, R11, c[0x0][0x1a8], RZ ;  /* 0x00006a000b127a24 */ /* 0x000fe200078e02ff */
[----:B------:R-:W-:Y:S02]  /*aab0*/  SGXT.U32 R0, R0, 0x3 ;  /* 0x000000030000781a */ /* 0x000fe40000000000 */
[----:B------:R-:W-:Y:S01]  /*aac0*/  SHF.R.U32.HI R14, RZ, 0x3, R27 ;  /* 0x00000003ff0e7819 */ /* 0x000fe2000001161b */
[----:B------:R-:W-:Y:S01]  /*aad0*/  IMAD.SHL.U32 R16, R18, 0x2, RZ ;  /* 0x0000000212107824 */ /* 0x000fe200078e00ff */
[C---:B------:R-:W-:Y:S01]  /*aae0*/  LOP3.LUT R17, R27.reuse, 0x1c, RZ, 0xc0, !PT ;  /* 0x0000001c1b117812 */ /* 0x040fe200078ec0ff */
[----:B------:R-:W-:Y:S01]  /*aaf0*/  IMAD R0, R0, c[0x0][0x1b8], RZ ;  /* 0x00006e0000007a24 */ /* 0x000fe200078e02ff */
[----:B------:R-:W-:Y:S01]  /*ab00*/  LOP3.LUT R14, R14, 0x1c, RZ, 0xc0, !PT ;  /* 0x0000001c0e0e7812 */ /* 0x000fe200078ec0ff */
[----:B------:R-:W-:Y:S01]  /*ab10*/  IMAD.HI R18, R18, 0x2, RZ ;  /* 0x0000000212127827 */ /* 0x000fe200078e02ff */
[----:B------:R-:W-:-:S02]  /*ab20*/  LOP3.LUT R26, R27, 0xe0, RZ, 0xc0, !PT ;  /* 0x000000e01b1a7812 */ /* 0x000fc400078ec0ff */
[C---:B------:R-:W-:Y:S01]  /*ab30*/  LEA R3, R2.reuse, R0, 0x3 ;  /* 0x0000000002037211 */ /* 0x040fe200078e18ff */
[----:B------:R-:W-:Y:S01]  /*ab40*/  IMAD.SHL.U32 R15, R17, 0x8, RZ ;  /* 0x00000008110f7824 */ /* 0x000fe200078e00ff */
[----:B------:R-:W-:Y:S02]  /*ab50*/  LOP3.LUT R20, R19, 0x7c, RZ, 0xc0, !PT ;  /* 0x0000007c13147812 */ /* 0x000fe400078ec0ff */
[----:B------:R-:W-:Y:S01]  /*ab60*/  SHF.R.U32.HI R22, RZ, 0x1, R26 ;  /* 0x00000001ff167819 */ /* 0x000fe2000001161a */
[C---:B------:R-:W-:Y:S01]  /*ab70*/  IMAD R4, R2.reuse, 0x8, R3 ;  /* 0x0000000802047824 */ /* 0x040fe200078e0203 */
[----:B------:R-:W-:Y:S02]  /*ab80*/  LEA R20, R17, R20, 0x5 ;  /* 0x0000001411147211 */ /* 0x000fe400078e28ff */
[----:B------:R-:W-:Y:S02]  /*ab90*/  LOP3.LUT R25, R27, 0x3f, RZ, 0xc0, !PT ;  /* 0x0000003f1b197812 */ /* 0x000fe400078ec0ff */
[----:B------:R-:W-:Y:S01]  /*aba0*/  LEA R5, R2, R4, 0x3 ;  /* 0x0000000402057211 */ /* 0x000fe200078e18ff */
[----:B0-----:R-:W-:-:S02]  /*abb0*/  IMAD R24, R21, c[0x0][0x1a0], RZ ;  /* 0x0000680015187a24 */ /* 0x001fc400078e02ff */
[----:B------:R-:W-:Y:S02]  /*abc0*/  IMAD R21, R21, c[0x0][0x1b0], RZ ;  /* 0x00006c0015157a24 */ /* 0x000fe400078e02ff */
[----:B------:R-:W-:Y:S01]  /*abd0*/  IMAD R6, R2, 0x8, R5 ;  /* 0x0000000802067824 */ /* 0x000fe200078e0205 */
[C---:B------:R-:W-:Y:S01]  /*abe0*/  SHF.L.U32 R13, R24.reuse, 0x1, RZ ;  /* 0x00000001180d7819 */ /* 0x040fe200000006ff */
[----:B------:R-:W-:Y:S01]  /*abf0*/  IMAD.HI R24, R24, 0x2, RZ ;  /* 0x0000000218187827 */ /* 0x000fe200078e02ff */
[----:B------:R-:W-:Y:S02]  /*ac00*/  SHF.L.U32 R23, R21, 0x1, RZ ;  /* 0x0000000115177819 */ /* 0x000fe400000006ff */
[----:B------:R-:W-:Y:S01]  /*ac10*/  LEA R28, R2, R6, 0x3 ;  /* 0x00000006021c7211 */ /* 0x000fe200078e18ff */
[----:B------:R-:W-:-:S04]  /*ac20*/  IMAD R25, R25, c[0x0][0x1b4], RZ ;  /* 0x00006d0019197a24 */ /* 0x000fc800078e02ff */
[C---:B------:R-:W-:Y:S02]  /*ac30*/  IMAD R7, R2.reuse, 0x8, R28 ;  /* 0x0000000802077824 */ /* 0x040fe400078e021c */
[C---:B------:R-:W-:Y:S02]  /*ac40*/  IMAD.SHL.U32 R19, R25.reuse, 0x2, RZ ;  /* 0x0000000219137824 */ /* 0x040fe400078e00ff */
[----:B------:R-:W-:Y:S01]  /*ac50*/  IMAD.HI R25, R25, 0x2, RZ ;  /* 0x0000000219197827 */ /* 0x000fe200078e02ff */
[----:B------:R-:W-:-:S05]  /*ac60*/  LEA R8, R2, R7, 0x3 ;  /* 0x0000000702087211 */ /* 0x000fca00078e18ff */
[----:B------:R-:W-:-:S05]  /*ac70*/  IMAD R9, R2, 0x8, R8 ;  /* 0x0000000802097824 */ /* 0x000fca00078e0208 */
[C---:B------:R-:W-:Y:S01]  /*ac80*/  LEA R10, R2.reuse, R9, 0x3 ;  /* 0x00000009020a7211 */ /* 0x040fe200078e18ff */
[----:B------:R0:W-:Y:S04]  /*ac90*/  STL.64 [R1+0xd70], R8 ;  /* 0x000d700801007387 */ /* 0x0001e80000100a00 */
[----:B------:R-:W-:-:S05]  /*aca0*/  IMAD R11, R2, 0x8, R10 ;  /* 0x00000008020b7824 */ /* 0x000fca00078e020a */
[----:B------:R-:W-:Y:S01]  /*acb0*/  LEA R12, R2, R11, 0x3 ;  /* 0x0000000b020c7211 */ /* 0x000fe200078e18ff */
[----:B------:R1:W-:Y:S01]  /*acc0*/  STL.64 [R1+0xd68], R10 ;  /* 0x000d680a01007387 */ /* 0x0003e20000100a00 */
[----:B0-----:R-:W-:Y:S01]  /*acd0*/  IADD3 R8, P1, P2, R16, c[0x0][0x168], R13 ;  /* 0x00005a0010087a10 */ /* 0x001fe20007a3e00d */
[----:B------:R-:W-:Y:S01]  /*ace0*/  IMAD.IADD R9, R15, 0x1, R14 ;  /* 0x000000010f097824 */ /* 0x000fe200078e020e */
[----:B------:R-:W-:-:S04]  /*acf0*/  LEA R13, R2, R12, 0x3 ;  /* 0x0000000c020d7211 */ /* 0x000fc800078e18ff */
[----:B------:R-:W-:Y:S01]  /*ad00*/  LEA R14, R2, R13, 0x3 ;  /* 0x0000000d020e7211 */ /* 0x000fe200078e18ff */
[----:B------:R0:W-:Y:S01]  /*ad10*/  STL [R1+0x6d0], R9 ;  /* 0x0006d00901007387 */ /* 0x0001e20000100800 */
[----:B-1----:R-:W-:-:S03]  /*ad20*/  LOP3.LUT R10, R20, R22, RZ, 0x3c, !PT ;  /* 0x00000016140a7212 */ /* 0x002fc600078e3cff */
[C---:B------:R-:W-:Y:S01]  /*ad30*/  IMAD R15, R2.reuse, 0x8, R14 ;  /* 0x00000008020f7824 */ /* 0x040fe200078e020e */
[C---:B------:R-:W-:Y:S02]  /*ad40*/  SHF.L.U32 R11, R27.reuse, 0x1, RZ ;  /* 0x000000011b0b7819 */ /* 0x040fe400000006ff */
[----:B------:R-:W-:Y:S01]  /*ad50*/  LOP3.LUT R22, R27, 0x10, RZ, 0xc0, !PT ;  /* 0x000000101b167812 */ /* 0x000fe200078ec0ff */
[----:B------:R-:W-:Y:S01]  /*ad60*/  IMAD R16, R2, 0x8, R15 ;  /* 0x0000000802107824 */ /* 0x000fe200078e020f */
[----:B------:R1:W-:Y:S01]  /*ad70*/  STL [R1+0x6d4], R10 ;  /* 0x0006d40a01007387 */ /* 0x0003e20000100800 */
[----:B0-----:R-:W-:Y:S02]  /*ad80*/  IADD3.X R9, R18, c[0x0][0x16c], R24, P1, P2 ;  /* 0x00005b0012097a10 */ /* 0x001fe40000fe4418 */
[----:B------:R-:W-:Y:S02]  /*ad90*/  LOP3.LUT R24, R29, 0x3c00, RZ, 0xc0, !PT ;  /* 0x00003c001d187812 */ /* 0x000fe400078ec0ff */
[----:B------:R-:W-:-:S02]  /*ada0*/  LEA R17, R2, R16, 0x3 ;  /* 0x0000001002117211 */ /* 0x000fc400078e18ff */
[----:B------:R-:W-:-:S03]  /*adb0*/  IADD3 R18, P1, P2, R19, c[0x0][0x170], R23 ;  /* 0x00005c0013127a10 */ /* 0x000fc60007a3e017 */
[----:B------:R-:W-:Y:S01]  /*adc0*/  STL.64 [R1+0xd60], R16 ;  /* 0x000d601001007387 */ /* 0x000fe20000100a00 */
[----:B-1----:R-:W-:Y:S01]  /*add0*/  SHF.L.U32 R10, R22, 0x8, RZ ;  /* 0x00000008160a7819 */ /* 0x002fe200000006ff */
[C---:B------:R-:W-:Y:S02]  /*ade0*/  IMAD R19, R2.reuse, 0x8, R17 ;  /* 0x0000000802137824 */ /* 0x040fe400078e0211 */
[----:B------:R0:W-:Y:S02]  /*adf0*/  STL.64 [R1+0x6e0], R8 ;  /* 0x0006e00801007387 */ /* 0x0001e40000100a00 */
[----:B------:R-:W-:Y:S01]  /*ae00*/  IMAD R20, R2, 0x8, R19 ;  /* 0x0000000802147824 */ /* 0x000fe200078e0213 */
[----:B0-----:R-:W-:Y:S01]  /*ae10*/  LOP3.LUT R8, R27, 0x7, RZ, 0xc0, !PT ;  /* 0x000000071b087812 */ /* 0x001fe200078ec0ff */
[----:B------:R-:W-:-:S03]  /*ae20*/  IMAD.HI R9, R21, 0x2, RZ ;  /* 0x0000000215097827 */ /* 0x000fc600078e02ff */
[C---:B------:R-:W-:Y:S01]  /*ae30*/  LEA R24, R8.reuse, R24, 0x7 ;  /* 0x0000001808187211 */ /* 0x040fe200078e38ff */
[C---:B------:R-:W-:Y:S01]  /*ae40*/  IMAD.SHL.U32 R16, R8.reuse, 0x10, RZ ;  /* 0x0000001008107824 */ /* 0x040fe200078e00ff */
[----:B------:R-:W-:Y:S01]  /*ae50*/  IADD3.X R25, R25, c[0x0][0x174], R9, P1, P2 ;  /* 0x00005d0019197a10 */ /* 0x000fe20000fe4409 */
[----:B------:R-:W-:Y:S02]  /*ae60*/  IMAD R27, R8, 0x210, RZ ;  /* 0x00000210081b7824 */ /* 0x000fe400078e02ff */
[----:B------:R-:W-:Y:S01]  /*ae70*/  IMAD R26, R26, 0x100, R16 ;  /* 0x000001001a1a7824 */ /* 0x000fe200078e0210 */
[--C-:B------:R-:W-:Y:S01]  /*ae80*/  LOP3.LUT R29, R16, 0x30, R11.reuse, 0x78, !PT ;  /* 0x00000030101d7812 */ /* 0x100fe200078e780b */
[----:B------:R-:W-:Y:S01]  /*ae90*/  IMAD R21, R2, 0x8, R20 ;  /* 0x0000000802157824 */ /* 0x000fe200078e0214 */
[--C-:B------:R-:W-:Y:S02]  /*aea0*/  LOP3.LUT R27, R27, 0x10, R11.reuse, 0x78, !PT ;  /* 0x000000101b1b7812 */ /* 0x100fe400078e780b */
[----:B------:R-:W-:Y:S01]  /*aeb0*/  LOP3.LUT R26, R26, 0x30, R11, 0x78, !PT ;  /* 0x000000301a1a7812 */ /* 0x000fe200078e780b */
[----:B------:R-:W-:Y:S01]  /*aec0*/  IMAD.IADD R11, R24, 0x1, R29 ;  /* 0x00000001180b7824 */ /* 0x000fe200078e021d */
[----:B------:R-:W-:-:S02]  /*aed0*/  LEA R16, P1, R0, R18, 0x1 ;  /* 0x0000001200107211 */ /* 0x000fc400078208ff */
[----:B------:R-:W-:Y:S01]  /*aee0*/  LOP3.LUT R10, R27, R10, RZ, 0xfc, !PT ;  /* 0x0000000a1b0a7212 */ /* 0x000fe200078efcff */
[----:B------:R-:W-:Y:S01]  /*aef0*/  IMAD R8, R8, 0x400, R26 ;  /* 0x0000040008087824 */ /* 0x000fe200078e021a */
[-C--:B------:R-:W-:Y:S01]  /*af00*/  LEA R8, P3, R4, R18.reuse, 0x1 ;  /* 0x0000001204087211 */ /* 0x080fe200078608ff */
[----:B------:R0:W-:Y:S01]  /*af10*/  STL [R1+0x828], R11 ;  /* 0x0008280b01007387 */ /* 0x0001e20000100800 */
[C---:B------:R-:W-:Y:S02]  /*af20*/  LEA R10, P2, R3.reuse, R18, 0x1 ;  /* 0x00000012030a7211 */ /* 0x040fe400078408ff */
[-C--:B------:R-:W-:Y:S02]  /*af30*/  LEA.HI.X.SX32 R17, R0, R25.reuse, 0x1, P1 ;  /* 0x0000001900117211 */ /* 0x080fe400008f0eff */
[----:B------:R-:W-:Y:S02]  /*af40*/  LEA.HI.X.SX32 R9, R4, R25, 0x1, P3 ;  /* 0x0000001904097211 */ /* 0x000fe400018f0eff */
[----:B------:R-:W-:Y:S01]  /*af50*/  LEA R22, R2, R21, 0x3 ;  /* 0x0000001502167211 */ /* 0x000fe200078e18ff */
[----:B------:R1:W-:Y:S01]  /*af60*/  STL.64 [R1+0xce0], R16 ;  /* 0x000ce01001007387 */ /* 0x0003e20000100a00 */
[----:B0-----:R-:W-:-:S03]  /*af70*/  LEA.HI.X.SX32 R11, R3, R25, 0x1, P2 ;  /* 0x00000019030b7211 */ /* 0x001fc600010f0eff */
[----:B------:R0:W-:Y:S01]  /*af80*/  STL.64 [R1+0xcd0], R8 ;  /* 0x000cd00801007387 */ /* 0x0001e20000100a00 */
[----:B------:R-:W-:-:S03]  /*af90*/  LEA R23, R2, R22, 0x3 ;  /* 0x0000001602177211 */ /* 0x000fc600078e18ff */
[----:B------:R2:W-:Y:S01]  /*afa0*/  STL.64 [R1+0xcd8], R10 ;  /* 0x000cd80a01007387 */ /* 0x0005e20000100a00 */
[----:B------:R-:W-:Y:S02]  /*afb0*/  LEA R24, R2, R23, 0x3 ;  /* 0x0000001702187211 */ /* 0x000fe400078e18ff */
[----:B-1----:R-:W-:Y:S02]  /*afc0*/  LEA R16, P2, R6, R18, 0x1 ;  /* 0x0000001206107211 */ /* 0x002fe400078408ff */
[----:B------:R-:W-:Y:S02]  /*afd0*/  LEA R26, R2, R24, 0x3 ;  /* 0x00000018021a7211 */ /* 0x000fe400078e18ff */
[CC--:B0-----:R-:W-:Y:S02]  /*afe0*/  LEA R8, P1, R5.reuse, R18.reuse, 0x1 ;  /* 0x0000001205087211 */ /* 0x0c1fe400078208ff */
[----:B--2---:R-:W-:Y:S01]  /*aff0*/  LEA R10, P3, R28, R18, 0x1 ;  /* 0x000000121c0a7211 */ /* 0x004fe200078608ff */
[----:B------:R-:W-:Y:S01]  /*b000*/  IMAD R27, R2, 0x8, R26 ;  /* 0x00000008021b7824 */ /* 0x000fe200078e021a */
[----:B------:R-:W-:-:S02]  /*b010*/  LEA.HI.X.SX32 R9, R5, R25, 0x1, P1 ;  /* 0x0000001905097211 */ /* 0x000fc400008f0eff */
[-C--:B------:R-:W-:Y:S02]  /*b020*/  LEA.HI.X.SX32 R11, R28, R25.reuse, 0x1, P3 ;  /* 0x000000191c0b7211 */ /* 0x080fe400018f0eff */
[----:B------:R-:W-:Y:S01]  /*b030*/  LEA.HI.X.SX32 R17, R6, R25, 0x1, P2 ;  /* 0x0000001906117211 */ /* 0x000fe200010f0eff */
[----:B------:R0:W-:Y:S01]  /*b040*/  STL.64 [R1+0xcc8], R8 ;  /* 0x000cc80801007387 */ /* 0x0001e20000100a00 */
[----:B------:R-:W-:-:S05]  /*b050*/  LEA R0, R2, R27, 0x3 ;  /* 0x0000001b02007211 */ /* 0x000fca00078e18ff */
[C---:B------:R-:W-:Y:S01]  /*b060*/  IMAD R3, R2.reuse, 0x8, R0 ;  /* 0x0000000802037824 */ /* 0x040fe200078e0200 */
[----:B0-----:R-:W2:Y:S04]  /*b070*/  LDL.LU.64 R8, [R1+0xd70] ;  /* 0x000d700001087983 */ /* 0x001ea80000300a00 */
[C---:B------:R-:W-:Y:S01]  /*b080*/  LEA R4, R2.reuse, R3, 0x3 ;  /* 0x0000000302047211 */ /* 0x040fe200078e18ff */
[----:B------:R0:W-:Y:S04]  /*b090*/  STL.64 [R1+0xcb8], R10 ;  /* 0x000cb80a01007387 */ /* 0x0001e80000100a00 */
[----:B------:R-:W-:Y:S01]  /*b0a0*/  IMAD R5, R2, 0x8, R4 ;  /* 0x0000000802057824 */ /* 0x000fe200078e0204 */
[----:B------:R-:W-:Y:S01]  /*b0b0*/  STL.64 [R1+0xcc0], R16 ;  /* 0x000cc01001007387 */ /* 0x000fe20000100a00 */
[----:B0-----:R-:W-:-:S04]  /*b0c0*/  LEA R10, P1, R7, R18, 0x1 ;  /* 0x00000012070a7211 */ /* 0x001fc800078208ff */
[----:B------:R-:W-:-:S05]  /*b0d0*/  LEA.HI.X.SX32 R11, R7, R25, 0x1, P1 ;  /* 0x00000019070b7211 */ /* 0x000fca00008f0eff */
[----:B------:R0:W-:Y:S04]  /*b0e0*/  STL.64 [R1+0xca8], R10 ;  /* 0x000ca80a01007387 */ /* 0x0001e80000100a00 */
[----:B0-----:R-:W3:Y:S01]  /*b0f0*/  LDL.LU.64 R10, [R1+0xd68] ;  /* 0x000d6800010a7983 */ /* 0x001ee20000300a00 */
[CC--:B--2---:R-:W-:Y:S02]  /*b100*/  LEA R28, P2, R8.reuse, R18.reuse, 0x1 ;  /* 0x00000012081c7211 */ /* 0x0c4fe400078408ff */
[C---:B------:R-:W-:Y:S02]  /*b110*/  LEA R16, P3, R9.reuse, R18, 0x1 ;  /* 0x0000001209107211 */ /* 0x040fe400078608ff */
[-C--:B------:R-:W-:Y:S02]  /*b120*/  LEA.HI.X.SX32 R29, R8, R25.reuse, 0x1, P2 ;  /* 0x00000019081d7211 */ /* 0x080fe400010f0eff */
[----:B------:R-:W-:-:S03]  /*b130*/  LEA.HI.X.SX32 R17, R9, R25, 0x1, P3 ;  /* 0x0000001909117211 */ /* 0x000fc600018f0eff */
[----:B------:R-:W-:Y:S04]  /*b140*/  STL.64 [R1+0xca0], R28 ;  /* 0x000ca01c01007387 */ /* 0x000fe80000100a00 */
[----:B------:R0:W-:Y:S02]  /*b150*/  STL.64 [R1+0xc98], R16 ;  /* 0x000c981001007387 */ /* 0x0001e40000100a00 */
[----:B0-----:R-:W-:-:S04]  /*b160*/  LEA R16, P3, R12, R18, 0x1 ;  /* 0x000000120c107211 */ /* 0x001fc800078608ff */
[----:B------:R-:W-:Y:S02]  /*b170*/  LEA.HI.X.SX32 R17, R12, R25, 0x1, P3 ;  /* 0x000000190c117211 */ /* 0x000fe400018f0eff */
[----:B---3--:R-:W-:-:S04]  /*b180*/  LEA R8, P1, R10, R18, 0x1 ;  /* 0x000000120a087211 */ /* 0x008fc800078208ff */
[----:B------:R-:W-:Y:S02]  /*b190*/  LEA.HI.X.SX32 R9, R10, R25, 0x1, P1 ;  /* 0x000000190a097211 */ /* 0x000fe400008f0eff */
[----:B------:R-:W-:-:S03]  /*b1a0*/  LEA R28, P2, R11, R18, 0x1 ;  /* 0x000000120b1c7211 */ /* 0x000fc600078408ff */
[----:B------:R-:W-:Y:S04]  /*b1b0*/  STL.64 [R1+0xc90], R8 ;  /* 0x000c900801007387 */ /* 0x000fe80000100a00 */
[----:B------:R0:W-:Y:S01]  /*b1c0*/  STL.64 [R1+0xc80], R16 ;  /* 0x000c801001007387 */ /* 0x0001e20000100a00 */
[----:B------:R-:W-:Y:S02]  /*b1d0*/  LEA.HI.X.SX32 R29, R11, R25, 0x1, P2 ;  /* 0x000000190b1d7211 */ /* 0x000fe400010f0eff */
[----:B0-----:R-:W-:-:S04]  /*b1e0*/  LEA R16, P1, R13, R18, 0x1 ;  /* 0x000000120d107211 */ /* 0x001fc800078208ff */
[----:B------:R-:W-:Y:S01]  /*b1f0*/  LEA.HI.X.SX32 R17, R13, R25, 0x1, P1 ;  /* 0x000000190d117211 */ /* 0x000fe200008f0eff */
[----:B------:R-:W-:Y:S04]  /*b200*/  STL.64 [R1+0xc88], R28 ;  /* 0x000c881c01007387 */ /* 0x000fe80000100a00 */
[----:B------:R0:W-:Y:S04]  /*b210*/  STL.64 [R1+0xc78], R16 ;  /* 0x000c781001007387 */ /* 0x0001e80000100a00 */
[----:B0-----:R-:W2:Y:S01]  /*b220*/  LDL.LU.64 R16, [R1+0xd60] ;  /* 0x000d600001107983 */ /* 0x001ea20000300a00 */
[----:B------:R-:W-:-:S02]  /*b230*/  LEA R6, R2, R5, 0x3 ;  /* 0x0000000502067211 */ /* 0x000fc400078e18ff */
[CC--:B------:R-:W-:Y:S02]  /*b240*/  LEA R10, P3, R15.reuse, R18.reuse, 0x1 ;  /* 0x000000120f0a7211 */ /* 0x0c0fe400078608ff */
[-C--:B------:R-:W-:Y:S01]  /*b250*/  LEA R28, P2, R14, R18.reuse, 0x1 ;  /* 0x000000120e1c7211 */ /* 0x080fe200078408ff */
[----:B------:R-:W-:Y:S01]  /*b260*/  IMAD R7, R2, 0x8, R6 ;  /* 0x0000000802077824 */ /* 0x000fe200078e0206 */
[-C--:B------:R-:W-:Y:S02]  /*b270*/  LEA.HI.X.SX32 R11, R15, R25.reuse, 0x1, P3 ;  /* 0x000000190f0b7211 */ /* 0x080fe400018f0eff */
[----:B------:R-:W-:Y:S02]  /*b280*/  LEA.HI.X.SX32 R29, R14, R25, 0x1, P2 ;  /* 0x000000190e1d7211 */ /* 0x000fe400010f0eff */
[----:B------:R-:W-:Y:S01]  /*b290*/  LEA R8, R2, R7, 0x3 ;  /* 0x0000000702087211 */ /* 0x000fe200078e18ff */
[----:B------:R0:W-:Y:S01]  /*b2a0*/  STL.64 [R1+0xc68], R10 ;  /* 0x000c680a01007387 */ /* 0x0001e20000100a00 */
[----:B------:R-:W-:-:S03]  /*b2b0*/  LEA R12, P3, R19, R18, 0x1 ;  /* 0x00000012130c7211 */ /* 0x000fc600078608ff */
[----:B------:R-:W-:Y:S01]  /*b2c0*/  STL.64 [R1+0xc70], R28 ;  /* 0x000c701c01007387 */ /* 0x000fe20000100a00 */
[----:B------:R-:W-:Y:S01]  /*b2d0*/  LEA.HI.X.SX32 R13, R19, R25, 0x1, P3 ;  /* 0x00000019130d7211 */ /* 0x000fe200018f0eff */
[----:B------:R-:W-:-:S04]  /*b2e0*/  IMAD R9, R2, 0x8, R8 ;  /* 0x0000000802097824 */ /* 0x000fc800078e0208 */
[----:B------:R1:W-:Y:S01]  /*b2f0*/  STL.64 [R1+0xc50], R12 ;  /* 0x000c500c01007387 */ /* 0x0003e20000100a00 */
[----:B0-----:R-:W-:-:S05]  /*b300*/  LEA R10, R2, R9, 0x3 ;  /* 0x00000009020a7211 */ /* 0x001fca00078e18ff */
[----:B------:R-:W-:-:S05]  /*b310*/  IMAD R11, R2, 0x8, R10 ;  /* 0x00000008020b7824 */ /* 0x000fca00078e020a */
[----:B-1----:R-:W-:-:S05]  /*b320*/  LEA R12, R2, R11, 0x3 ;  /* 0x0000000b020c7211 */ /* 0x002fca00078e18ff */
[----:B------:R-:W-:Y:S01]  /*b330*/  IMAD R13, R2, 0x8, R12 ;  /* 0x00000008020d7824 */ /* 0x000fe200078e020c */
[CC--:B--2---:R-:W-:Y:S02]  /*b340*/  LEA R14, P1, R16.reuse, R18.reuse, 0x1 ;  /* 0x00000012100e7211 */ /* 0x0c4fe400078208ff */
[C---:B------:R-:W-:Y:S02]  /*b350*/  LEA R28, P2, R17.reuse, R18, 0x1 ;  /* 0x00000012111c7211 */ /* 0x040fe400078408ff */
[-C--:B------:R-:W-:Y:S02]  /*b360*/  LEA.HI.X.SX32 R15, R16, R25.reuse, 0x1, P1 ;  /* 0x00000019100f7211 */ /* 0x080fe400008f0eff */
[----:B------:R-:W-:-:S03]  /*b370*/  LEA.HI.X.SX32 R29, R17, R25, 0x1, P2 ;  /* 0x00000019111d7211 */ /* 0x000fc600010f0eff */
[----:B------:R0:W-:Y:S01]  /*b380*/  STL.64 [R1+0xc60], R14 ;  /* 0x000c600e01007387 */ /* 0x0001e20000100a00 */
[----:B------:R-:W-:-:S03]  /*b390*/  LEA R16, P2, R21, R18, 0x1 ;  /* 0x0000001215107211 */ /* 0x000fc600078408ff */
[----:B------:R1:W-:Y:S01]  /*b3a0*/  STL.64 [R1+0xc58], R28 ;  /* 0x000c581c01007387 */ /* 0x0003e20000100a00 */
[-C--:B------:R-:W-:Y:S02]  /*b3b0*/  LEA.HI.X.SX32 R17, R21, R25.reuse, 0x1, P2 ;  /* 0x0000001915117211 */ /* 0x080fe400010f0eff */
[-C--:B0-----:R-:W-:Y:S02]  /*b3c0*/  LEA R14, P3, R22, R18.reuse, 0x1 ;  /* 0x00000012160e7211 */ /* 0x081fe400078608ff */
[----:B-1----:R-:W-:Y:S02]  /*b3d0*/  LEA R28, P1, R20, R18, 0x1 ;  /* 0x00000012141c7211 */ /* 0x002fe400078208ff */
[-C--:B------:R-:W-:Y:S02]  /*b3e0*/  LEA.HI.X.SX32 R15, R22, R25.reuse, 0x1, P3 ;  /* 0x00000019160f7211 */ /* 0x080fe400018f0eff */
[----:B------:R-:W-:-:S03]  /*b3f0*/  LEA.HI.X.SX32 R29, R20, R25, 0x1, P1 ;  /* 0x00000019141d7211 */ /* 0x000fc600008f0eff */
[----:B------:R-:W-:Y:S04]  /*b400*/  STL.64 [R1+0xc38], R14 ;  /* 0x000c380e01007387 */ /* 0x000fe80000100a00 */
[----:B------:R0:W-:Y:S04]  /*b410*/  STL.64 [R1+0xc48], R28 ;  /* 0x000c481c01007387 */ /* 0x0001e80000100a00 */
[----:B------:R1:W-:Y:S01]  /*b420*/  STL.64 [R1+0xc40], R16 ;  /* 0x000c401001007387 */ /* 0x0003e20000100a00 */
[-C--:B------:R-:W-:Y:S02]  /*b430*/  LEA R20, P2, R24, R18.reuse, 0x1 ;  /* 0x0000001218147211 */ /* 0x080fe400078408ff */
[----:B0-----:R-:W-:-:S02]  /*b440*/  LEA R28, P1, R23, R18, 0x1 ;  /* 0x00000012171c7211 */ /* 0x001fc400078208ff */
[CC--:B-1----:R-:W-:Y:S02]  /*b450*/  LEA R16, P3, R26.reuse, R18.reuse, 0x1 ;  /* 0x000000121a107211 */ /* 0x0c2fe400078608ff */
[-C--:B------:R-:W-:Y:S02]  /*b460*/  LEA.HI.X.SX32 R29, R23, R25.reuse, 0x1, P1 ;  /* 0x00000019171d7211 */ /* 0x080fe400008f0eff */
[----:B------:R-:W-:Y:S02]  /*b470*/  LEA.HI.X.SX32 R17, R26, R25, 0x1, P3 ;  /* 0x000000191a117211 */ /* 0x000fe400018f0eff */
[----:B------:R-:W-:Y:S02]  /*b480*/  LEA R14, R2, R13, 0x3 ;  /* 0x0000000d020e7211 */ /* 0x000fe400078e18ff */
[----:B------:R-:W-:Y:S01]  /*b490*/  LEA.HI.X.SX32 R21, R24, R25, 0x1, P2 ;  /* 0x0000001918157211 */ /* 0x000fe200010f0eff */
[----:B------:R-:W-:Y:S01]  /*b4a0*/  STL.64 [R1+0xc20], R16 ;  /* 0x000c201001007387 */ /* 0x000fe20000100a00 */
[----:B------:R-:W-:Y:S01]  /*b4b0*/  LEA R22, P2, R0, R18, 0x1 ;  /* 0x0000001200167211 */ /* 0x000fe200078408ff */
[----:B------:R-:W-:-:S02]  /*b4c0*/  IMAD R15, R2, 0x8, R14 ;  /* 0x00000008020f7824 */ /* 0x000fc400078e020e */
[----:B------:R0:W-:Y:S04]  /*b4d0*/  STL.64 [R1+0xc30], R28 ;  /* 0x000c301c01007387 */ /* 0x0001e80000100a00 */
[----:B------:R1:W-:Y:S01]  /*b4e0*/  STL.64 [R1+0xc28], R20 ;  /* 0x000c281401007387 */ /* 0x0003e20000100a00 */
[-C--:B------:R-:W-:Y:S02]  /*b4f0*/  LEA.HI.X.SX32 R23, R0, R25.reuse, 0x1, P2 ;  /* 0x0000001900177211 */ /* 0x080fe400010f0eff */
[-C--:B0-----:R-:W-:Y:S02]  /*b500*/  LEA R28, P1, R27, R18.reuse, 0x1 ;  /* 0x000000121b1c7211 */ /* 0x081fe400078208ff */
[----:B-1----:R-:W-:Y:S02]  /*b510*/  LEA R20, P3, R3, R18, 0x1 ;  /* 0x0000001203147211 */ /* 0x002fe400078608ff */
[----:B------:R-:W-:-:S02]  /*b520*/  LEA.HI.X.SX32 R29, R27, R25, 0x1, P1 ;  /* 0x000000191b1d7211 */ /* 0x000fc400008f0eff */
[----:B------:R-:W-:Y:S02]  /*b530*/  LEA R16, R2, R15, 0x3 ;  /* 0x0000000f02107211 */ /* 0x000fe400078e18ff */
[-C--:B------:R-:W-:Y:S01]  /*b540*/  LEA.HI.X.SX32 R21, R3, R25.reuse, 0x1, P3 ;  /* 0x0000001903157211 */ /* 0x080fe200018f0eff */
[----:B------:R-:W-:Y:S01]  /*b550*/  STL.64 [R1+0xc18], R28 ;  /* 0x000c181c01007387 */ /* 0x000fe20000100a00 */
[----:B------:R-:W-:Y:S01]  /*b560*/  LEA R26, P1, R4, R18, 0x1 ;  /* 0x00000012041a7211 */ /* 0x000fe200078208ff */
[----:B------:R-:W-:Y:S02]  /*b570*/  IMAD R17, R2, 0x8, R16 ;  /* 0x0000000802117824 */ /* 0x000fe400078e0210 */
[----:B------:R0:W-:Y:S01]  /*b580*/  STL.64 [R1+0xc10], R22 ;  /* 0x000c101601007387 */ /* 0x0001e20000100a00 */
[----:B------:R-:W-:-:S03]  /*b590*/  LEA.HI.X.SX32 R27, R4, R25, 0x1, P1 ;  /* 0x00000019041b7211 */ /* 0x000fc600008f0eff */
[----:B------:R1:W-:Y:S01]  /*b5a0*/  STL.64 [R1+0xc08], R20 ;  /* 0x000c081401007387 */ /* 0x0003e20000100a00 */
[----:B------:R-:W-:Y:S02]  /*b5b0*/  LEA R3, R2, R17, 0x3 ;  /* 0x0000001102037211 */ /* 0x000fe400078e18ff */
[CC--:B0-----:R-:W-:Y:S02]  /*b5c0*/  LEA R22, P2, R5.reuse, R18.reuse, 0x1 ;  /* 0x0000001205167211 */ /* 0x0c1fe400078408ff */
[C---:B-1----:R-:W-:Y:S02]  /*b5d0*/  LEA R20, P3, R6.reuse, R18, 0x1 ;  /* 0x0000001206147211 */ /* 0x042fe400078608ff */
[-C--:B------:R-:W-:Y:S02]  /*b5e0*/  LEA.HI.X.SX32 R23, R5, R25.reuse, 0x1, P2 ;  /* 0x0000001905177211 */ /* 0x080fe400010f0eff */
[----:B------:R-:W-:Y:S01]  /*b5f0*/  LEA.HI.X.SX32 R21, R6, R25, 0x1, P3 ;  /* 0x0000001906157211 */ /* 0x000fe200018f0eff */
[----:B------:R0:W-:Y:S01]  /*b600*/  STL.64 [R1+0xc00], R26 ;  /* 0x000c001a01007387 */ /* 0x0001e20000100a00 */
[----:B------:R-:W-:-:S03]  /*b610*/  IMAD R0, R2, 0x8, R3 ;  /* 0x0000000802007824 */ /* 0x000fc600078e0203 */
[----:B------:R1:W-:Y:S04]  /*b620*/  STL.64 [R1+0xbf8], R22 ;  /* 0x000bf81601007387 */ /* 0x0003e80000100a00 */
[----:B------:R2:W-:Y:S01]  /*b630*/  STL.64 [R1+0xbf0], R20 ;  /* 0x000bf01401007387 */ /* 0x0005e20000100a00 */
[CC--:B0-----:R-:W-:Y:S02]  /*b640*/  LEA R26, P1, R7.reuse, R18.reuse, 0x1 ;  /* 0x00000012071a7211 */ /* 0x0c1fe400078208ff */
[-C--:B-1----:R-:W-:Y:S02]  /*b650*/  LEA R22, P2, R8, R18.reuse, 0x1 ;  /* 0x0000001208167211 */ /* 0x082fe400078408ff */
[----:B------:R-:W-:Y:S02]  /*b660*/  LEA.HI.X.SX32 R27, R7, R25, 0x1, P1 ;  /* 0x00000019071b7211 */ /* 0x000fe400008f0eff */
[----:B--2---:R-:W-:-:S02]  /*b670*/  LEA R20, P3, R9, R18, 0x1 ;  /* 0x0000001209147211 */ /* 0x004fc400078608ff */
[-C--:B------:R-:W-:Y:S02]  /*b680*/  LEA.HI.X.SX32 R23, R8, R25.reuse, 0x1, P2 ;  /* 0x0000001908177211 */ /* 0x080fe400010f0eff */
[C---:B------:R-:W-:Y:S02]  /*b690*/  LEA R4, R2.reuse, R0, 0x3 ;  /* 0x0000000002047211 */ /* 0x040fe400078e18ff */
[----:B------:R-:W-:Y:S01]  /*b6a0*/  LEA.HI.X.SX32 R21, R9, R25, 0x1, P3 ;  /* 0x0000001909157211 */ /* 0x000fe200018f0eff */
[----:B------:R0:W-:Y:S02]  /*b6b0*/  STL.64 [R1+0xbe8], R26 ;  /* 0x000be81a01007387 */ /* 0x0001e40000100a00 */
[----:B------:R-:W-:Y:S02]  /*b6c0*/  IMAD R5, R2, 0x8, R4 ;  /* 0x0000000802057824 */ /* 0x000fe400078e0204 */
[----:B------:R1:W-:Y:S04]  /*b6d0*/  STL.64 [R1+0xbe0], R22 ;  /* 0x000be01601007387 */ /* 0x0003e80000100a00 */
[----:B------:R2:W-:Y:S01]  /*b6e0*/  STL.64 [R1+0xbd8], R20 ;  /* 0x000bd81401007387 */ /* 0x0005e20000100a00 */
[----:B0-----:R-:W-:-:S02]  /*b6f0*/  LEA R26, P1, R10, R18, 0x1 ;  /* 0x000000120a1a7211 */ /* 0x001fc400078208ff */
[CC--:B-1----:R-:W-:Y:S02]  /*b700*/  LEA R22, P2, R11.reuse, R18.reuse, 0x1 ;  /* 0x000000120b167211 */ /* 0x0c2fe400078408ff */
[-C--:B------:R-:W-:Y:S02]  /*b710*/  LEA.HI.X.SX32 R27, R10, R25.reuse, 0x1, P1 ;  /* 0x000000190a1b7211 */ /* 0x080fe400008f0eff */
[----:B--2---:R-:W-:Y:S02]  /*b720*/  LEA R20, P3, R12, R18, 0x1 ;  /* 0x000000120c147211 */ /* 0x004fe400078608ff */
[----:B------:R-:W-:Y:S02]  /*b730*/  LEA.HI.X.SX32 R23, R11, R25, 0x1, P2 ;  /* 0x000000190b177211 */ /* 0x000fe400010f0eff */
[----:B------:R-:W-:Y:S02]  /*b740*/  LEA R6, R2, R5, 0x3 ;  /* 0x0000000502067211 */ /* 0x000fe400078e18ff */
[----:B------:R-:W-:Y:S01]  /*b750*/  LEA.HI.X.SX32 R21, R12, R25, 0x1, P3 ;  /* 0x000000190c157211 */ /* 0x000fe200018f0eff */
[----:B------:R-:W-:Y:S02]  /*b760*/  STL.64 [R1+0xbd0], R26 ;  /* 0x000bd01a01007387 */ /* 0x000fe40000100a00 */
[----:B------:R-:W-:-:S02]  /*b770*/  IMAD R7, R2, 0x8, R6 ;  /* 0x0000000802077824 */ /* 0x000fc400078e0206 */
[----:B------:R0:W-:Y:S01]  /*b780*/  STL.64 [R1+0xbc8], R22 ;  /* 0x000bc81601007387 */ /* 0x0001e20000100a00 */
[----:B------:R-:W-:-:S03]  /*b790*/  LEA R10, P3, R15, R18, 0x1 ;  /* 0x000000120f0a7211 */ /* 0x000fc600078608ff */
[----:B------:R1:W-:Y:S01]  /*b7a0*/  STL.64 [R1+0xbc0], R20 ;  /* 0x000bc01401007387 */ /* 0x0003e20000100a00 */
[----:B------:R-:W-:Y:S02]  /*b7b0*/  LEA R8, R2, R7, 0x3 ;  /* 0x0000000702087211 */ /* 0x000fe400078e18ff */
[CC--:B0-----:R-:W-:Y:S02]  /*b7c0*/  LEA R22, P1, R13.reuse, R18.reuse, 0x1 ;  /* 0x000000120d167211 */ /* 0x0c1fe400078208ff */
[C---:B-1----:R-:W-:Y:S02]  /*b7d0*/  LEA R20, P2, R14.reuse, R18, 0x1 ;  /* 0x000000120e147211 */ /* 0x042fe400078408ff */
[-C--:B------:R-:W-:Y:S02]  /*b7e0*/  LEA.HI.X.SX32 R23, R13, R25.reuse, 0x1, P1 ;  /* 0x000000190d177211 */ /* 0x080fe400008f0eff */
[-C--:B------:R-:W-:Y:S02]  /*b7f0*/  LEA.HI.X.SX32 R21, R14, R25.reuse, 0x1, P2 ;  /* 0x000000190e157211 */ /* 0x080fe400010f0eff */
[----:B------:R-:W-:Y:S01]  /*b800*/  LEA.HI.X.SX32 R11, R15, R25, 0x1, P3 ;  /* 0x000000190f0b7211 */ /* 0x000fe200018f0eff */
[----:B------:R0:W-:Y:S01]  /*b810*/  STL.64 [R1+0xbb8], R22 ;  /* 0x000bb81601007387 */ /* 0x0001e20000100a00 */
[----:B------:R-:W-:-:S03]  /*b820*/  IMAD R9, R2, 0x8, R8 ;  /* 0x0000000802097824 */ /* 0x000fc600078e0208 */
[----:B------:R1:W-:Y:S04]  /*b830*/  STL.64 [R1+0xbb0], R20 ;  /* 0x000bb01401007387 */ /* 0x0003e80000100a00 */
[----:B------:R2:W-:Y:S01]  /*b840*/  STL.64 [R1+0xba8], R10 ;  /* 0x000ba80a01007387 */ /* 0x0005e20000100a00 */
[----:B------:R-:W-:Y:S02]  /*b850*/  LEA R13, R2, R9, 0x3 ;  /* 0x00000009020d7211 */ /* 0x000fe400078e18ff */
[-C--:B0-----:R-:W-:Y:S02]  /*b860*/  LEA R22, P1, R16, R18.reuse, 0x1 ;  /* 0x0000001210167211 */ /* 0x081fe400078208ff */
[-C--:B-1----:R-:W-:Y:S02]  /*b870*/  LEA R20, P2, R17, R18.reuse, 0x1 ;  /* 0x0000001211147211 */ /* 0x082fe400078408ff */
[----:B--2---:R-:W-:-:S02]  /*b880*/  LEA R10, P3, R3, R18, 0x1 ;  /* 0x00000012030a7211 */ /* 0x004fc400078608ff */
[-C--:B------:R-:W-:Y:S02]  /*b890*/  LEA.HI.X.SX32 R23, R16, R25.reuse, 0x1, P1 ;  /* 0x0000001910177211 */ /* 0x080fe400008f0eff */
[-C--:B------:R-:W-:Y:S02]  /*b8a0*/  LEA.HI.X.SX32 R11, R3, R25.reuse, 0x1, P3 ;  /* 0x00000019030b7211 */ /* 0x080fe400018f0eff */
[----:B------:R-:W-:Y:S01]  /*b8b0*/  LEA.HI.X.SX32 R21, R17, R25, 0x1, P2 ;  /* 0x0000001911157211 */ /* 0x000fe200010f0eff */
[----:B------:R-:W-:Y:S02]  /*b8c0*/  IMAD R12, R2, 0x8, R13 ;  /* 0x00000008020c7824 */ /* 0x000fe400078e020d */
[----:B------:R0:W-:Y:S01]  /*b8d0*/  STL.64 [R1+0xb90], R10 ;  /* 0x000b900a01007387 */ /* 0x0001e20000100a00 */
[----:B------:R-:W-:-:S03]  /*b8e0*/  LEA R16, P2, R4, R18, 0x1 ;  /* 0x0000001204107211 */ /* 0x000fc600078408ff */
[----:B------:R-:W-:Y:S01]  /*b8f0*/  STL.64 [R1+0xba0], R22 ;  /* 0x000ba01601007387 */ /* 0x000fe20000100a00 */
[----:B------:R-:W-:-:S03]  /*b900*/  LEA R14, P3, R5, R18, 0x1 ;  /* 0x00000012050e7211 */ /* 0x000fc600078608ff */
[----:B------:R1:W-:Y:S01]  /*b910*/  STL.64 [R1+0xb98], R20 ;  /* 0x000b981401007387 */ /* 0x0003e20000100a00 */
[----:B0-----:R-:W-:Y:S02]  /*b920*/  LEA R10, R2, R12, 0x3 ;  /* 0x0000000c020a7211 */ /* 0x001fe400078e18ff */
[-C--:B------:R-:W-:Y:S02]  /*b930*/  LEA.HI.X.SX32 R17, R4, R25.reuse, 0x1, P2 ;  /* 0x0000001904117211 */ /* 0x080fe400010f0eff */
[----:B-1----:R-:W-:Y:S01]  /*b940*/  LEA R20, P1, R0, R18, 0x1 ;  /* 0x0000001200147211 */ /* 0x002fe200078208ff */
[----:B------:R-:W-:Y:S01]  /*b950*/  IMAD R11, R2, 0x8, R10 ;  /* 0x00000008020b7824 */ /* 0x000fe200078e020a */
[-C--:B------:R-:W-:Y:S02]  /*b960*/  LEA.HI.X.SX32 R15, R5, R25.reuse, 0x1, P3 ;  /* 0x00000019050f7211 */ /* 0x080fe400018f0eff */
[----:B------:R-:W-:Y:S02]  /*b970*/  LEA.HI.X.SX32 R21, R0, R25, 0x1, P1 ;  /* 0x0000001900157211 */ /* 0x000fe400008f0eff */
[----:B------:R-:W-:-:S03]  /*b980*/  LEA R4, R2, R11, 0x3 ;  /* 0x0000000b02047211 */ /* 0x000fc600078e18ff */
[----:B------:R0:W-:Y:S04]  /*b990*/  STL.64 [R1+0xb88], R20 ;  /* 0x000b881401007387 */ /* 0x0001e80000100a00 */
[----:B------:R1:W-:Y:S04]  /*b9a0*/  STL.64 [R1+0xb80], R16 ;  /* 0x000b801001007387 */ /* 0x0003e80000100a00 */
[----:B------:R2:W-:Y:S01]  /*b9b0*/  STL.64 [R1+0xb78], R14 ;  /* 0x000b780e01007387 */ /* 0x0005e20000100a00 */
[-C--:B0-----:R-:W-:Y:S02]  /*b9c0*/  LEA R20, P1, R6, R18.reuse, 0x1 ;  /* 0x0000001206147211 */ /* 0x081fe400078208ff */
[----:B-1----:R-:W-:-:S02]  /*b9d0*/  LEA R16, P2, R7, R18, 0x1 ;  /* 0x0000001207107211 */ /* 0x002fc400078408ff */
[-C--:B------:R-:W-:Y:S02]  /*b9e0*/  LEA.HI.X.SX32 R21, R6, R25.reuse, 0x1, P1 ;  /* 0x0000001906157211 */ /* 0x080fe400008f0eff */
[----:B--2---:R-:W-:Y:S01]  /*b9f0*/  LEA R14, P3, R8, R18, 0x1 ;  /* 0x00000012080e7211 */ /* 0x004fe200078608ff */
[----:B------:R-:W-:Y:S01]  /*ba00*/  IMAD R0, R2, 0x8, R4 ;  /* 0x0000000802007824 */ /* 0x000fe200078e0204 */
[-C--:B------:R-:W-:Y:S02]  /*ba10*/  LEA.HI.X.SX32 R17, R7, R25.reuse, 0x1, P2 ;  /* 0x0000001907117211 */ /* 0x080fe400010f0eff */
[----:B------:R-:W-:Y:S01]  /*ba20*/  LEA.HI.X.SX32 R15, R8, R25, 0x1, P3 ;  /* 0x00000019080f7211 */ /* 0x000fe200018f0eff */
[----:B------:R-:W-:Y:S01]  /*ba30*/  STL.64 [R1+0xb70], R20 ;  /* 0x000b701401007387 */ /* 0x000fe20000100a00 */
[----:B------:R-:W-:-:S03]  /*ba40*/  LEA R3, R2, R0, 0x3 ;  /* 0x0000000002037211 */ /* 0x000fc600078e18ff */
[----:B------:R0:W-:Y:S04]  /*ba50*/  STL.64 [R1+0xb68], R16 ;  /* 0x000b681001007387 */ /* 0x0001e80000100a00 */
[----:B------:R1:W-:Y:S01]  /*ba60*/  STL.64 [R1+0xb60], R14 ;  /* 0x000b600e01007387 */ /* 0x0003e20000100a00 */
[-C--:B------:R-:W-:Y:S01]  /*ba70*/  LEA R6, P3, R12, R18.reuse, 0x1 ;  /* 0x000000120c067211 */ /* 0x080fe200078608ff */
[----:B------:R-:W-:Y:S01]  /*ba80*/  IMAD R8, R2, 0x8, R3 ;  /* 0x0000000802087824 */ /* 0x000fe200078e0203 */
[-C--:B0-----:R-:W-:Y:S02]  /*ba90*/  LEA R16, P1, R9, R18.reuse, 0x1 ;  /* 0x0000001209107211 */ /* 0x081fe400078208ff */
[----:B-1----:R-:W-:Y:S02]  /*baa0*/  LEA R14, P2, R13, R18, 0x1 ;  /* 0x000000120d0e7211 */ /* 0x002fe400078408ff */
[----:B------:R-:W-:-:S02]  /*bab0*/  LEA.HI.X.SX32 R17, R9, R25, 0x1, P1 ;  /* 0x0000001909117211 */ /* 0x000fc400008f0eff */
[-C--:B------:R-:W-:Y:S02]  /*bac0*/  LEA.HI.X.SX32 R15, R13, R25.reuse, 0x1, P2 ;  /* 0x000000190d0f7211 */ /* 0x080fe400010f0eff */
[-C--:B------:R-:W-:Y:S01]  /*bad0*/  LEA.HI.X.SX32 R7, R12, R25.reuse, 0x1, P3 ;  /* 0x000000190c077211 */ /* 0x080fe200018f0eff */
[----:B------:R-:W-:Y:S01]  /*bae0*/  STL.64 [R1+0xb58], R16 ;  /* 0x000b581001007387 */ /* 0x000fe20000100a00 */
[----:B------:R-:W-:Y:S02]  /*baf0*/  LEA R5, R2, R8, 0x3 ;  /* 0x0000000802057211 */ /* 0x000fe400078e18ff */
[CC--:B------:R-:W-:Y:S01]  /*bb00*/  LEA R20, P1, R10.reuse, R18.reuse, 0x1 ;  /* 0x000000120a147211 */ /* 0x0c0fe200078208ff */
[----:B------:R0:W-:Y:S03]  /*bb10*/  STL.64 [R1+0xb50], R14 ;  /* 0x000b500e01007387 */ /* 0x0001e60000100a00 */
[----:B------:R-:W-:Y:S01]  /*bb20*/  LEA.HI.X.SX32 R21, R10, R25, 0x1, P1 ;  /* 0x000000190a157211 */ /* 0x000fe200008f0eff */
[----:B------:R1:W-:Y:S01]  /*bb30*/  STL.64 [R1+0xb48], R6 ;  /* 0x000b480601007387 */ /* 0x0003e20000100a00 */
[----:B0-----:R-:W-:-:S02]  /*bb40*/  LEA R14, P3, R4, R18, 0x1 ;  /* 0x00000012040e7211 */ /* 0x001fc400078608ff */
[C---:B------:R-:W-:Y:S01]  /*bb50*/  LEA R16, P2, R11.reuse, R18, 0x1 ;  /* 0x000000120b107211 */ /* 0x040fe200078408ff */
[----:B-1----:R-:W-:Y:S01]  /*bb60*/  IMAD R6, R2, 0x8, R5 ;  /* 0x0000000802067824 */ /* 0x002fe200078e0205 */
[-C--:B------:R-:W-:Y:S01]  /*bb70*/  LEA.HI.X.SX32 R15, R4, R25.reuse, 0x1, P3 ;  /* 0x00000019040f7211 */ /* 0x080fe200018f0eff */
[----:B------:R-:W-:Y:S01]  /*bb80*/  STL.64 [R1+0xb38], R20 ;  /* 0x000b381401007387 */ /* 0x000fe20000100a00 */
[-C--:B------:R-:W-:Y:S02]  /*bb90*/  LEA.HI.X.SX32 R17, R11, R25.reuse, 0x1, P2 ;  /* 0x000000190b117211 */ /* 0x080fe400010f0eff */
[----:B------:R-:W-:Y:S01]  /*bba0*/  LEA R7, R2, R6, 0x3 ;  /* 0x0000000602077211 */ /* 0x000fe200078e18ff */
[----:B------:R0:W-:Y:S01]  /*bbb0*/  STL.64 [R1+0xb28], R14 ;  /* 0x000b280e01007387 */ /* 0x0001e20000100a00 */
[CC--:B------:R-:W-:Y:S02]  /*bbc0*/  LEA R12, P2, R3.reuse, R18.reuse, 0x1 ;  /* 0x00000012030c7211 */ /* 0x0c0fe400078408ff */
[----:B------:R-:W-:Y:S01]  /*bbd0*/  LEA R10, P3, R8, R18, 0x1 ;  /* 0x00000012080a7211 */ /* 0x000fe200078608ff */
[----:B------:R-:W-:Y:S01]  /*bbe0*/  IMAD R4, R2, 0x8, R7 ;  /* 0x0000000802047824 */ /* 0x000fe200078e0207 */
[----:B------:R-:W-:-:S02]  /*bbf0*/  LEA.HI.X.SX32 R13, R3, R25, 0x1, P2 ;  /* 0x00000019030d7211 */ /* 0x000fc400010f0eff */
[----:B0-----:R-:W-:Y:S02]  /*bc00*/  LEA R14, P1, R0, R18, 0x1 ;  /* 0x00000012000e7211 */ /* 0x001fe400078208ff */
[-C--:B------:R-:W-:Y:S02]  /*bc10*/  LEA.HI.X.SX32 R11, R8, R25.reuse, 0x1, P3 ;  /* 0x00000019080b7211 */ /* 0x080fe400018f0eff */
[----:B------:R-:W-:Y:S01]  /*bc20*/  LEA.HI.X.SX32 R15, R0, R25, 0x1, P1 ;  /* 0x00000019000f7211 */ /* 0x000fe200008f0eff */
[----:B------:R-:W-:Y:S01]  /*bc30*/  STL.64 [R1+0xb30], R16 ;  /* 0x000b301001007387 */ /* 0x000fe20000100a00 */
[----:B------:R-:W-:-:S03]  /*bc40*/  LEA R3, R2, R4, 0x3 ;  /* 0x0000000402037211 */ /* 0x000fc600078e18ff */
[----:B------:R0:W-:Y:S04]  /*bc50*/  STL.64 [R1+0xb20], R14 ;  /* 0x000b200e01007387 */ /* 0x0001e80000100a00 */
[----:B------:R1:W-:Y:S01]  /*bc60*/  STL.64 [R1+0xb18], R12 ;  /* 0x000b180c01007387 */ /* 0x0003e20000100a00 */
[----:B------:R-:W-:-:S03]  /*bc70*/  IMAD R0, R2, 0x8, R3 ;  /* 0x0000000802007824 */ /* 0x000fc600078e0203 */
[----:B------:R2:W-:Y:S01]  /*bc80*/  STL.64 [R1+0xb10], R10 ;  /* 0x000b100a01007387 */ /* 0x0005e20000100a00 */
[CC--:B0-----:R-:W-:Y:S02]  /*bc90*/  LEA R14, P1, R5.reuse, R18.reuse, 0x1 ;  /* 0x00000012050e7211 */ /* 0x0c1fe400078208ff */
[CC--:B-1----:R-:W-:Y:S02]  /*bca0*/  LEA R12, P2, R6.reuse, R18.reuse, 0x1 ;  /* 0x00000012060c7211 */ /* 0x0c2fe400078408ff */
[-C--:B------:R-:W-:Y:S02]  /*bcb0*/  LEA.HI.X.SX32 R15, R5, R25.reuse, 0x1, P1 ;  /* 0x00000019050f7211 */ /* 0x080fe400008f0eff */
[C---:B--2---:R-:W-:Y:S02]  /*bcc0*/  LEA R10, P3, R7.reuse, R18, 0x1 ;  /* 0x00000012070a7211 */ /* 0x044fe400078608ff */
[-C--:B------:R-:W-:Y:S02]  /*bcd0*/  LEA.HI.X.SX32 R13, R6, R25.reuse, 0x1, P2 ;  /* 0x00000019060d7211 */ /* 0x080fe400010f0eff */
[----:B------:R-:W-:Y:S01]  /*bce0*/  LEA.HI.X.SX32 R11, R7, R25, 0x1, P3 ;  /* 0x00000019070b7211 */ /* 0x000fe200018f0eff */
[----:B------:R0:W-:Y:S01]  /*bcf0*/  STL.64 [R1+0xb08], R14 ;  /* 0x000b080e01007387 */ /* 0x0001e20000100a00 */
[----:B------:R-:W-:-:S03]  /*bd00*/  LEA R2, R2, R0, 0x3 ;  /* 0x0000000002027211 */ /* 0x000fc600078e18ff */
[----:B------:R1:W-:Y:S01]  /*bd10*/  STL.64 [R1+0xb00], R12 ;  /* 0x000b000c01007387 */ /* 0x0003e20000100a00 */
[----:B------:R-:W-:-:S03]  /*bd20*/  LEA R8, P4, R2, R18, 0x1 ;  /* 0x0000001202087211 */ /* 0x000fc600078808ff */
[----:B------:R2:W-:Y:S01]  /*bd30*/  STL.64 [R1+0xaf8], R10 ;  /* 0x000af80a01007387 */ /* 0x0005e20000100a00 */
[CC--:B0-----:R-:W-:Y:S02]  /*bd40*/  LEA R14, P1, R4.reuse, R18.reuse, 0x1 ;  /* 0x00000012040e7211 */ /* 0x0c1fe400078208ff */
[CC--:B-1----:R-:W-:Y:S02]  /*bd50*/  LEA R12, P2, R3.reuse, R18.reuse, 0x1 ;  /* 0x00000012030c7211 */ /* 0x0c2fe400078408ff */
[-C--:B------:R-:W-:Y:S02]  /*bd60*/  LEA.HI.X.SX32 R15, R4, R25.reuse, 0x1, P1 ;  /* 0x00000019040f7211 */ /* 0x080fe400008f0eff */
[C---:B--2---:R-:W-:Y:S02]  /*bd70*/  LEA R10, P3, R0.reuse, R18, 0x1 ;  /* 0x00000012000a7211 */ /* 0x044fe400078608ff */
[-C--:B------:R-:W-:Y:S02]  /*bd80*/  LEA.HI.X.SX32 R13, R3, R25.reuse, 0x1, P2 ;  /* 0x00000019030d7211 */ /* 0x080fe400010f0eff */
[----:B------:R-:W-:-:S02]  /*bd90*/  LEA.HI.X.SX32 R11, R0, R25, 0x1, P3 ;  /* 0x00000019000b7211 */ /* 0x000fc400018f0eff */
[----:B------:R-:W-:Y:S01]  /*bda0*/  LEA.HI.X.SX32 R9, R2, R25, 0x1, P4 ;  /* 0x0000001902097211 */ /* 0x000fe200020f0eff */
[----:B------:R-:W-:Y:S01]  /*bdb0*/  STL.64 [R1+0xaf0], R14 ;  /* 0x000af00e01007387 */ /* 0x000fe20000100a00 */
[----:B------:R-:W-:Y:S01]  /*bdc0*/  MOV R3, 0x3f800000 ;  /* 0x3f80000000037802 */ /* 0x000fe20000000f00 */
[----:B------:R-:W-:Y:S02]  /*bdd0*/  IMAD.MOV.U32 R2, RZ, RZ, -0x800000 ;  /* 0xff800000ff027424 */ /* 0x000fe400078e00ff */
[----:B------:R-:W-:Y:S01]  /*bde0*/  STL.64 [R1+0xae8], R12 ;  /* 0x000ae80c01007387 */ /* 0x000fe20000100a00 */
[----:B------:R-:W-:-:S03]  /*bdf0*/  MOV R4, 0xff800000 ;  /* 0xff80000000047802 */ /* 0x000fc60000000f00 */
[----:B------:R-:W-:Y:S04]  /*be00*/  STL.64 [R1+0xae0], R10 ;  /* 0x000ae00a01007387 */ /* 0x000fe80000100a00 */
[----:B------:R-:W-:Y:S04]  /*be10*/  STL.64 [R1+0xad8], R8 ;  /* 0x000ad80801007387 */ /* 0x000fe80000100a00 */
[----:B------:R0:W-:Y:S04]  /*be20*/  STL [R1+0xce8], R3 ;  /* 0x000ce80301007387 */ /* 0x0001e80000100800 */
[----:B------:R-:W-:Y:S04]  /*be30*/  STL [R1+0x368], RZ ;  /* 0x000368ff01007387 */ /* 0x000fe80000100800 */
[----:B------:R-:W-:Y:S01]  /*be40*/  STL [R1+0x1e0], R2 ;  /* 0x0001e00201007387 */ /* 0x000fe20000100800 */
[----:B0-----:R-:W-:-:S03]  /*be50*/  IMAD.MOV.U32 R3, RZ, RZ, -0x800000 ;  /* 0xff800000ff037424 */ /* 0x001fc600078e00ff */
[----:B------:R-:W-:Y:S04]  /*be60*/  STL [R1+0x364], RZ ;  /* 0x000364ff01007387 */ /* 0x000fe80000100800 */
        /* <DEDUP_REMOVED lines=30> */
[----:B------:R-:W-:Y:S01]  /*c050*/  STL [R1+0x870], RZ ;  /* 0x000870ff01007387 */ /* 0x000fe20000100800 */
[----:B0-----:R-:W-:-:S03]  /*c060*/  IMAD.MOV.U32 R4, RZ, RZ, 0x3f800000 ;  /* 0x3f800000ff047424 */ /* 0x001fc600078e00ff */
[----:B------:R0:W-:Y:S01]  /*c070*/  STL [R1+0x86c], R2 ;  /* 0x00086c0201007387 */ /* 0x0001e20000100800 */
[----:B-1----:R-:W-:Y:S02]  /*c080*/  MOV R3, 0x3f800000 ;  /* 0x3f80000000037802 */ /* 0x002fe40000000f00 */
[----:B0-----:R-:W-:-:S05]  /*c090*/  MOV R2, 0x3f800000 ;  /* 0x3f80000000027802 */ /* 0x001fca0000000f00 */
        /* <DEDUP_REMOVED lines=29> */
[----:B------:R-:W-:Y:S04]  /*c270*/  STL [R1+0x874], R3 ;  /* 0x0008740301007387 */ /* 0x000fe80000100800 */
[----:B------:R-:W-:Y:S04]  /*c280*/  STL [R1+0x5d0], RZ ;  /* 0x0005d0ff01007387 */ /* 0x000fe80000100800 */
[----:B------:R1:W-:Y:S04]  /*c290*/  STL [R1+0x87c], R2 ;  /* 0x00087c0201007387 */ /* 0x0003e80000100800 */
[----:B------:R-:W-:Y:S04]  /*c2a0*/  STL [R1+0x5d4], RZ ;  /* 0x0005d4ff01007387 */ /* 0x000fe80000100800 */
        /* <DEDUP_REMOVED lines=193> */
[----:B------:R-:W2:Y:S04]  /*cec0*/  S2R R29, SR_TID.X ;  /* 0x00000000001d7919 */ /* 0x000ea80000002100 */
        /* <DEDUP_REMOVED lines=20> */
[----:B------:R-:W-:Y:S01]  /*d010*/  STL [R1+0x59c], RZ ;  /* 0x00059cff01007387 */ /* 0x000fe20000100800 */
[----:B--2---:R-:W-:-:S03]  /*d020*/  LOP3.LUT P1, RZ, R29, 0x3, RZ, 0xc0, !PT ;  /* 0x000000031dff7812 */ /* 0x004fc6000782c0ff */
[----:B------:R-:W-:Y:S01]  /*d030*/  STL [R1+0x580], RZ ;  /* 0x000580ff01007387 */ /* 0x000fe20000100800 */
[----:B------:R-:W-:-:S03]  /*d040*/  LOP3.LUT R19, R29, 0x1ff, RZ, 0xc0, !PT ;  /* 0x000001ff1d137812 */ /* 0x000fc600078ec0ff */
[----:B------:R-:W-:Y:S01]  /*d050*/  STL [R1+0x584], RZ ;  /* 0x000584ff01007387 */ /* 0x000fe20000100800 */
[----:B------:R-:W-:-:S03]  /*d060*/  LOP3.LUT P2, RZ, R29, 0x7, RZ, 0xc0, !PT ;  /* 0x000000071dff7812 */ /* 0x000fc6000784c0ff */
[----:B------:R-:W-:Y:S04]  /*d070*/  STL [R1+0x588], RZ ;  /* 0x000588ff01007387 */ /* 0x000fe80000100800 */
[----:B------:R-:W-:Y:S04]  /*d080*/  STL [R1+0x58c], RZ ;  /* 0x00058cff01007387 */ /* 0x000fe80000100800 */
[----:B------:R-:W2:Y:S04]  /*d090*/  LDL.64 R28, [R1+0x6e0] ;  /* 0x0006e000011c7983 */ /* 0x000ea80000100a00 */
[----:B------:R-:W-:Y:S04]  /*d0a0*/  STL [R1+0x570], RZ ;  /* 0x000570ff01007387 */ /* 0x000fe80000100800 */
[----:B------:R-:W-:Y:S04]  /*d0b0*/  STL [R1+0x574], RZ ;  /* 0x000574ff01007387 */ /* 0x000fe80000100800 */
[----:B------:R-:W-:Y:S04]  /*d0c0*/  STL [R1+0x578], RZ ;  /* 0x000578ff01007387 */ /* 0x000fe80000100800 */
[----:B------:R-:W-:Y:S01]  /*d0d0*/  STL [R1+0x57c], RZ ;  /* 0x00057cff01007387 */ /* 0x000fe20000100800 */
[----:B------:R-:W-:-:S03]  /*d0e0*/  IMAD.MOV.U32 R0, RZ, RZ, c[0x0][0x1a4] ;  /* 0x00006900ff007624 */ /* 0x000fc600078e00ff */
[----:B------:R-:W-:Y:S04]  /*d0f0*/  STL [R1+0x5f0], RZ ;  /* 0x0005f0ff01007387 */ /* 0x000fe80000100800 */
[----:B------:R-:W-:Y:S04]  /*d100*/  STL [R1+0x5f4], RZ ;  /* 0x0005f4ff01007387 */ /* 0x000fe80000100800 */
[----:B------:R-:W-:Y:S04]  /*d110*/  STL [R1+0x5f8], RZ ;  /* 0x0005f8ff01007387 */ /* 0x000fe80000100800 */
[----:B------:R-:W-:Y:S01]  /*d120*/  STL [R1+0x5fc], RZ ;  /* 0x0005fcff01007387 */ /* 0x000fe20000100800 */
[----:B0-----:R-:W-:-:S03]  /*d130*/  IMAD R4, R0, 0x12, RZ ;  /* 0x0000001200047824 */ /* 0x001fc600078e02ff */
[----:B------:R-:W-:Y:S01]  /*d140*/  STL [R1+0x620], RZ ;  /* 0x000620ff01007387 */ /* 0x000fe20000100800 */
[----:B------:R-:W-:-:S03]  /*d150*/  IMAD R5, R0, 0x24, RZ ;  /* 0x0000002400057824 */ /* 0x000fc600078e02ff */
[----:B------:R-:W-:Y:S04]  /*d160*/  STL [R1+0x624], RZ ;  /* 0x000624ff01007387 */ /* 0x000fe80000100800 */
[----:B------:R-:W-:Y:S04]  /*d170*/  STL [R1+0x628], RZ ;  /* 0x000628ff01007387 */ /* 0x000fe80000100800 */
[----:B------:R-:W-:Y:S04]  /*d180*/  STL [R1+0x62c], RZ ;  /* 0x00062cff01007387 */ /* 0x000fe80000100800 */
[----:B------:R-:W-:Y:S04]  /*d190*/  STL [R1+0x650], RZ ;  /* 0x000650ff01007387 */ /* 0x000fe80000100800 */
[----:B------:R-:W-:Y:S04]  /*d1a0*/  STL [R1+0x654], RZ ;  /* 0x000654ff01007387 */ /* 0x000fe80000100800 */
[----:B------:R-:W-:Y:S04]  /*d1b0*/  STL [R1+0x658], RZ ;  /* 0x000658ff01007387 */ /* 0x000fe80000100800 */
[----:B-1----:R-:W0:Y:S04]  /*d1c0*/  S2R R2, SR_TID.X ;  /* 0x0000000000027919 */ /* 0x002e280000002100 */
[----:B------:R-:W-:Y:S04]  /*d1d0*/  STL [R1+0x65c], RZ ;  /* 0x00065cff01007387 */ /* 0x000fe80000100800 */
[----:B------:R1:W-:Y:S04]  /*d1e0*/  STL.64 [R1+0xd58], R4 ;  /* 0x000d580401007387 */ /* 0x0003e80000100a00 */
[----:B-1----:R-:W1:Y:S01]  /*d1f0*/  S2R R5, SR_TID.X ;  /* 0x0000000000057919 */ /* 0x002e620000002100 */
[----:B0-----:R-:W-:-:S04]  /*d200*/  LOP3.LUT R2, R2, 0x7, RZ, 0xc0, !PT ;  /* 0x0000000702027812 */ /* 0x001fc800078ec0ff */
[----:B------:R-:W-:Y:S01]  /*d210*/  SHF.L.U32 R2, R2, 0x4, RZ ;  /* 0x0000000402027819 */ /* 0x000fe200000006ff */
[C---:B------:R-:W-:Y:S02]  /*d220*/  IMAD R6, R0.reuse, 0x26, RZ ;  /* 0x0000002600067824 */ /* 0x040fe400078e02ff */
[----:B------:R-:W-:Y:S02]  /*d230*/  IMAD R7, R0, 0xa, RZ ;  /* 0x0000000a00077824 */ /* 0x000fe400078e02ff */
[----:B-1----:R-:W-:-:S05]  /*d240*/  IMAD.SHL.U32 R4, R5, 0x80, RZ ;  /* 0x0000008005047824 */ /* 0x002fca00078e00ff */
[----:B------:R-:W-:Y:S02]  /*d250*/  LOP3.LUT R2, R2, 0x780, R4, 0xf8, !PT ;  /* 0x0000078002027812 */ /* 0x000fe400078ef804 */
[----:B------:R-:W-:Y:S01]  /*d260*/  LOP3.LUT R4, R5, 0x1ff, RZ, 0xc0, !PT ;  /* 0x000001ff05047812 */ /* 0x000fe200078ec0ff */
[----:B------:R0:W-:Y:S03]  /*d270*/  STL.64 [R1+0xd50], R6 ;  /* 0x000d500601007387 */ /* 0x0001e60000100a00 */
[----:B0-----:R-:W-:Y:S02]  /*d280*/  SHF.L.U32 R6, R4, 0x1, RZ ;  /* 0x0000000104067819 */ /* 0x001fe400000006ff */
[----:B------:R-:W0:Y:S01]  /*d290*/  S2R R4, SR_TID.X ;  /* 0x0000000000047919 */ /* 0x000e220000002100 */
[C---:B------:R-:W-:Y:S02]  /*d2a0*/  IMAD R8, R0.reuse, 0x14, RZ ;  /* 0x0000001400087824 */ /* 0x040fe400078e02ff */
[----:B------:R-:W-:-:S02]  /*d2b0*/  IMAD R9, R0, 0x28, RZ ;  /* 0x0000002800097824 */ /* 0x000fc400078e02ff */
[C---:B------:R-:W-:Y:S02]  /*d2c0*/  IMAD R10, R0.reuse, 0x2a, RZ ;  /* 0x0000002a000a7824 */ /* 0x040fe400078e02ff */
[C---:B------:R-:W-:Y:S02]  /*d2d0*/  IMAD R11, R0.reuse, 0x16, RZ ;  /* 0x00000016000b7824 */ /* 0x040fe400078e02ff */
[C---:B------:R-:W-:Y:S02]  /*d2e0*/  IMAD R14, R0.reuse, 0x6, RZ ;  /* 0x00000006000e7824 */ /* 0x040fe400078e02ff */
[C---:B------:R-:W-:Y:S01]  /*d2f0*/  IMAD R15, R0.reuse, 0xc, RZ ;  /* 0x0000000c000f7824 */ /* 0x040fe200078e02ff */
[----:B------:R1:W-:Y:S01]  /*d300*/  STL.64 [R1+0xd48], R8 ;  /* 0x000d480801007387 */ /* 0x0003e20000100a00 */
[C---:B------:R-:W-:Y:S02]  /*d310*/  IMAD R16, R0.reuse, 0x18, RZ ;  /* 0x0000001800107824 */ /* 0x040fe400078e02ff */
[C---:B------:R-:W-:Y:S01]  /*d320*/  IMAD R17, R0.reuse, 0x30, RZ ;  /* 0x0000003000117824 */ /* 0x040fe200078e02ff */
[----:B------:R-:W-:Y:S04]  /*d330*/  STL.64 [R1+0xd40], R10 ;  /* 0x000d400a01007387 */ /* 0x000fe80000100a00 */
[----:B------:R-:W-:Y:S01]  /*d340*/  STL.64 [R1+0xd30], R14 ;  /* 0x000d300e01007387 */ /* 0x000fe20000100a00 */
[----:B-1----:R-:W-:Y:S01]  /*d350*/  LOP3.LUT R8, R5, 0x1c0, RZ, 0xc0, !PT ;  /* 0x000001c005087812 */ /* 0x002fe200078ec0ff */
[----:B------:R-:W-:-:S02]  /*d360*/  IMAD R5, R0, 0x42, RZ ;  /* 0x0000004200057824 */ /* 0x000fc400078e02ff */
[----:B------:R1:W-:Y:S01]  /*d370*/  STL.64 [R1+0xd28], R16 ;  /* 0x000d281001007387 */ /* 0x0003e20000100a00 */
[----:B0-----:R-:W-:Y:S01]  /*d380*/  LOP3.LUT R2, R2, 0x10, R4, 0x78, !PT ;  /* 0x0000001002027812 */ /* 0x001fe200078e7804 */
[C---:B------:R-:W-:Y:S01]  /*d390*/  IMAD R18, R0.reuse, 0x32, RZ ;  /* 0x0000003200127824 */ /* 0x040fe200078e02ff */
[----:B------:R-:W-:Y:S01]  /*d3a0*/  ISETP.LT.U32.AND P1, PT, R19, 0x100, !P1 ;  /* 0x000001001300780c */ /* 0x000fe20004f21070 */
[C---:B------:R-:W-:Y:S02]  /*d3b0*/  IMAD R19, R0.reuse, 0x1a, RZ ;  /* 0x0000001a00137824 */ /* 0x040fe400078e02ff */
[----:B-1----:R-:W-:-:S03]  /*d3c0*/  IMAD R16, R0, 0x21, RZ ;  /* 0x0000002100107824 */ /* 0x002fc600078e02ff */
[----:B------:R-:W-:Y:S01]  /*d3d0*/  STL.64 [R1+0xd38], R18 ;  /* 0x000d381201007387 */ /* 0x000fe20000100a00 */
[----:B--2---:R-:W-:Y:S01]  /*d3e0*/  IMAD.MOV.U32 R14, RZ, RZ, R28 ;  /* 0x000000ffff0e7224 */ /* 0x004fe200078e001c */
[----:B------:R-:W-:-:S04]  /*d3f0*/  MOV R15, R29 ;  /* 0x0000001d000f7202 */ /* 0x000fc80000000f00 */
[----:B------:R-:W-:-:S04]  /*d400*/  IADD3 R4, P3, R5, R14, RZ ;  /* 0x0000000e05047210 */ /* 0x000fc80007f7e0ff */
[----:B------:R-:W-:-:S05]  /*d410*/  LEA.HI.X.SX32 R5, R16, R15, 0x1, P3 ;  /* 0x0000000f10057211 */ /* 0x000fca00018f0eff */
[----:B------:R0:W-:Y:S04]  /*d420*/  STL.64 [R1+0x9d8], R4 ;  /* 0x0009d80401007387 */ /* 0x0001e80000100a00 */
[----:B0-----:R-:W2:Y:S01]  /*d430*/  LDL.LU.64 R4, [R1+0xd58] ;  /* 0x000d580001047983 */ /* 0x001ea20000300a00 */
[----:B------:R-:W-:Y:S01]  /*d440*/  SHF.R.U32.HI R8, RZ, 0x2, R8 ;  /* 0x00000002ff087819 */ /* 0x000fe20000011608 */
[C---:B------:R-:W-:Y:S02]  /*d450*/  IMAD R3, R0.reuse, 0x22, RZ ;  /* 0x0000002200037824 */ /* 0x040fe400078e02ff */
[----:B------:R-:W-:Y:S01]  /*d460*/  IMAD R7, R0, 0x44, RZ ;  /* 0x0000004400077824 */ /* 0x000fe200078e02ff */
[----:B------:R-:W-:Y:S01]  /*d470*/  LOP3.LUT R6, R6, R8, RZ, 0x3c, !PT ;  /* 0x0000000806067212 */ /* 0x000fe200078e3cff */
[----:B------:R-:W-:Y:S01]  /*d480*/  IMAD R8, R0, 0x11, RZ ;  /* 0x0000001100087824 */ /* 0x000fe200078e02ff */
[----:B------:R-:W-:-:S02]  /*d490*/  IADD3 R18, P6, R3, R14, RZ ;  /* 0x0000000e03127210 */ /* 0x000fc40007fde0ff */
[----:B------:R-:W-:Y:S02]  /*d4a0*/  IADD3 R10, P4, R7, R14, RZ ;  /* 0x0000000e070a7210 */ /* 0x000fe40007f9e0ff */
[-C--:B------:R-:W-:Y:S01]  /*d4b0*/  LEA.HI.X.SX32 R19, R8, R15.reuse, 0x1, P6 ;  /* 0x0000000f08137211 */ /* 0x080fe200030f0eff */
[C---:B------:R-:W-:Y:S01]  /*d4c0*/  IMAD R7, R0.reuse, 0x46, RZ ;  /* 0x0000004600077824 */ /* 0x040fe200078e02ff */
[----:B------:R-:W-:Y:S01]  /*d4d0*/  LEA.HI.X.SX32 R11, R3, R15, 0x1, P4 ;  /* 0x0000000f030b7211 */ /* 0x000fe200020f0eff */
[----:B------:R-:W-:-:S03]  /*d4e0*/  IMAD R17, R0, 0x48, RZ ;  /* 0x0000004800117824 */ /* 0x000fc600078e02ff */
[-C--:B------:R-:W-:Y:S02]  /*d4f0*/  IADD3 R6, P5, R7, R14.reuse, RZ ;  /* 0x0000000e07067210 */ /* 0x080fe40007fbe0ff */
[-C--:B------:R-:W-:Y:S02]  /*d500*/  IADD3 R16, P3, R17, R14.reuse, RZ ;  /* 0x0000000e11107210 */ /* 0x080fe40007f7e0ff */
[----:B------:R-:W-:Y:S01]  /*d510*/  MOV R3, R9 ;  /* 0x0000000900037202 */ /* 0x000fe20000000f00 */
[----:B------:R-:W-:Y:S01]  /*d520*/  IMAD R9, R0, 0x4a, RZ ;  /* 0x0000004a00097824 */ /* 0x000fe200078e02ff */
[----:B--2---:R-:W-:-:S05]  /*d530*/  IADD3 R8, P6, R4, R14, RZ ;  /* 0x0000000e04087210 */ /* 0x004fca0007fde0ff */
[----:B------:R0:W-:Y:S01]  /*d540*/  STL [R1+0xa90], R8 ;  /* 0x000a900801007387 */ /* 0x0001e20000100800 */
[----:B------:R-:W-:-:S03]  /*d550*/  IMAD.MOV.U32 R2, RZ, RZ, R8 ;  /* 0x000000ffff027224 */ /* 0x000fc600078e0008 */
[----:B------:R1:W-:Y:S04]  /*d560*/  STL.64 [R1+0xa50], R18 ;  /* 0x000a501201007387 */ /* 0x0003e80000100a00 */
[----:B------:R2:W-:Y:S01]  /*d570*/  STL.64 [R1+0x9d0], R10 ;  /* 0x0009d00a01007387 */ /* 0x0005e20000100a00 */
[----:B0-----:R-:W-:Y:S01]  /*d580*/  IMAD R8, R0, 0x23, RZ ;  /* 0x0000002300087824 */ /* 0x001fe200078e02ff */
[----:B------:R-:W-:-:S04]  /*d590*/  LEA.HI.X.SX32 R17, R5, R15, 0x1, P3 ;  /* 0x0000000f05117211 */ /* 0x000fc800018f0eff */
[----:B------:R-:W-:Y:S02]  /*d5a0*/  LEA.HI.X.SX32 R7, R8, R15, 0x1, P5 ;  /* 0x0000000f08077211 */ /* 0x000fe400028f0eff */
[----:B-1----:R-:W-:Y:S01]  /*d5b0*/  IADD3 R18, P4, R5, R14, RZ ;  /* 0x0000000e05127210 */ /* 0x002fe20007f9e0ff */
[----:B--2---:R-:W-:-:S03]  /*d5c0*/  IMAD R10, R0, 0x9, RZ ;  /* 0x00000009000a7824 */ /* 0x004fc600078e02ff */
[-C--:B------:R-:W-:Y:S01]  /*d5d0*/  LEA.HI.X.SX32 R19, R4, R15.reuse, 0x1, P4 ;  /* 0x0000000f04137211 */ /* 0x080fe200020f0eff */
[----:B------:R0:W-:Y:S01]  /*d5e0*/  STL.64 [R1+0x9c8], R6 ;  /* 0x0009c80601007387 */ /* 0x0001e20000100a00 */
[-C--:B------:R-:W-:Y:S02]  /*d5f0*/  LEA.HI.X.SX32 R3, R10, R15.reuse, 0x1, P6 ;  /* 0x0000000f0a037211 */ /* 0x080fe400030f0eff */
[----:B------:R-:W-:Y:S02]  /*d600*/  IADD3 R8, P5, R9, R14, RZ ;  /* 0x0000000e09087210 */ /* 0x000fe40007fbe0ff */
[----:B------:R-:W-:Y:S01]  /*d610*/  MOV R5, R15 ;  /* 0x0000000f00057202 */ /* 0x000fe20000000f00 */
[----:B0-----:R-:W2:Y:S04]  /*d620*/  LDL.LU.64 R6, [R1+0xd50] ;  /* 0x000d500001067983 */ /* 0x001ea80000300a00 */
[----:B------:R-:W-:Y:S04]  /*d630*/  STL [R1+0xa94], R3 ;  /* 0x000a940301007387 */ /* 0x000fe80000100800 */
[----:B------:R-:W-:Y:S04]  /*d640*/  STL.64 [R1+0xa48], R18 ;  /* 0x000a481201007387 */ /* 0x000fe80000100a00 */
[----:B------:R0:W-:Y:S02]  /*d650*/  STL.64 [R1+0x9c0], R16 ;  /* 0x0009c01001007387 */ /* 0x0001e40000100a00 */
[----:B0-----:R-:W-:-:S05]  /*d660*/  IMAD R16, R0, 0x25, RZ ;  /* 0x0000002500107824 */ /* 0x001fca00078e02ff */
[----:B------:R-:W-:-:S05]  /*d670*/  LEA.HI.X.SX32 R9, R16, R5, 0x1, P5 ;  /* 0x0000000510097211 */ /* 0x000fca00028f0eff */
[----:B------:R0:W-:Y:S04]  /*d680*/  STL.64 [R1+0x9b8], R8 ;  /* 0x0009b80801007387 */ /* 0x0001e80000100a00 */
[----:B0-----:R-:W3:Y:S01]  /*d690*/  LDL.LU.64 R8, [R1+0xd48] ;  /* 0x000d480001087983 */ /* 0x001ee20000300a00 */
[C---:B------:R-:W-:Y:S02]  /*d6a0*/  IMAD R11, R0.reuse, 0x4c, RZ ;  /* 0x0000004c000b7824 */ /* 0x040fe400078e02ff */
[----:B------:R-:W-:-:S03]  /*d6b0*/  IMAD R19, R0, 0x13, RZ ;  /* 0x0000001300137824 */ /* 0x000fc600078e02ff */
[-C--:B------:R-:W-:Y:S01]  /*d6c0*/  IADD3 R10, P6, R11, R14.reuse, RZ ;  /* 0x0000000e0b0a7210 */ /* 0x080fe20007fde0ff */
[----:B------:R-:W-:Y:S02]  /*d6d0*/  IMAD.MOV.U32 R4, RZ, RZ, R14 ;  /* 0x000000ffff047224 */ /* 0x000fe400078e000e */
[C---:B------:R-:W-:Y:S02]  /*d6e0*/  IMAD R15, R0.reuse, 0x4e, RZ ;  /* 0x0000004e000f7824 */ /* 0x040fe400078e02ff */
[----:B------:R-:W-:Y:S01]  /*d6f0*/  IMAD R18, R0, 0x27, RZ ;  /* 0x0000002700127824 */ /* 0x000fe200078e02ff */
[C---:B--2---:R-:W-:Y:S02]  /*d700*/  IADD3 R2, P4, R6.reuse, R14, RZ ;  /* 0x0000000e06027210 */ /* 0x044fe40007f9e0ff */
[-C--:B------:R-:W-:Y:S02]  /*d710*/  LEA.HI.X.SX32 R11, R6, R5.reuse, 0x1, P6 ;  /* 0x00000005060b7211 */ /* 0x080fe400030f0eff */
[----:B------:R-:W-:Y:S01]  /*d720*/  LEA.HI.X.SX32 R3, R19, R5, 0x1, P4 ;  /* 0x0000000513037211 */ /* 0x000fe200020f0eff */
[----:B------:R-:W-:Y:S01]  /*d730*/  IMAD R19, R0, 0x5, RZ ;  /* 0x0000000500137824 */ /* 0x000fe200078e02ff */
[----:B------:R-:W-:-:S03]  /*d740*/  IADD3 R14, P3, R15, R4, RZ ;  /* 0x000000040f0e7210 */ /* 0x000fc60007f7e0ff */
[----:B------:R0:W-:Y:S01]  /*d750*/  STL.64 [R1+0xa40], R2 ;  /* 0x000a400201007387 */ /* 0x0001e20000100a00 */
[----:B------:R-:W-:-:S03]  /*d760*/  LEA.HI.X.SX32 R15, R18, R5, 0x1, P3 ;  /* 0x00000005120f7211 */ /* 0x000fc600018f0eff */
[----:B------:R3:W-:Y:S01]  /*d770*/  STL.64 [R1+0x9b0], R10 ;  /* 0x0009b00a01007387 */ /* 0x0007e20000100a00 */
[----:B0-----:R-:W-:-:S04]  /*d780*/  IADD3 R2, P4, R7, R4, RZ ;  /* 0x0000000407027210 */ /* 0x001fc80007f9e0ff */
[----:B------:R-:W-:Y:S01]  /*d790*/  LEA.HI.X.SX32 R3, R19, R5, 0x1, P4 ;  /* 0x0000000513037211 */ /* 0x000fe200020f0eff */
[----:B------:R-:W-:Y:S04]  /*d7a0*/  STL.64 [R1+0x9a8], R14 ;  /* 0x0009a80e01007387 */ /* 0x000fe80000100a00 */
[----:B------:R-:W-:Y:S01]  /*d7b0*/  STL.64 [R1+0xab0], R2 ;  /* 0x000ab00201007387 */ /* 0x000fe20000100a00 */
[----:B---3--:R-:W-:-:S04]  /*d7c0*/  IADD3 R10, P6, R8, R4, RZ ;  /* 0x00000004080a7210 */ /* 0x008fc80007fde0ff */
[----:B------:R-:W-:-:S05]  /*d7d0*/  LEA.HI.X.SX32 R11, R7, R5, 0x1, P6 ;  /* 0x00000005070b7211 */ /* 0x000fca00030f0eff */
[----:B------:R0:W-:Y:S04]  /*d7e0*/  STL.64 [R1+0xa88], R10 ;  /* 0x000a880a01007387 */ /* 0x0001e80000100a00 */
[----:B0-----:R-:W2:Y:S01]  /*d7f0*/  LDL.LU.64 R10, [R1+0xd40] ;  /* 0x000d4000010a7983 */ /* 0x001ea20000300a00 */
[C---:B------:R-:W-:Y:S01]  /*d800*/  IMAD R17, R0.reuse, 0x50, RZ ;  /* 0x0000005000117824 */ /* 0x040fe200078e02ff */
[-C--:B------:R-:W-:Y:S02]  /*d810*/  IADD3 R14, P3, R9, R4.reuse, RZ ;  /* 0x00000004090e7210 */ /* 0x080fe40007f7e0ff */
[----:B------:R-:W-:Y:S02]  /*d820*/  MOV R7, R5 ;  /* 0x0000000500077202 */ /* 0x000fe40000000f00 */
[-C--:B------:R-:W-:Y:S01]  /*d830*/  IADD3 R16, P5, R17, R4.reuse, RZ ;  /* 0x0000000411107210 */ /* 0x080fe20007fbe0ff */
[----:B------:R-:W-:Y:S01]  /*d840*/  IMAD R18, R0, 0x52, RZ ;  /* 0x0000005200127824 */ /* 0x000fe200078e02ff */
[-C--:B------:R-:W-:Y:S01]  /*d850*/  LEA.HI.X.SX32 R15, R8, R7.reuse, 0x1, P3 ;  /* 0x00000007080f7211 */ /* 0x080fe200018f0eff */
[----:B------:R-:W-:Y:S01]  /*d860*/  IMAD R19, R0, 0x54, RZ ;  /* 0x0000005400137824 */ /* 0x000fe200078e02ff */
[----:B------:R-:W-:Y:S01]  /*d870*/  LEA.HI.X.SX32 R17, R9, R7, 0x1, P5 ;  /* 0x0000000709117211 */ /* 0x000fe200028f0eff */
[----:B------:R-:W-:Y:S01]  /*d880*/  IMAD.MOV.U32 R6, RZ, RZ, R4 ;  /* 0x000000ffff067224 */ /* 0x000fe200078e0004 */
[----:B------:R-:W-:Y:S01]  /*d890*/  IADD3 R2, P4, R18, R4, RZ ;  /* 0x0000000412027210 */ /* 0x000fe20007f9e0ff */
[----:B------:R-:W-:Y:S01]  /*d8a0*/  STL.64 [R1+0xa38], R14 ;  /* 0x000a380e01007387 */ /* 0x000fe20000100a00 */
[----:B------:R-:W-:-:S02]  /*d8b0*/  IMAD R3, R0, 0x29, RZ ;  /* 0x0000002900037824 */ /* 0x000fc400078e02ff */
[-C--:B------:R-:W-:Y:S01]  /*d8c0*/  IADD3 R4, P6, R19, R6.reuse, RZ ;  /* 0x0000000613047210 */ /* 0x080fe20007fde0ff */
[----:B------:R0:W-:Y:S02]  /*d8d0*/  STL.64 [R1+0x9a0], R16 ;  /* 0x0009a01001007387 */ /* 0x0001e40000100a00 */
[----:B------:R-:W-:Y:S01]  /*d8e0*/  LEA.HI.X.SX32 R3, R3, R7, 0x1, P4 ;  /* 0x0000000703037211 */ /* 0x000fe200020f0eff */
[C---:B------:R-:W-:Y:S02]  /*d8f0*/  IMAD R19, R0.reuse, 0x56, RZ ;  /* 0x0000005600137824 */ /* 0x040fe400078e02ff */
[C---:B0-----:R-:W-:Y:S02]  /*d900*/  IMAD R17, R0.reuse, 0x15, RZ ;  /* 0x0000001500117824 */ /* 0x041fe400078e02ff */
[----:B------:R0:W-:Y:S01]  /*d910*/  STL.64 [R1+0x998], R2 ;  /* 0x0009980201007387 */ /* 0x0001e20000100a00 */
[C---:B------:R-:W-:Y:S02]  /*d920*/  IMAD R16, R0.reuse, 0x58, RZ ;  /* 0x0000005800107824 */ /* 0x040fe400078e02ff */
[----:B------:R-:W-:Y:S01]  /*d930*/  IMAD R12, R0, 0x2c, RZ ;  /* 0x0000002c000c7824 */ /* 0x000fe200078e02ff */
[----:B------:R-:W-:-:S02]  /*d940*/  IADD3 R18, P5, R19, R6, RZ ;  /* 0x0000000613127210 */ /* 0x000fc40007fbe0ff */
[----:B0-----:R-:W-:Y:S01]  /*d950*/  IADD3 R2, P4, R16, R6, RZ ;  /* 0x0000000610027210 */ /* 0x001fe20007f9e0ff */
[----:B------:R-:W-:-:S03]  /*d960*/  IMAD R16, R0, 0xb, RZ ;  /* 0x0000000b00107824 */ /* 0x000fc600078e02ff */
[-C--:B------:R-:W-:Y:S01]  /*d970*/  LEA.HI.X.SX32 R3, R12, R7.reuse, 0x1, P4 ;  /* 0x000000070c037211 */ /* 0x080fe200020f0eff */
[----:B------:R-:W-:Y:S01]  /*d980*/  IMAD R13, R0, 0x2e, RZ ;  /* 0x0000002e000d7824 */ /* 0x000fe200078e02ff */
[C---:B--2---:R-:W-:Y:S02]  /*d990*/  IADD3 R14, P3, R10.reuse, R6, RZ ;  /* 0x000000060a0e7210 */ /* 0x044fe40007f7e0ff */
[-C--:B------:R-:W-:Y:S02]  /*d9a0*/  LEA.HI.X.SX32 R5, R10, R7.reuse, 0x1, P6 ;  /* 0x000000070a057211 */ /* 0x080fe400030f0eff */
[----:B------:R-:W-:-:S03]  /*d9b0*/  LEA.HI.X.SX32 R15, R17, R7, 0x1, P3 ;  /* 0x00000007110f7211 */ /* 0x000fc600018f0eff */
[----:B------:R0:W-:Y:S04]  /*d9c0*/  STL.64 [R1+0x990], R4 ;  /* 0x0009900401007387 */ /* 0x0001e80000100a00 */
[----:B------:R1:W-:Y:S01]  /*d9d0*/  STL.64 [R1+0xa30], R14 ;  /* 0x000a300e01007387 */ /* 0x0003e20000100a00 */
[-C--:B------:R-:W-:Y:S02]  /*d9e0*/  IADD3 R8, P3, R11, R6.reuse, RZ ;  /* 0x000000060b087210 */ /* 0x080fe40007f7e0ff */
[----:B0-----:R-:W-:Y:S01]  /*d9f0*/  IADD3 R4, P6, R12, R6, RZ ;  /* 0x000000060c047210 */ /* 0x001fe20007fde0ff */
[----:B-1----:R-:W-:-:S03]  /*da00*/  IMAD R14, R0, 0x2b, RZ ;  /* 0x0000002b000e7824 */ /* 0x002fc600078e02ff */
[-C--:B------:R-:W-:Y:S02]  /*da10*/  LEA.HI.X.SX32 R5, R11, R7.reuse, 0x1, P6 ;  /* 0x000000070b057211 */ /* 0x080fe400030f0eff */
[-C--:B------:R-:W-:Y:S02]  /*da20*/  LEA.HI.X.SX32 R19, R14, R7.reuse, 0x1, P5 ;  /* 0x000000070e137211 */ /* 0x080fe400028f0eff */
[----:B------:R-:W-:Y:S01]  /*da30*/  LEA.HI.X.SX32 R9, R16, R7, 0x1, P3 ;  /* 0x0000000710097211 */ /* 0x000fe200018f0eff */
[C---:B------:R-:W-:Y:S02]  /*da40*/  IMAD R15, R0.reuse, 0x5a, RZ ;  /* 0x0000005a000f7824 */ /* 0x040fe400078e02ff */
[----:B------:R0:W-:Y:S01]  /*da50*/  STL.64 [R1+0x988], R18 ;  /* 0x0009881201007387 */ /* 0x0001e20000100a00 */
[----:B------:R-:W-:Y:S02]  /*da60*/  IMAD R17, R0, 0x5c, RZ ;  /* 0x0000005c00117824 */ /* 0x000fe400078e02ff */
[-C--:B------:R-:W-:Y:S01]  /*da70*/  IADD3 R14, P5, R15, R6.reuse, RZ ;  /* 0x000000060f0e7210 */ /* 0x080fe20007fbe0ff */
[----:B0-----:R-:W2:Y:S04]  /*da80*/  LDL.LU.64 R18, [R1+0xd38] ;  /* 0x000d380001127983 */ /* 0x001ea80000300a00 */
[----:B------:R0:W-:Y:S04]  /*da90*/  STL.64 [R1+0xa28], R4 ;  /* 0x000a280401007387 */ /* 0x0001e80000100a00 */
[----:B------:R1:W-:Y:S04]  /*daa0*/  STL.64 [R1+0xa80], R8 ;  /* 0x000a800801007387 */ /* 0x0003e80000100a00 */
[----:B------:R3:W-:Y:S01]  /*dab0*/  STL.64 [R1+0x980], R2 ;  /* 0x0009800201007387 */ /* 0x0007e20000100a00 */
[----:B------:R-:W-:-:S02]  /*dac0*/  IADD3 R16, P3, R17, R6, RZ ;  /* 0x0000000611107210 */ /* 0x000fc40007f7e0ff */
[----:B0-----:R-:W-:Y:S01]  /*dad0*/  IADD3 R4, P6, R13, R6, RZ ;  /* 0x000000060d047210 */ /* 0x001fe20007fde0ff */
[C---:B-1----:R-:W-:Y:S02]  /*dae0*/  IMAD R8, R0.reuse, 0x17, RZ ;  /* 0x0000001700087824 */ /* 0x042fe400078e02ff */
[----:B---3--:R-:W-:-:S03]  /*daf0*/  IMAD R3, R0, 0x2d, RZ ;  /* 0x0000002d00037824 */ /* 0x008fc600078e02ff */
[-C--:B------:R-:W-:Y:S02]  /*db00*/  LEA.HI.X.SX32 R5, R8, R7.reuse, 0x1, P6 ;  /* 0x0000000708057211 */ /* 0x080fe400030f0eff */
[-C--:B------:R-:W-:Y:S02]  /*db10*/  LEA.HI.X.SX32 R15, R3, R7.reuse, 0x1, P5 ;  /* 0x00000007030f7211 */ /* 0x080fe400028f0eff */
[----:B------:R-:W-:-:S03]  /*db20*/  LEA.HI.X.SX32 R17, R13, R7, 0x1, P3 ;  /* 0x000000070d117211 */ /* 0x000fc600018f0eff */
[----:B------:R0:W-:Y:S04]  /*db30*/  STL.64 [R1+0x978], R14 ;  /* 0x0009780e01007387 */ /* 0x0001e80000100a00 */
[----:B0-----:R-:W3:Y:S04]  /*db40*/  LDL.LU.64 R14, [R1+0xd30] ;  /* 0x000d3000010e7983 */ /* 0x001ee80000300a00 */
[----:B------:R-:W-:Y:S04]  /*db50*/  STL.64 [R1+0xa20], R4 ;  /* 0x000a200401007387 */ /* 0x000fe80000100a00 */
[----:B------:R0:W-:Y:S04]  /*db60*/  STL.64 [R1+0x970], R16 ;  /* 0x0009701001007387 */ /* 0x0001e80000100a00 */
[----:B0-----:R-:W4:Y:S01]  /*db70*/  LDL.LU.64 R16, [R1+0xd28] ;  /* 0x000d280001107983 */ /* 0x001f220000300a00 */
[----:B------:R-:W-:-:S05]  /*db80*/  IMAD R9, R0, 0x5e, RZ ;  /* 0x0000005e00097824 */ /* 0x000fca00078e02ff */
[----:B------:R-:W-:Y:S01]  /*db90*/  IADD3 R10, P4, R9, R6, RZ ;  /* 0x00000006090a7210 */ /* 0x000fe20007f9e0ff */
[C---:B------:R-:W-:Y:S02]  /*dba0*/  IMAD R9, R0.reuse, 0x2f, RZ ;  /* 0x0000002f00097824 */ /* 0x040fe400078e02ff */
[----:B------:R-:W-:-:S03]  /*dbb0*/  IMAD R8, R0, 0x3, RZ ;  /* 0x0000000300087824 */ /* 0x000fc600078e02ff */
[----:B------:R-:W-:Y:S01]  /*dbc0*/  LEA.HI.X.SX32 R11, R9, R7, 0x1, P4 ;  /* 0x00000007090b7211 */ /* 0x000fe200020f0eff */
[----:B------:R-:W-:-:S04]  /*dbd0*/  IMAD R2, R0, 0x60, RZ ;  /* 0x0000006000027824 */ /* 0x000fc800078e02ff */
[----:B------:R0:W-:Y:S01]  /*dbe0*/  STL.64 [R1+0x968], R10 ;  /* 0x0009680a01007387 */ /* 0x0001e20000100a00 */
[----:B------:R-:W-:Y:S01]  /*dbf0*/  IADD3 R2, P5, R2, R6, RZ ;  /* 0x0000000602027210 */ /* 0x000fe20007fbe0ff */
[C---:B------:R-:W-:Y:S02]  /*dc00*/  IMAD R20, R0.reuse, 0x34, RZ ;  /* 0x0000003400147824 */ /* 0x040fe400078e02ff */
[C---:B------:R-:W-:Y:S02]  /*dc10*/  IMAD R21, R0.reuse, 0x36, RZ ;  /* 0x0000003600157824 */ /* 0x040fe400078e02ff */
[C---:B------:R-:W-:Y:S02]  /*dc20*/  IMAD R22, R0.reuse, 0xe, RZ ;  /* 0x0000000e00167824 */ /* 0x040fe400078e02ff */
[C---:B------:R-:W-:Y:S02]  /*dc30*/  IMAD R24, R0.reuse, 0x38, RZ ;  /* 0x0000003800187824 */ /* 0x040fe400078e02ff */
[----:B------:R-:W-:-:S02]  /*dc40*/  IMAD R23, R0, 0x1c, RZ ;  /* 0x0000001c00177824 */ /* 0x000fc400078e02ff */
[C---:B------:R-:W-:Y:S02]  /*dc50*/  IMAD R25, R0.reuse, 0x3a, RZ ;  /* 0x0000003a00197824 */ /* 0x040fe400078e02ff */
[C---:B------:R-:W-:Y:S02]  /*dc60*/  IMAD R27, R0.reuse, 0x3c, RZ ;  /* 0x0000003c001b7824 */ /* 0x040fe400078e02ff */
[C---:B------:R-:W-:Y:S02]  /*dc70*/  IMAD R26, R0.reuse, 0x1e, RZ ;  /* 0x0000001e001a7824 */ /* 0x040fe400078e02ff */
[C---:B------:R-:W-:Y:S02]  /*dc80*/  IMAD R28, R0.reuse, 0x3e, RZ ;  /* 0x0000003e001c7824 */ /* 0x040fe400078e02ff */
[----:B------:R-:W-:Y:S01]  /*dc90*/  IMAD.SHL.U32 R29, R0, 0x2, RZ ;  /* 0x00000002001d7824 */ /* 0x000fe200078e00ff */
[-C--:B---3--:R-:W-:Y:S02]  /*dca0*/  IADD3 R4, P6, R14, R6.reuse, RZ ;  /* 0x000000060e047210 */ /* 0x088fe40007fde0ff */
[----:B------:R-:W-:-:S02]  /*dcb0*/  IADD3 R12, P3, R15, R6, RZ ;  /* 0x000000060f0c7210 */ /* 0x000fc40007f7e0ff */
[-C--:B------:R-:W-:Y:S02]  /*dcc0*/  LEA.HI.X.SX32 R5, R8, R7.reuse, 0x1, P6 ;  /* 0x0000000708057211 */ /* 0x080fe400030f0eff */
[----:B------:R-:W-:-:S03]  /*dcd0*/  LEA.HI.X.SX32 R13, R14, R7, 0x1, P3 ;  /* 0x000000070e0d7211 */ /* 0x000fc600018f0eff */
[----:B------:R1:W-:Y:S01]  /*dce0*/  STL.64 [R1+0xac0], R4 ;  /* 0x000ac00401007387 */ /* 0x0003e20000100a00 */
[-C--:B----4-:R-:W-:Y:S02]  /*dcf0*/  IADD3 R8, P6, R17, R6.reuse, RZ ;  /* 0x0000000611087210 */ /* 0x090fe40007fde0ff */
[C---:B0-----:R-:W-:Y:S02]  /*dd00*/  IADD3 R10, P4, R16.reuse, R6, RZ ;  /* 0x00000006100a7210 */ /* 0x041fe40007f9e0ff */
[-C--:B------:R-:W-:Y:S02]  /*dd10*/  LEA.HI.X.SX32 R9, R16, R7.reuse, 0x1, P6 ;  /* 0x0000000710097211 */ /* 0x080fe400030f0eff */
[-C--:B------:R-:W-:Y:S02]  /*dd20*/  LEA.HI.X.SX32 R11, R15, R7.reuse, 0x1, P4 ;  /* 0x000000070f0b7211 */ /* 0x080fe400020f0eff */
[----:B------:R-:W-:Y:S01]  /*dd30*/  LEA.HI.X.SX32 R3, R17, R7, 0x1, P5 ;  /* 0x0000000711037211 */ /* 0x000fe200028f0eff */
[C---:B-1----:R-:W-:Y:S01]  /*dd40*/  IMAD R5, R0.reuse, 0x62, RZ ;  /* 0x0000006200057824 */ /* 0x042fe200078e02ff */
[----:B------:R0:W-:Y:S01]  /*dd50*/  STL.64 [R1+0xaa8], R12 ;  /* 0x000aa80c01007387 */ /* 0x0001e20000100a00 */
[----:B------:R-:W-:-:S03]  /*dd60*/  IMAD R4, R0, 0x64, RZ ;  /* 0x0000006400047824 */ /* 0x000fc600078e02ff */
[----:B------:R2:W-:Y:S04]  /*dd70*/  STL.64 [R1+0xa18], R8 ;  /* 0x000a180801007387 */ /* 0x0005e80000100a00 */
[----:B------:R1:W-:Y:S01]  /*dd80*/  STL.64 [R1+0xa78], R10 ;  /* 0x000a780a01007387 */ /* 0x0003e20000100a00 */
[----:B------:R-:W-:-:S03]  /*dd90*/  IADD3 R4, P4, R4, R6, RZ ;  /* 0x0000000604047210 */ /* 0x000fc60007f9e0ff */
[----:B------:R3:W-:Y:S01]  /*dda0*/  STL.64 [R1+0x960], R2 ;  /* 0x0009600201007387 */ /* 0x0007e20000100a00 */
[-C--:B0-----:R-:W-:Y:S02]  /*ddb0*/  IADD3 R12, P3, R5, R6.reuse, RZ ;  /* 0x00000006050c7210 */ /* 0x081fe40007f7e0ff */
[-C--:B--2---:R-:W-:Y:S01]  /*ddc0*/  IADD3 R8, P6, R18, R6.reuse, RZ ;  /* 0x0000000612087210 */ /* 0x084fe20007fde0ff */
[C---:B-1----:R-:W-:Y:S02]  /*ddd0*/  IMAD R10, R0.reuse, 0x19, RZ ;  /* 0x00000019000a7824 */ /* 0x042fe400078e02ff */
[----:B---3--:R-:W-:Y:S01]  /*dde0*/  IMAD R3, R0, 0x31, RZ ;  /* 0x0000003100037824 */ /* 0x008fe200078e02ff */
[-C--:B------:R-:W-:Y:S01]  /*ddf0*/  LEA.HI.X.SX32 R5, R18, R7.reuse, 0x1, P4 ;  /* 0x0000000712057211 */ /* 0x080fe200020f0eff */
[----:B------:R-:W-:Y:S01]  /*de00*/  IMAD R11, R0, 0x66, RZ ;  /* 0x00000066000b7824 */ /* 0x000fe200078e02ff */
[-C--:B------:R-:W-:Y:S02]  /*de10*/  LEA.HI.X.SX32 R9, R10, R7.reuse, 0x1, P6 ;  /* 0x000000070a097211 */ /* 0x080fe400030f0eff */
[----:B------:R-:W-:Y:S01]  /*de20*/  LEA.HI.X.SX32 R13, R3, R7, 0x1, P3 ;  /* 0x00000007030d7211 */ /* 0x000fe200018f0eff */
[----:B------:R-:W-:Y:S01]  /*de30*/  IMAD R2, R0, 0x68, RZ ;  /* 0x0000006800027824 */ /* 0x000fe200078e02ff */
[----:B------:R-:W-:-:S03]  /*de40*/  IADD3 R14, P5, R11, R6, RZ ;  /* 0x000000060b0e7210 */ /* 0x000fc60007fbe0ff */
[----:B------:R0:W-:Y:S01]  /*de50*/  STL.64 [R1+0x958], R12 ;  /* 0x0009580c01007387 */ /* 0x0001e20000100a00 */
[----:B------:R-:W-:-:S03]  /*de60*/  IADD3 R10, P6, R19, R6, RZ ;  /* 0x00000006130a7210 */ /* 0x000fc60007fde0ff */
[----:B------:R1:W-:Y:S04]  /*de70*/  STL.64 [R1+0x950], R4 ;  /* 0x0009500401007387 */ /* 0x0003e80000100a00 */
[----:B------:R2:W-:Y:S01]  /*de80*/  STL.64 [R1+0xa10], R8 ;  /* 0x000a100801007387 */ /* 0x0005e20000100a00 */
[----:B0-----:R-:W-:Y:S01]  /*de90*/  IMAD R13, R0, 0x33, RZ ;  /* 0x00000033000d7824 */ /* 0x001fe200078e02ff */
[-C--:B------:R-:W-:Y:S01]  /*dea0*/  IADD3 R2, P3, R2, R6.reuse, RZ ;  /* 0x0000000602027210 */ /* 0x080fe20007f7e0ff */
[----:B------:R-:W-:Y:S01]  /*deb0*/  IMAD R12, R0, 0x6a, RZ ;  /* 0x0000006a000c7824 */ /* 0x000fe200078e02ff */
[----:B-1----:R-:W-:Y:S01]  /*dec0*/  IADD3 R4, P4, R20, R6, RZ ;  /* 0x0000000614047210 */ /* 0x002fe20007f9e0ff */
[C---:B--2---:R-:W-:Y:S01]  /*ded0*/  IMAD R9, R0.reuse, 0xd, RZ ;  /* 0x0000000d00097824 */ /* 0x044fe200078e02ff */
[----:B------:R-:W-:Y:S01]  /*dee0*/  LEA.HI.X.SX32 R15, R13, R7, 0x1, P5 ;  /* 0x000000070d0f7211 */ /* 0x000fe200028f0eff */
[----:B------:R-:W-:-:S03]  /*def0*/  IMAD R8, R0, 0x6c, RZ ;  /* 0x0000006c00087824 */ /* 0x000fc600078e02ff */
[-C--:B------:R-:W-:Y:S01]  /*df00*/  LEA.HI.X.SX32 R11, R9, R7.reuse, 0x1, P6 ;  /* 0x00000007090b7211 */ /* 0x080fe200030f0eff */
[----:B------:R0:W-:Y:S01]  /*df10*/  STL.64 [R1+0x948], R14 ;  /* 0x0009480e01007387 */ /* 0x0001e20000100a00 */
[-C--:B------:R-:W-:Y:S02]  /*df20*/  LEA.HI.X.SX32 R5, R19, R7.reuse, 0x1, P4 ;  /* 0x0000000713057211 */ /* 0x080fe400020f0eff */
[----:B------:R-:W-:Y:S01]  /*df30*/  LEA.HI.X.SX32 R3, R20, R7, 0x1, P3 ;  /* 0x0000000714037211 */ /* 0x000fe200018f0eff */
[----:B------:R1:W-:Y:S04]  /*df40*/  STL.64 [R1+0xa70], R10 ;  /* 0x000a700a01007387 */ /* 0x0003e80000100a00 */
[----:B------:R2:W-:Y:S01]  /*df50*/  STL.64 [R1+0xa08], R4 ;  /* 0x000a080401007387 */ /* 0x0005e20000100a00 */
[-C--:B0-----:R-:W-:Y:S01]  /*df60*/  IADD3 R14, P5, R12, R6.reuse, RZ ;  /* 0x000000060c0e7210 */ /* 0x081fe20007fbe0ff */
[----:B------:R-:W-:Y:S01]  /*df70*/  IMAD R12, R0, 0x1b, RZ ;  /* 0x0000001b000c7824 */ /* 0x000fe200078e02ff */
[----:B-1----:R-:W-:-:S02]  /*df80*/  IADD3 R10, P6, R8, R6, RZ ;  /* 0x00000006080a7210 */ /* 0x002fc40007fde0ff */
[----:B------:R-:W-:Y:S01]  /*df90*/  IADD3 R8, P4, R21, R6, RZ ;  /* 0x0000000615087210 */ /* 0x000fe20007f9e0ff */
[----:B------:R0:W-:Y:S01]  /*dfa0*/  STL.64 [R1+0x940], R2 ;  /* 0x0009400201007387 */ /* 0x0001e20000100a00 */
[----:B--2---:R-:W-:Y:S02]  /*dfb0*/  IMAD R4, R0, 0x6e, RZ ;  /* 0x0000006e00047824 */ /* 0x004fe400078e02ff */
[----:B------:R-:W-:Y:S01]  /*dfc0*/  LEA.HI.X.SX32 R9, R12, R7, 0x1, P4 ;  /* 0x000000070c097211 */ /* 0x000fe200020f0eff */
[----:B0-----:R-:W-:-:S04]  /*dfd0*/  IMAD R3, R0, 0x35, RZ ;  /* 0x0000003500037824 */ /* 0x001fc800078e02ff */
[----:B------:R0:W-:Y:S01]  /*dfe0*/  STL.64 [R1+0xa00], R8 ;  /* 0x000a000801007387 */ /* 0x0001e20000100a00 */
[-C--:B------:R-:W-:Y:S02]  /*dff0*/  IADD3 R4, P3, R4, R6.reuse, RZ ;  /* 0x0000000604047210 */ /* 0x080fe40007f7e0ff */
[-C--:B------:R-:W-:Y:S02]  /*e000*/  LEA.HI.X.SX32 R15, R3, R7.reuse, 0x1, P5 ;  /* 0x00000007030f7211 */ /* 0x080fe400028f0eff */
[----:B------:R-:W-:Y:S01]  /*e010*/  LEA.HI.X.SX32 R11, R21, R7, 0x1, P6 ;  /* 0x00000007150b7211 */ /* 0x000fe200030f0eff */
[C---:B------:R-:W-:Y:S02]  /*e020*/  IMAD R2, R0.reuse, 0x70, RZ ;  /* 0x0000007000027824 */ /* 0x040fe400078e02ff */
[----:B------:R1:W-:Y:S01]  /*e030*/  STL.64 [R1+0x938], R14 ;  /* 0x0009380e01007387 */ /* 0x0003e20000100a00 */
[----:B0-----:R-:W-:Y:S01]  /*e040*/  IMAD R8, R0, 0x37, RZ ;  /* 0x0000003700087824 */ /* 0x001fe200078e02ff */
[----:B------:R-:W-:-:S02]  /*e050*/  IADD3 R12, P4, R22, R6, RZ ;  /* 0x00000006160c7210 */ /* 0x000fc40007f9e0ff */
[----:B------:R0:W-:Y:S02]  /*e060*/  STL.64 [R1+0x930], R10 ;  /* 0x0009300a01007387 */ /* 0x0001e40000100a00 */
[-C--:B------:R-:W-:Y:S02]  /*e070*/  LEA.HI.X.SX32 R5, R8, R7.reuse, 0x1, P3 ;  /* 0x0000000708057211 */ /* 0x080fe400018f0eff */
[-C--:B------:R-:W-:Y:S01]  /*e080*/  IADD3 R8, P3, R24, R6.reuse, RZ ;  /* 0x0000000618087210 */ /* 0x080fe20007f7e0ff */
[----:B-1----:R-:W-:Y:S01]  /*e090*/  IMAD R14, R0, 0x7, RZ ;  /* 0x00000007000e7824 */ /* 0x002fe200078e02ff */
[-C--:B------:R-:W-:Y:S02]  /*e0a0*/  IADD3 R2, P5, R2, R6.reuse, RZ ;  /* 0x0000000602027210 */ /* 0x080fe40007fbe0ff */
[----:B0-----:R-:W-:Y:S02]  /*e0b0*/  IADD3 R10, P6, R23, R6, RZ ;  /* 0x00000006170a7210 */ /* 0x001fe40007fde0ff */
[----:B------:R-:W-:-:S02]  /*e0c0*/  LEA.HI.X.SX32 R13, R14, R7, 0x1, P4 ;  /* 0x000000070e0d7211 */ /* 0x000fc400020f0eff */
[-C--:B------:R-:W-:Y:S02]  /*e0d0*/  LEA.HI.X.SX32 R9, R23, R7.reuse, 0x1, P3 ;  /* 0x0000000717097211 */ /* 0x080fe400018f0eff */
[-C--:B------:R-:W-:Y:S01]  /*e0e0*/  LEA.HI.X.SX32 R11, R22, R7.reuse, 0x1, P6 ;  /* 0x00000007160b7211 */ /* 0x080fe200030f0eff */
[----:B------:R0:W-:Y:S01]  /*e0f0*/  STL.64 [R1+0x928], R4 ;  /* 0x0009280401007387 */ /* 0x0001e20000100a00 */
[----:B------:R-:W-:-:S03]  /*e100*/  LEA.HI.X.SX32 R3, R24, R7, 0x1, P5 ;  /* 0x0000000718037211 */ /* 0x000fc600028f0eff */
[----:B------:R1:W-:Y:S04]  /*e110*/  STL.64 [R1+0xaa0], R12 ;  /* 0x000aa00c01007387 */ /* 0x0003e80000100a00 */
[----:B------:R2:W-:Y:S01]  /*e120*/  STL.64 [R1+0x9f8], R8 ;  /* 0x0009f80801007387 */ /* 0x0005e20000100a00 */
[----:B0-----:R-:W-:-:S03]  /*e130*/  IMAD R5, R0, 0x72, RZ ;  /* 0x0000007200057824 */ /* 0x001fc600078e02ff */
[----:B------:R0:W-:Y:S01]  /*e140*/  STL.64 [R1+0xa68], R10 ;  /* 0x000a680a01007387 */ /* 0x0001e20000100a00 */
[----:B------:R-:W-:-:S03]  /*e150*/  IMAD R4, R0, 0x74, RZ ;  /* 0x0000007400047824 */ /* 0x000fc600078e02ff */
[----:B------:R3:W-:Y:S01]  /*e160*/  STL.64 [R1+0x920], R2 ;  /* 0x0009200201007387 */ /* 0x0007e20000100a00 */
[-C--:B-1----:R-:W-:Y:S02]  /*e170*/  IADD3 R12, P4, R5, R6.reuse, RZ ;  /* 0x00000006050c7210 */ /* 0x082fe40007f9e0ff */
[-C--:B------:R-:W-:Y:S02]  /*e180*/  IADD3 R4, P6, R4, R6.reuse, RZ ;  /* 0x0000000604047210 */ /* 0x080fe40007fde0ff */
[C---:B--2---:R-:W-:Y:S01]  /*e190*/  IADD3 R8, P3, R25.reuse, R6, RZ ;  /* 0x0000000619087210 */ /* 0x044fe20007f7e0ff */
[C---:B0-----:R-:W-:Y:S02]  /*e1a0*/  IMAD R10, R0.reuse, 0x1d, RZ ;  /* 0x0000001d000a7824 */ /* 0x041fe400078e02ff */
[----:B---3--:R-:W-:Y:S01]  /*e1b0*/  IMAD R3, R0, 0x39, RZ ;  /* 0x0000003900037824 */ /* 0x008fe200078e02ff */
[-C--:B------:R-:W-:Y:S02]  /*e1c0*/  LEA.HI.X.SX32 R5, R25, R7.reuse, 0x1, P6 ;  /* 0x0000000719057211 */ /* 0x080fe400030f0eff */
[----:B------:R-:W-:-:S02]  /*e1d0*/  LEA.HI.X.SX32 R9, R10, R7, 0x1, P3 ;  /* 0x000000070a097211 */ /* 0x000fc400018f0eff */
[----:B------:R-:W-:Y:S01]  /*e1e0*/  LEA.HI.X.SX32 R13, R3, R7, 0x1, P4 ;  /* 0x00000007030d7211 */ /* 0x000fe200020f0eff */
[----:B------:R-:W-:-:S04]  /*e1f0*/  IMAD R11, R0, 0x76, RZ ;  /* 0x00000076000b7824 */ /* 0x000fc800078e02ff */
[----:B------:R0:W-:Y:S01]  /*e200*/  STL.64 [R1+0x918], R12 ;  /* 0x0009180c01007387 */ /* 0x0001e20000100a00 */
[----:B------:R-:W-:-:S03]  /*e210*/  IADD3 R14, P5, R11, R6, RZ ;  /* 0x000000060b0e7210 */ /* 0x000fc60007fbe0ff */
[----:B------:R1:W-:Y:S01]  /*e220*/  STL.64 [R1+0x910], R4 ;  /* 0x0009100401007387 */ /* 0x0003e20000100a00 */
[----:B------:R-:W-:-:S03]  /*e230*/  IMAD R2, R0, 0x78, RZ ;  /* 0x0000007800027824 */ /* 0x000fc600078e02ff */
[----:B------:R2:W-:Y:S01]  /*e240*/  STL.64 [R1+0x9f0], R8 ;  /* 0x0009f00801007387 */ /* 0x0005e20000100a00 */
[----:B------:R-:W-:Y:S01]  /*e250*/  IMAD R11, R0, 0xf, RZ ;  /* 0x0000000f000b7824 */ /* 0x000fe200078e02ff */
[-C--:B0-----:R-:W-:Y:S02]  /*e260*/  IADD3 R12, P3, R26, R6.reuse, RZ ;  /* 0x000000061a0c7210 */ /* 0x081fe40007f7e0ff */
[----:B-1----:R-:W-:Y:S01]  /*e270*/  IADD3 R4, P6, R27, R6, RZ ;  /* 0x000000061b047210 */ /* 0x002fe20007fde0ff */
[----:B--2---:R-:W-:-:S03]  /*e280*/  IMAD R9, R0, 0x3b, RZ ;  /* 0x0000003b00097824 */ /* 0x004fc600078e02ff */
[-C--:B------:R-:W-:Y:S02]  /*e290*/  LEA.HI.X.SX32 R5, R26, R7.reuse, 0x1, P6 ;  /* 0x000000071a057211 */ /* 0x080fe400030f0eff */
[----:B------:R-:W-:Y:S02]  /*e2a0*/  IADD3 R2, P4, R2, R6, RZ ;  /* 0x0000000602027210 */ /* 0x000fe40007f9e0ff */
[-C--:B------:R-:W-:Y:S02]  /*e2b0*/  LEA.HI.X.SX32 R15, R9, R7.reuse, 0x1, P5 ;  /* 0x00000007090f7211 */ /* 0x080fe400028f0eff */
[-C--:B------:R-:W-:Y:S01]  /*e2c0*/  LEA.HI.X.SX32 R13, R11, R7.reuse, 0x1, P3 ;  /* 0x000000070b0d7211 */ /* 0x080fe200018f0eff */
[C---:B------:R-:W-:Y:S01]  /*e2d0*/  IMAD R8, R0.reuse, 0x7a, RZ ;  /* 0x0000007a00087824 */ /* 0x040fe200078e02ff */
[----:B------:R-:W-:Y:S01]  /*e2e0*/  LEA.HI.X.SX32 R3, R27, R7, 0x1, P4 ;  /* 0x000000071b037211 */ /* 0x000fe200020f0eff */
[----:B------:R-:W-:Y:S01]  /*e2f0*/  STL.64 [R1+0x908], R14 ;  /* 0x0009080e01007387 */ /* 0x000fe20000100a00 */
[----:B------:R-:W-:-:S03]  /*e300*/  IMAD R10, R0, 0x7c, RZ ;  /* 0x0000007c000a7824 */ /* 0x000fc600078e02ff */
[----:B------:R0:W-:Y:S01]  /*e310*/  STL.64 [R1+0x9e8], R4 ;  /* 0x0009e80401007387 */ /* 0x0001e20000100a00 */
[----:B------:R-:W-:-:S03]  /*e320*/  IADD3 R8, P5, R8, R6, RZ ;  /* 0x0000000608087210 */ /* 0x000fc60007fbe0ff */
[----:B------:R1:W-:Y:S01]  /*e330*/  STL.64 [R1+0xa60], R12 ;  /* 0x000a600c01007387 */ /* 0x0003e20000100a00 */
[----:B------:R-:W-:-:S03]  /*e340*/  IADD3 R10, P3, R10, R6, RZ ;  /* 0x000000060a0a7210 */ /* 0x000fc60007f7e0ff */
[----:B------:R2:W-:Y:S01]  /*e350*/  STL.64 [R1+0x900], R2 ;  /* 0x0009000201007387 */ /* 0x0005e20000100a00 */
[-C--:B0-----:R-:W-:Y:S01]  /*e360*/  IADD3 R4, P6, R28, R6.reuse, RZ ;  /* 0x000000061c047210 */ /* 0x081fe20007fde0ff */
[C---:B-1----:R-:W-:Y:S02]  /*e370*/  IMAD R13, R0.reuse, 0x3d, RZ ;  /* 0x0000003d000d7824 */ /* 0x042fe400078e02ff */
[----:B------:R-:W-:Y:S01]  /*e380*/  IMAD R12, R0, 0x1f, RZ ;  /* 0x0000001f000c7824 */ /* 0x000fe200078e02ff */
[----:B--2---:R-:W-:Y:S02]  /*e390*/  IADD3 R2, P4, R29, R6, RZ ;  /* 0x000000061d027210 */ /* 0x004fe40007f9e0ff */
[-C--:B------:R-:W-:Y:S02]  /*e3a0*/  LEA.HI.X.SX32 R9, R13, R7.reuse, 0x1, P5 ;  /* 0x000000070d097211 */ /* 0x080fe400028f0eff */
[-C--:B------:R-:W-:Y:S02]  /*e3b0*/  LEA.HI.X.SX32 R5, R12, R7.reuse, 0x1, P6 ;  /* 0x000000070c057211 */ /* 0x080fe400030f0eff */
[----:B------:R-:W-:-:S02]  /*e3c0*/  LEA.HI.X.SX32 R11, R28, R7, 0x1, P3 ;  /* 0x000000071c0b7211 */ /* 0x000fc400018f0eff */
[C---:B------:R-:W-:Y:S01]  /*e3d0*/  LEA.HI.X.SX32 R3, R0.reuse, R7, 0x1, P4 ;  /* 0x0000000700037211 */ /* 0x040fe200020f0eff */
[----:B------:R0:W-:Y:S04]  /*e3e0*/  STL.64 [R1+0x8f8], R8 ;  /* 0x0008f80801007387 */ /* 0x0001e80000100a00 */
[----:B------:R1:W-:Y:S04]  /*e3f0*/  STL.64 [R1+0x9e0], R4 ;  /* 0x0009e00401007387 */ /* 0x0003e80000100a00 */
[----:B------:R-:W-:Y:S04]  /*e400*/  STL.64 [R1+0x8f0], R10 ;  /* 0x0008f00a01007387 */ /* 0x000fe80000100a00 */
[----:B------:R2:W-:Y:S01]  /*e410*/  STL.64 [R1+0xad0], R2 ;  /* 0x000ad00201007387 */ /* 0x0005e20000100a00 */
[----:B0-----:R-:W-:-:S02]  /*e420*/  LEA R8, P5, R0, R6, 0x2 ;  /* 0x0000000600087211 */ /* 0x001fc400078a10ff */
[C---:B-1----:R-:W-:Y:S02]  /*e430*/  LEA R4, P6, R0.reuse, R6, 0x3 ;  /* 0x0000000600047211 */ /* 0x042fe400078c18ff */
[----:B------:R-:W-:Y:S01]  /*e440*/  LEA.HI.X.SX32 R9, R29, R7, 0x1, P5 ;  /* 0x000000071d097211 */ /* 0x000fe200028f0eff */
[----:B--2---:R-:W-:Y:S01]  /*e450*/  IMAD.SHL.U32 R3, R0, 0x4, RZ ;  /* 0x0000000400037824 */ /* 0x004fe200078e00ff */
[----:B------:R-:W-:Y:S01]  /*e460*/  MOV R12, c[0x0][0x1a4] ;  /* 0x00006900000c7a02 */ /* 0x000fe20000000f00 */
[----:B------:R-:W-:-:S03]  /*e470*/  IMAD.MOV.U32 R13, RZ, RZ, c[0x0][0x1a4] ;  /* 0x00006900ff0d7624 */ /* 0x000fc600078e00ff */
[----:B------:R-:W-:Y:S01]  /*e480*/  LEA.HI.X.SX32 R5, R3, R7, 0x1, P6 ;  /* 0x0000000703057211 */ /* 0x000fe200030f0eff */
[----:B------:R-:W-:Y:S01]  /*e490*/  STL.64 [R1+0xac8], R8 ;  /* 0x000ac80801007387 */ /* 0x000fe20000100a00 */
[----:B------:R-:W-:-:S03]  /*e4a0*/  IMAD R2, R0, 0x7e, RZ ;  /* 0x0000007e00027824 */ /* 0x000fc600078e02ff */
[----:B------:R0:W-:Y:S01]  /*e4b0*/  STL.64 [R1+0xab8], R4 ;  /* 0x000ab80401007387 */ /* 0x0001e20000100a00 */
[-C--:B------:R-:W-:Y:S01]  /*e4c0*/  LEA R14, P3, R0, R6.reuse, 0x4 ;  /* 0x00000006000e7211 */ /* 0x080fe200078620ff */
[----:B------:R-:W-:Y:S01]  /*e4d0*/  IMAD.SHL.U32 R12, R12, 0x10, RZ ;  /* 0x000000100c0c7824 */ /* 0x000fe200078e00ff */
[----:B------:R-:W-:Y:S02]  /*e4e0*/  SHF.L.U32 R13, R13, 0x3, RZ ;  /* 0x000000030d0d7819 */ /* 0x000fe400000006ff */
[CC--:B------:R-:W-:Y:S02]  /*e4f0*/  LEA R10, P4, R0.reuse, R6.reuse, 0x5 ;  /* 0x00000006000a7211 */ /* 0x0c0fe400078828ff */
[----:B0-----:R-:W-:Y:S01]  /*e500*/  MOV R4, c[0x0][0x1a4] ;  /* 0x0000690000047a02 */ /* 0x001fe20000000f00 */
[----:B------:R-:W-:Y:S01]  /*e510*/  IMAD.MOV.U32 R5, RZ, RZ, c[0x0][0x1a4] ;  /* 0x00006900ff057624 */ /* 0x000fe200078e00ff */
[-C--:B------:R-:W-:Y:S02]  /*e520*/  LEA R8, P5, R0, R6.reuse, 0x6 ;  /* 0x0000000600087211 */ /* 0x080fe400078a30ff */
[----:B------:R-:W-:Y:S01]  /*e530*/  IADD3 R2, P6, R2, R6, RZ ;  /* 0x0000000602027210 */ /* 0x000fe20007fde0ff */
[----:B------:R-:W-:Y:S01]  /*e540*/  IMAD R4, R4, 0x3f, RZ ;  /* 0x0000003f04047824 */ /* 0x000fe200078e02ff */
[----:B------:R-:W-:-:S02]  /*e550*/  SHF.L.U32 R5, R5, 0x5, RZ ;  /* 0x0000000505057819 */ /* 0x000fc400000006ff */
[-C--:B------:R-:W-:Y:S02]  /*e560*/  LEA.HI.X.SX32 R15, R13, R7.reuse, 0x1, P3 ;  /* 0x000000070d0f7211 */ /* 0x080fe400018f0eff */
[-C--:B------:R-:W-:Y:S02]  /*e570*/  LEA.HI.X.SX32 R11, R12, R7.reuse, 0x1, P4 ;  /* 0x000000070c0b7211 */ /* 0x080fe400020f0eff */
[-C--:B------:R-:W-:Y:S01]  /*e580*/  LEA.HI.X.SX32 R9, R5, R7.reuse, 0x1, P5 ;  /* 0x0000000705097211 */ /* 0x080fe200028f0eff */
[----:B------:R-:W-:Y:S01]  /*e590*/  STL.64 [R1+0xa98], R14 ;  /* 0x000a980e01007387 */ /* 0x000fe20000100a00 */
[----:B------:R-:W-:-:S03]  /*e5a0*/  LEA.HI.X.SX32 R3, R4, R7, 0x1, P6 ;  /* 0x0000000704037211 */ /* 0x000fc600030f0eff */
[----:B------:R-:W-:Y:S04]  /*e5b0*/  STL.64 [R1+0xa58], R10 ;  /* 0x000a580a01007387 */ /* 0x000fe80000100a00 */
[----:B------:R-:W-:Y:S04]  /*e5c0*/  STL [R1+0x640], RZ ;  /* 0x000640ff01007387 */ /* 0x000fe80000100800 */
[----:B------:R-:W-:Y:S04]  /*e5d0*/  STL.64 [R1+0x8e8], R8 ;  /* 0x0008e80801007387 */ /* 0x000fe80000100a00 */
[----:B------:R0:W-:Y:S04]  /*e5e0*/  STL.64 [R1+0x8e0], R2 ;  /* 0x0008e00201007387 */ /* 0x0001e80000100a00 */
[----:B------:R1:W-:Y:S04]  /*e5f0*/  STL [R1+0x644], RZ ;  /* 0x000644ff01007387 */ /* 0x0003e80000100800 */
[----:B------:R1:W-:Y:S04]  /*e600*/  STL [R1+0x648], RZ ;  /* 0x000648ff01007387 */ /* 0x0003e80000100800 */
[----:B------:R1:W-:Y:S04]  /*e610*/  STL [R1+0x64c], RZ ;  /* 0x00064cff01007387 */ /* 0x0003e80000100800 */
[----:B0-----:R-:W2:Y:S04]  /*e620*/  LDL R3, [R1+0x828] ;  /* 0x0008280001037983 */ /* 0x001ea80000100800 */
[----:B------:R-:W0:Y:S02]  /*e630*/  S2R R2, SR_TID.X ;  /* 0x0000000000027919 */ /* 0x000e240000002100 */
[----:B0-----:R-:W-:-:S05]  /*e640*/  LOP3.LUT R2, R2, 0x1ff, RZ, 0xc0, !PT ;  /* 0x000001ff02027812 */ /* 0x001fca00078ec0ff */
[----:B------:R-:W-:Y:S02]  /*e650*/  IMAD.SHL.U32 R6, R2, 0x2, RZ ;  /* 0x0000000202067824 */ /* 0x000fe400078e00ff */
[----:B------:R-:W0:Y:S03]  /*e660*/  S2R R2, SR_TID.X ;  /* 0x0000000000027919 */ /* 0x000e260000002100 */
[----:B------:R-:W-:-:S06]  /*e670*/  LOP3.LUT R4, R6, 0x20, RZ, 0x3c, !PT ;  /* 0x0000002006047812 */ /* 0x000fcc00078e3cff */
[----:B------:R-:W3:Y:S01]  /*e680*/  S2R R4, SR_TID.X ;  /* 0x0000000000047919 */ /* 0x000ee20000002100 */
[----:B0-----:R-:W-:Y:S02]  /*e690*/  LOP3.LUT R5, R2, 0x7, RZ, 0xc0, !PT ;  /* 0x0000000702057812 */ /* 0x001fe400078ec0ff */
[----:B------:R-:W-:-:S06]  /*e6a0*/  LOP3.LUT R2, R6, 0x30, RZ, 0x3c, !PT ;  /* 0x0000003006027812 */ /* 0x000fcc00078e3cff */
[----:B------:R-:W0:Y:S01]  /*e6b0*/  S2R R2, SR_TID.X ;  /* 0x0000000000027919 */ /* 0x000e220000002100 */
[C---:B------:R-:W-:Y:S01]  /*e6c0*/  SHF.L.U32 R7, R5.reuse, 0x4, RZ ;  /* 0x0000000405077819 */ /* 0x040fe200000006ff */
[----:B---3--:R-:W-:Y:S01]  /*e6d0*/  IMAD.SHL.U32 R9, R4, 0x2, RZ ;  /* 0x0000000204097824 */ /* 0x008fe200078e00ff */
[----:B------:R-:W-:Y:S01]  /*e6e0*/  LOP3.LUT R8, R6, 0x50, RZ, 0x3c, !PT ;  /* 0x0000005006087812 */ /* 0x000fe200078e3cff */
[----:B------:R-:W-:Y:S01]  /*e6f0*/  IMAD R5, R5, 0x210, RZ ;  /* 0x0000021005057824 */ /* 0x000fe200078e02ff */
[C---:B------:R-:W-:Y:S01]  /*e700*/  LOP3.LUT R8, R4.reuse, 0x10, RZ, 0xc0, !PT ;  /* 0x0000001004087812 */ /* 0x040fe200078ec0ff */
[----:B------:R-:W-:-:S03]  /*e710*/  IMAD.SHL.U32 R4, R4, 0x80, RZ ;  /* 0x0000008004047824 */ /* 0x000fc600078e00ff */
[----:B------:R-:W-:Y:S02]  /*e720*/  SHF.L.U32 R8, R8, 0x8, RZ ;  /* 0x0000000808087819 */ /* 0x000fe400000006ff */
[----:B------:R-:W-:Y:S02]  /*e730*/  LOP3.LUT R5, R5, 0x10, R9, 0x78, !PT ;  /* 0x0000001005057812 */ /* 0x000fe400078e7809 */
[C---:B------:R-:W-:Y:S02]  /*e740*/  LOP3.LUT R0, R6.reuse, 0x10, RZ, 0x3c, !PT ;  /* 0x0000001006007812 */ /* 0x040fe400078e3cff */
[----:B------:R-:W-:Y:S02]  /*e750*/  LOP3.LUT R5, R5, R8, RZ, 0xfc, !PT ;  /* 0x0000000805057212 */ /* 0x000fe400078efcff */
[C---:B------:R-:W-:Y:S02]  /*e760*/  LOP3.LUT R0, R6.reuse, 0x40, RZ, 0x3c, !PT ;  /* 0x0000004006007812 */ /* 0x040fe400078e3cff */
[----:B------:R-:W-:-:S02]  /*e770*/  LOP3.LUT R0, R6, 0x60, RZ, 0x3c, !PT ;  /* 0x0000006006007812 */ /* 0x000fc400078e3cff */
[----:B------:R-:W-:Y:S02]  /*e780*/  LOP3.LUT R4, R7, 0x780, R4, 0xf8, !PT ;  /* 0x0000078007047812 */ /* 0x000fe400078ef804 */
[----:B------:R-:W-:Y:S02]  /*e790*/  LOP3.LUT R0, R6, 0x70, RZ, 0x3c, !PT ;  /* 0x0000007006007812 */ /* 0x000fe400078e3cff */
[C---:B------:R-:W-:Y:S02]  /*e7a0*/  LOP3.LUT R0, R5.reuse, 0x20, RZ, 0x3c, !PT ;  /* 0x0000002005007812 */ /* 0x040fe400078e3cff */
[C---:B------:R-:W-:Y:S02]  /*e7b0*/  LOP3.LUT R6, R5.reuse, 0x40, RZ, 0x3c, !PT ;  /* 0x0000004005067812 */ /* 0x040fe400078e3cff */
[----:B------:R-:W-:Y:S02]  /*e7c0*/  LOP3.LUT R5, R5, 0x60, RZ, 0x3c, !PT ;  /* 0x0000006005057812 */ /* 0x000fe400078e3cff */
[----:B0-----:R-:W-:-:S02]  /*e7d0*/  LOP3.LUT R4, R4, 0x10, R2, 0x78, !PT ;  /* 0x0000001004047812 */ /* 0x001fc400078e7802 */
[C---:B------:R-:W-:Y:S02]  /*e7e0*/  SHF.L.U32 R6, R2.reuse, 0x1, RZ ;  /* 0x0000000102067819 */ /* 0x040fe400000006ff */
[C---:B------:R-:W-:Y:S02]  /*e7f0*/  LOP3.LUT R5, R2.reuse, 0x7, RZ, 0xc0, !PT ;  /* 0x0000000702057812 */ /* 0x040fe400078ec0ff */
[----:B------:R-:W-:Y:S01]  /*e800*/  LOP3.LUT R2, R2, 0xe0, RZ, 0xc0, !PT ;  /* 0x000000e002027812 */ /* 0x000fe200078ec0ff */
[----:B------:R1:W-:Y:S04]  /*e810*/  STL [R1+0x630], RZ ;  /* 0x000630ff01007387 */ /* 0x0003e80000100800 */
[----:B------:R-:W-:Y:S01]  /*e820*/  IMAD R2, R2, 0x100, R7 ;  /* 0x0000010002027824 */ /* 0x000fe200078e0207 */
[----:B------:R1:W-:Y:S04]  /*e830*/  STL [R1+0x634], RZ ;  /* 0x000634ff01007387 */ /* 0x0003e80000100800 */
[----:B------:R1:W-:Y:S01]  /*e840*/  STL [R1+0x638], RZ ;  /* 0x000638ff01007387 */ /* 0x0003e20000100800 */
[----:B------:R-:W-:-:S03]  /*e850*/  LOP3.LUT R2, R2, 0x30, R6, 0x78, !PT ;  /* 0x0000003002027812 */ /* 0x000fc600078e7806 */
[----:B------:R1:W-:Y:S01]  /*e860*/  STL [R1+0x63c], RZ ;  /* 0x00063cff01007387 */ /* 0x0003e20000100800 */
[----:B------:R-:W-:-:S03]  /*e870*/  LEA R2, R5, R2, 0xa ;  /* 0x0000000205027211 */ /* 0x000fc600078e50ff */
[----:B------:R1:W-:Y:S04]  /*e880*/  STL [R1+0x660], RZ ;  /* 0x000660ff01007387 */ /* 0x0003e80000100800 */
[----:B------:R1:W-:Y:S01]  /*e890*/  STL [R1+0x664], RZ ;  /* 0x000664ff01007387 */ /* 0x0003e20000100800 */
[----:B------:R-:W-:-:S03]  /*e8a0*/  LOP3.LUT R0, R4, 0x20, RZ, 0x3c, !PT ;  /* 0x0000002004007812 */ /* 0x000fc600078e3cff */
[----:B------:R1:W-:Y:S01]  /*e8b0*/  STL [R1+0x668], RZ ;  /* 0x000668ff01007387 */ /* 0x0003e20000100800 */
[----:B------:R-:W-:-:S03]  /*e8c0*/  LOP3.LUT R0, R4, 0x40, RZ, 0x3c, !PT ;  /* 0x0000004004007812 */ /* 0x000fc600078e3cff */
[----:B------:R1:W-:Y:S01]  /*e8d0*/  STL [R1+0x66c], RZ ;  /* 0x00066cff01007387 */ /* 0x0003e20000100800 */
[----:B------:R-:W-:-:S03]  /*e8e0*/  LOP3.LUT R0, R2, 0x40, RZ, 0x3c, !PT ;  /* 0x0000004002007812 */ /* 0x000fc600078e3cff */
        /* <DEDUP_REMOVED lines=8> */
[----:B------:R1:W-:Y:S01]  /*e970*/  STL [R1+0xcfc], R0 ;  /* 0x000cfc0001007387 */ /* 0x0003e20000100800 */
[----:B------:R-:W-:-:S02]  /*e980*/  LOP3.LUT R4, R4, 0x60, RZ, 0x3c, !PT ;  /* 0x0000006004047812 */ /* 0x000fc400078e3cff */
[----:B-12---:R-:W-:Y:S02]  /*e990*/  LOP3.LUT R3, R3, 0x40, RZ, 0x3c, !PT ;  /* 0x0000004003037812 */ /* 0x006fe400078e3cff */
.L_x_1:
[----:B------:R-:W2:Y:S04]  /*e9a0*/  LDL.64 R8, [R1+0x6e0] ;  /* 0x0006e00001087983 */ /* 0x000ea80000100a00 */
[----:B-1----:R-:W2:Y:S04]  /*e9b0*/  LDL R0, [R1+0x368] ;  /* 0x0003680001007983 */ /* 0x002ea80000100800 */
[----:B------:R-:W3:Y:S04]  /*e9c0*/  LDL.64 R6, [R1+0xad0] ;  /* 0x000ad00001067983 */ /* 0x000ee80000100a00 */
[----:B------:R-:W4:Y:S04]  /*e9d0*/  LDL.64 R4, [R1+0xac8] ;  /* 0x000ac80001047983 */ /* 0x000f280000100a00 */
[----:B------:R-:W5:Y:S04]  /*e9e0*/  LDL.64 R2, [R1+0xac0] ;  /* 0x000ac00001027983 */ /* 0x000f680000100a00 */
[----:B------:R-:W5:Y:S04]  /*e9f0*/  LDL.64 R10, [R1+0xab8] ;  /* 0x000ab800010a7983 */ /* 0x000f680000100a00 */
[----:B------:R-:W5:Y:S04]  /*ea00*/  LDL.64 R20, [R1+0xa98] ;  /* 0x000a980001147983 */ /* 0x000f680000100a00 */
[----:B------:R-:W5:Y:S04]  /*ea10*/  LDL.64 R24, [R1+0xab0] ;  /* 0x000ab00001187983 */ /* 0x000f680000100a00 */
[----:B------:R-:W5:Y:S04]  /*ea20*/  LDL.64 R12, [R1+0xaa8] ;  /* 0x000aa800010c7983 */ /* 0x000f680000100a00 */
[----:B------:R-:W5:Y:S04]  /*ea30*/  LDL.64 R22, [R1+0xaa0] ;  /* 0x000aa00001167983 */ /* 0x000f680000100a00 */
[----:B------:R-:W5:Y:S04]  /*ea40*/  LDL.64 R18, [R1+0xa90] ;  /* 0x000a900001127983 */ /* 0x000f680000100a00 */
[----:B------:R-:W5:Y:S04]  /*ea50*/  LDL.64 R14, [R1+0xa80] ;  /* 0x000a8000010e7983 */ /* 0x000f680000100a00 */
[----:B------:R-:W5:Y:S01]  /*ea60*/  LDL.64 R16, [R1+0xa88] ;  /* 0x000a880001107983 */ /* 0x000f620000100a00 */
[----:B--2---:R-:W-:-:S04]  /*ea70*/  IMAD.WIDE R8, R0, 0x2, R8 ;  /* 0x0000000200087825 */ /* 0x004fc800078e0208 */
[C---:B---3--:R-:W-:Y:S01]  /*ea80*/  IMAD.WIDE R6, R0.reuse, 0x2, R6 ;  /* 0x0000000200067825 */ /* 0x048fe200078e0206 */
[----:B------:R0:W2:Y:S03]  /*ea90*/  LDG.E.U16 R28, [R8.64] ;  /* 0x00000004081c7981 */ /* 0x0000a6000c1e1500 */
[C---:B----4-:R-:W-:Y:S01]  /*eaa0*/  IMAD.WIDE R4, R0.reuse, 0x2, R4 ;  /* 0x0000000200047825 */ /* 0x050fe200078e0204 */
[----:B------:R1:W3:Y:S03]  /*eab0*/  LDG.E.U16 R29, [R6.64] ;  /* 0x00000004061d7981 */ /* 0x0002e6000c1e1500 */
[C---:B-----5:R-:W-:Y:S01]  /*eac0*/  IMAD.WIDE R2, R0.reuse, 0x2, R2 ;  /* 0x0000000200027825 */ /* 0x060fe200078e0202 */
[----:B------:R4:W5:Y:S03]  /*ead0*/  LDG.E.U16 R26, [R4.64] ;  /* 0x00000004041a7981 */ /* 0x000966000c1e1500 */
[C---:B------:R-:W-:Y:S01]  /*eae0*/  IMAD.WIDE R10, R0.reuse, 0x2, R10 ;  /* 0x00000002000a7825 */ /* 0x040fe200078e020a */
[----:B------:R1:W5:Y:S03]  /*eaf0*/  LDG.E.U16 R27, [R2.64] ;  /* 0x00000004021b7981 */ /* 0x000366000c1e1500 */
[----:B0-----:R-:W-:-:S02]  /*eb00*/  IMAD.WIDE R8, R0, 0x2, R24 ;  /* 0x0000000200087825 */ /* 0x001fc400078e0218 */
[----:B------:R-:W5:Y:S02]  /*eb10*/  LDL.64 R24, [R1+0xa78] ;  /* 0x000a780001187983 */ /* 0x000f640000100a00 */
[C---:B-1----:R-:W-:Y:S02]  /*eb20*/  IMAD.WIDE R2, R0.reuse, 0x2, R20 ;  /* 0x0000000200027825 */ /* 0x042fe400078e0214 */
[----:B------:R0:W5:Y:S02]  /*eb30*/  LDG.E.U16 R21, [R10.64] ;  /* 0x000000040a157981 */ /* 0x000164000c1e1500 */
[C---:B------:R-:W-:Y:S02]  /*eb40*/  IMAD.WIDE R6, R0.reuse, 0x2, R12 ;  /* 0x0000000200067825 */ /* 0x040fe400078e020c */
[----:B------:R-:W5:Y:S02]  /*eb50*/  LDL.64 R12, [R1+0xa70] ;  /* 0x000a7000010c7983 */ /* 0x000f640000100a00 */
[----:B----4-:R-:W-:-:S04]  /*eb60*/  IMAD.WIDE R4, R0, 0x2, R22 ;  /* 0x0000000200047825 */ /* 0x010fc800078e0216 */
[C---:B0-----:R-:W-:Y:S01]  /*eb70*/  IMAD.WIDE R10, R0.reuse, 0x2, R18 ;  /* 0x00000002000a7825 */ /* 0x041fe200078e0212 */
[----:B--2---:R0:W-:Y:S04]  /*eb80*/  STL [R1+0x9c], R28 ;  /* 0x00009c1c01007387 */ /* 0x0041e80000100800 */
[----:B---3--:R1:W-:Y:S04]  /*eb90*/  STL [R1+0x98], R29 ;  /* 0x0000981d01007387 */ /* 0x0083e80000100800 */
[----:B-----5:R2:W-:Y:S04]  /*eba0*/  STL [R1+0x94], R26 ;  /* 0x0000941a01007387 */ /* 0x0205e80000100800 */
[----:B0-----:R0:W3:Y:S04]  /*ebb0*/  LDG.E.U16 R28, [R8.64] ;  /* 0x00000004081c7981 */ /* 0x0010e8000c1e1500 */
[----:B-1----:R1:W4:Y:S04]  /*ebc0*/  LDG.E.U16 R29, [R6.64] ;  /* 0x00000004061d7981 */ /* 0x002328000c1e1500 */
[----:B--2---:R2:W5:Y:S04]  /*ebd0*/  LDG.E.U16 R26, [R4.64] ;  /* 0x00000004041a7981 */ /* 0x004568000c1e1500 */
[----:B------:R-:W5:Y:S04]  /*ebe0*/  LDL.64 R22, [R1+0xa68] ;  /* 0x000a680001167983 */ /* 0x000f680000100a00 */
[----:B------:R0:W-:Y:S01]  /*ebf0*/  STL [R1+0x90], R27 ;  /* 0x0000901b01007387 */ /* 0x0001e20000100800 */
[----:B-1----:R-:W-:-:S03]  /*ec00*/  IMAD.WIDE R6, R0, 0x2, R14 ;  /* 0x0000000200067825 */ /* 0x002fc600078e020e */
[----:B------:R1:W-:Y:S01]  /*ec10*/  STL [R1+0x8c], R21 ;  /* 0x00008c1501007387 */ /* 0x0003e20000100800 */
[----:B--2---:R-:W-:-:S03]  /*ec20*/  IMAD.WIDE R4, R0, 0x2, R24 ;  /* 0x0000000200047825 */ /* 0x004fc600078e0218 */
[----:B------:R-:W2:Y:S04]  /*ec30*/  LDL.64 R14, [R1+0xa48] ;  /* 0x000a4800010e7983 */ /* 0x000ea80000100a00 */
[----:B0-----:R0:W2:Y:S04]  /*ec40*/  LDG.E.U16 R27, [R2.64] ;  /* 0x00000004021b7981 */ /* 0x0010a8000c1e1500 */
[----:B------:R3:W2:Y:S01]  /*ec50*/  LDG.E.U16 R25, [R10.64] ;  /* 0x000000040a197981 */ /* 0x0006a2000c1e1500 */
[----:B------:R-:W-:-:S03]  /*ec60*/  IMAD.WIDE R8, R0, 0x2, R16 ;  /* 0x0000000200087825 */ /* 0x000fc600078e0210 */
[----:B-1----:R-:W2:Y:S04]  /*ec70*/  LDL.64 R20, [R1+0xa60] ;  /* 0x000a600001147983 */ /* 0x002ea80000100a00 */
[----:B------:R-:W2:Y:S01]  /*ec80*/  LDL.64 R18, [R1+0xa58] ;  /* 0x000a580001127983 */ /* 0x000ea20000100a00 */
[----:B0-----:R-:W-:-:S03]  /*ec90*/  IMAD.WIDE R2, R0, 0x2, R12 ;  /* 0x0000000200027825 */ /* 0x001fc600078e020c */
[----:B------:R-:W2:Y:S04]  /*eca0*/  LDL.64 R16, [R1+0xa50] ;  /* 0x000a500001107983 */ /* 0x000ea80000100a00 */
[----:B---3--:R0:W-:Y:S04]  /*ecb0*/  STL [R1+0x88], R28 ;  /* 0x0000881c01007387 */ /* 0x0081e80000100800 */
[----:B----4-:R1:W-:Y:S04]  /*ecc0*/  STL [R1+0x84], R29 ;  /* 0x0000841d01007387 */ /* 0x0103e80000100800 */
[----:B-----5:R3:W-:Y:S04]  /*ecd0*/  STL [R1+0x80], R26 ;  /* 0x0000801a01007387 */ /* 0x0207e80000100800 */
[----:B0-----:R0:W4:Y:S01]  /*ece0*/  LDG.E.U16 R28, [R8.64] ;  /* 0x00000004081c7981 */ /* 0x001122000c1e1500 */
[----:B------:R-:W-:-:S03]  /*ecf0*/  IMAD.WIDE R10, R0, 0x2, R22 ;  /* 0x00000002000a7825 */ /* 0x000fc600078e0216 */
[----:B------:R-:W5:Y:S04]  /*ed00*/  LDL.64 R12, [R1+0xa40] ;  /* 0x000a4000010c7983 */ /* 0x000f680000100a00 */
[----:B-1----:R1:W5:Y:S04]  /*ed10*/  LDG.E.U16 R29, [R6.64] ;  /* 0x00000004061d7981 */ /* 0x002368000c1e1500 */
[----:B---3--:R3:W5:Y:S04]  /*ed20*/  LDG.E.U16 R26, [R4.64] ;  /* 0x00000004041a7981 */ /* 0x008768000c1e1500 */
[----:B--2---:R2:W-:Y:S04]  /*ed30*/  STL [R1+0x7c], R27 ;  /* 0x00007c1b01007387 */ /* 0x0045e80000100800 */
[----:B------:R0:W-:Y:S04]  /*ed40*/  STL [R1+0x78], R25 ;  /* 0x0000781901007387 */ /* 0x0001e80000100800 */
[----:B------:R-:W5:Y:S04]  /*ed50*/  LDL.64 R22, [R1+0xa30] ;  /* 0x000a300001167983 */ /* 0x000f680000100a00 */
[----:B--2---:R2:W5:Y:S04]  /*ed60*/  LDG.E.U16 R27, [R2.64] ;  /* 0x00000004021b7981 */ /* 0x004568000c1e1500 */
[----:B0-----:R-:W5:Y:S01]  /*ed70*/  LDL.64 R24, [R1+0xa38] ;  /* 0x000a380001187983 */ /* 0x001f620000100a00 */
[----:B--2---:R-:W-:-:S03]  /*ed80*/  IMAD.WIDE R2, R0, 0x2, R14 ;  /* 0x0000000200027825 */ /* 0x004fc600078e020e */
[----:B------:R5:W2:Y:S01]  /*ed90*/  LDG.E.U16 R15, [R10.64] ;  /* 0x000000040a0f7981 */ /* 0x000aa2000c1e1500 */
[----:B------:R-:W-:-:S03]  /*eda0*/  IMAD.WIDE R8, R0, 0x2, R20 ;  /* 0x0000000200087825 */ /* 0x000fc600078e0214 */
[----:B------:R-:W2:Y:S01]  /*edb0*/  LDL.64 R20, [R1+0xa28] ;  /* 0x000a280001147983 */ /* 0x000ea20000100a00 */
[----:B-1----:R-:W-:-:S03]  /*edc0*/  IMAD.WIDE R6, R0, 0x2, R18 ;  /* 0x0000000200067825 */ /* 0x002fc600078e0212 */
[----:B------:R-:W2:Y:S01]  /*edd0*/  LDL.64 R18, [R1+0xa20] ;  /* 0x000a200001127983 */ /* 0x000ea20000100a00 */
[----:B---3--:R-:W-:-:S03]  /*ede0*/  IMAD.WIDE R4, R0, 0x2, R16 ;  /* 0x0000000200047825 */ /* 0x008fc600078e0210 */
[----:B----4-:R0:W-:Y:S01]  /*edf0*/  STL [R1+0x74], R28 ;  /* 0x0000741c01007387 */ /* 0x0101e20000100800 */
[----:B-----5:R-:W-:-:S03]  /*ee00*/  IMAD.WIDE R10, R0, 0x2, R12 ;  /* 0x00000002000a7825 */ /* 0x020fc600078e020c */
[----:B------:R1:W-:Y:S04]  /*ee10*/  STL [R1+0x70], R29 ;  /* 0x0000701d01007387 */ /* 0x0003e80000100800 */
[----:B0-----:R0:W3:Y:S04]  /*ee20*/  LDG.E.U16 R28, [R8.64] ;  /* 0x00000004081c7981 */ /* 0x0010e8000c1e1500 */
[----:B------:R4:W-:Y:S04]  /*ee30*/  STL [R1+0x6c], R26 ;  /* 0x00006c1a01007387 */ /* 0x0009e80000100800 */
[----:B-1----:R1:W5:Y:S04]  /*ee40*/  LDG.E.U16 R29, [R6.64] ;  /* 0x00000004061d7981 */ /* 0x002368000c1e1500 */
[----:B------:R-:W5:Y:S04]  /*ee50*/  LDG.E.U16 R11, [R10.64] ;  /* 0x000000040a0b7981 */ /* 0x000f68000c1e1500 */
[----:B----4-:R4:W5:Y:S04]  /*ee60*/  LDG.E.U16 R26, [R4.64] ;  /* 0x00000004041a7981 */ /* 0x010968000c1e1500 */
[----:B------:R1:W-:Y:S01]  /*ee70*/  STL [R1+0x68], R27 ;  /* 0x0000681b01007387 */ /* 0x0003e20000100800 */
[----:B0-----:R-:W-:-:S03]  /*ee80*/  IMAD.WIDE R8, R0, 0x2, R24 ;  /* 0x0000000200087825 */ /* 0x001fc600078e0218 */
[----:B------:R-:W5:Y:S04]  /*ee90*/  LDL.64 R16, [R1+0xa18] ;  /* 0x000a180001107983 */ /* 0x000f680000100a00 */
[----:B-1----:R0:W5:Y:S01]  /*eea0*/  LDG.E.U16 R27, [R2.64] ;  /* 0x00000004021b7981 */ /* 0x002162000c1e1500 */
[----:B------:R-:W-:-:S03]  /*eeb0*/  IMAD.WIDE R6, R0, 0x2, R22 ;  /* 0x0000000200067825 */ /* 0x000fc600078e0216 */
[----:B--2---:R1:W-:Y:S04]  /*eec0*/  STL [R1+0x64], R15 ;  /* 0x0000640f01007387 */ /* 0x0043e80000100800 */
[----:B------:R-:W2:Y:S04]  /*eed0*/  LDL.64 R12, [R1+0xa08] ;  /* 0x000a0800010c7983 */ /* 0x000ea80000100a00 */
[----:B------:R-:W2:Y:S04]  /*eee0*/  LDL.64 R24, [R1+0xa00] ;  /* 0x000a000001187983 */ /* 0x000ea80000100a00 */
[----:B-1----:R-:W2:Y:S04]  /*eef0*/  LDL.64 R14, [R1+0xa10] ;  /* 0x000a1000010e7983 */ /* 0x002ea80000100a00 */
[----:B------:R-:W2:Y:S01]  /*ef00*/  LDL.64 R22, [R1+0x9f8] ;  /* 0x0009f80001167983 */ /* 0x000ea20000100a00 */
[----:B----4-:R-:W-:-:S04]  /*ef10*/  IMAD.WIDE R4, R0, 0x2, R20 ;  /* 0x0000000200047825 */ /* 0x010fc800078e0214 */
[C---:B0-----:R-:W-:Y:S01]  /*ef20*/  IMAD.WIDE R2, R0.reuse, 0x2, R18 ;  /* 0x0000000200027825 */ /* 0x041fe200078e0212 */
[----:B---3--:R-:W-:Y:S04]  /*ef30*/  STL [R1+0x60], R28 ;  /* 0x0000601c01007387 */ /* 0x008fe80000100800 */
[----:B-----5:R0:W-:Y:S04]  /*ef40*/  STL [R1+0x5c], R29 ;  /* 0x00005c1d01007387 */ /* 0x0201e80000100800 */
[----:B------:R-:W3:Y:S04]  /*ef50*/  LDL.64 R20, [R1+0x9f0] ;  /* 0x0009f00001147983 */ /* 0x000ee80000100a00 */
[----:B------:R-:W4:Y:S04]  /*ef60*/  LDL.64 R18, [R1+0x9e8] ;  /* 0x0009e80001127983 */ /* 0x000f280000100a00 */
[----:B------:R1:W-:Y:S04]  /*ef70*/  STL [R1+0x58], R26 ;  /* 0x0000581a01007387 */ /* 0x0003e80000100800 */
[----:B0-----:R2:W5:Y:S04]  /*ef80*/  LDG.E.U16 R29, [R6.64] ;  /* 0x00000004061d7981 */ /* 0x001568000c1e1500 */
[----:B------:R0:W5:Y:S04]  /*ef90*/  LDG.E.U16 R28, [R8.64] ;  /* 0x00000004081c7981 */ /* 0x000168000c1e1500 */
[----:B------:R0:W-:Y:S04]  /*efa0*/  STL [R1+0x54], R27 ;  /* 0x0000541b01007387 */ /* 0x0001e80000100800 */
[----:B------:R2:W-:Y:S02]  /*efb0*/  STL [R1+0x50], R11 ;  /* 0x0000500b01007387 */ /* 0x0005e40000100800 */
[----:B--2---:R-:W-:-:S02]  /*efc0*/  IMAD.WIDE R6, R0, 0x2, R12 ;  /* 0x0000000200067825 */ /* 0x004fc400078e020c */
[----:B-1----:R1:W2:Y:S04]  /*efd0*/  LDG.E.U16 R26, [R4.64] ;  /* 0x00000004041a7981 */ /* 0x0022a8000c1e1500 */
[----:B0-----:R0:W2:Y:S01]  /*efe0*/  LDG.E.U16 R27, [R2.64] ;  /* 0x00000004021b7981 */ /* 0x0010a2000c1e1500 */
[----:B------:R-:W-:-:S03]  /*eff0*/  IMAD.WIDE R10, R0, 0x2, R16 ;  /* 0x00000002000a7825 */ /* 0x000fc600078e0210 */
[----:B------:R-:W2:Y:S01]  /*f000*/  LDL.64 R16, [R1+0x8e8] ;  /* 0x0008e80001107983 */ /* 0x000ea20000100a00 */
[----:B------:R-:W-:-:S03]  /*f010*/  IMAD.WIDE R8, R0, 0x2, R14 ;  /* 0x0000000200087825 */ /* 0x000fc600078e020e */
[----:B------:R-:W2:Y:S01]  /*f020*/  LDL.64 R14, [R1+0x9d8] ;  /* 0x0009d800010e7983 */ /* 0x000ea20000100a00 */
[----:B-1----:R-:W-:-:S03]  /*f030*/  IMAD.WIDE R4, R0, 0x2, R24 ;  /* 0x0000000200047825 */ /* 0x002fc600078e0218 */
[----:B------:R3:W2:Y:S01]  /*f040*/  LDG.E.U16 R25, [R10.64] ;  /* 0x000000040a197981 */ /* 0x0006a2000c1e1500 */
[----:B0-----:R-:W-:-:S03]  /*f050*/  IMAD.WIDE R2, R0, 0x2, R22 ;  /* 0x0000000200027825 */ /* 0x001fc600078e0216 */
[----:B------:R0:W2:Y:S04]  /*f060*/  LDG.E.U16 R23, [R6.64] ;  /* 0x0000000406177981 */ /* 0x0000a8000c1e1500 */
[----:B------:R4:W2:Y:S04]  /*f070*/  LDG.E.U16 R22, [R8.64] ;  /* 0x0000000408167981 */ /* 0x0008a8000c1e1500 */
[----:B------:R-:W2:Y:S04]  /*f080*/  LDG.E.U16 R5, [R4.64] ;  /* 0x0000000404057981 */ /* 0x000ea8000c1e1500 */
[----:B------:R-:W2:Y:S04]  /*f090*/  LDG.E.U16 R3, [R2.64] ;  /* 0x0000000402037981 */ /* 0x000ea8000c1e1500 */
[----:B------:R-:W2:Y:S01]  /*f0a0*/  LDL.64 R12, [R1+0x9d0] ;  /* 0x0009d000010c7983 */ /* 0x000ea20000100a00 */
[----:B---3--:R-:W-:-:S04]  /*f0b0*/  IMAD.WIDE R10, R0, 0x2, R20 ;  /* 0x00000002000a7825 */ /* 0x008fc800078e0214 */
[C---:B----4-:R-:W-:Y:S02]  /*f0c0*/  IMAD.WIDE R8, R0.reuse, 0x2, R18 ;  /* 0x0000000200087825 */ /* 0x050fe400078e0212 */
[----:B------:R-:W3:Y:S04]  /*f0d0*/  LDG.E.U16 R11, [R10.64] ;  /* 0x000000040a0b7981 */ /* 0x000ee8000c1e1500 */
[----:B------:R-:W4:Y:S04]  /*f0e0*/  LDG.E.U16 R9, [R8.64] ;  /* 0x0000000408097981 */ /* 0x000f28000c1e1500 */
[----:B-----5:R-:W-:Y:S04]  /*f0f0*/  STL [R1+0x48], R29 ;  /* 0x0000481d01007387 */ /* 0x020fe80000100800 */
[----:B------:R1:W-:Y:S04]  /*f100*/  STL [R1+0x4c], R28 ;  /* 0x00004c1c01007387 */ /* 0x0003e80000100800 */
[----:B-1----:R-:W5:Y:S04]  /*f110*/  LDL.64 R28, [R1+0x9c8] ;  /* 0x0009c800011c7983 */ /* 0x002f680000100a00 */
[----:B--2---:R-:W-:Y:S04]  /*f120*/  STL [R1+0x40], R27 ;  /* 0x0000401b01007387 */ /* 0x004fe80000100800 */
[----:B------:R1:W-:Y:S04]  /*f130*/  STL [R1+0x44], R26 ;  /* 0x0000441a01007387 */ /* 0x0003e80000100800 */
[----:B------:R-:W2:Y:S01]  /*f140*/  LDL.64 R20, [R1+0x9b8] ;  /* 0x0009b80001147983 */ /* 0x000ea20000100a00 */
[----:B0-----:R-:W-:-:S03]  /*f150*/  IMAD.WIDE R6, R0, 0x2, R16 ;  /* 0x0000000200067825 */ /* 0x001fc600078e0210 */
[----:B-1----:R-:W2:Y:S04]  /*f160*/  LDL.64 R26, [R1+0x9c0] ;  /* 0x0009c000011a7983 */ /* 0x002ea80000100a00 */
[----:B------:R0:W-:Y:S04]  /*f170*/  STL [R1+0x3c], R25 ;  /* 0x00003c1901007387 */ /* 0x0001e80000100800 */
[----:B------:R-:W2:Y:S04]  /*f180*/  LDG.E.U16 R7, [R6.64] ;  /* 0x0000000406077981 */ /* 0x000ea8000c1e1500 */
[----:B0-----:R-:W2:Y:S04]  /*f190*/  LDL.64 R24, [R1+0x9b0] ;  /* 0x0009b00001187983 */ /* 0x001ea80000100a00 */
[----:B------:R-:W-:Y:S04]  /*f1a0*/  STL [R1+0x34], R23 ;  /* 0x0000341701007387 */ /* 0x000fe80000100800 */
[----:B------:R0:W-:Y:S04]  /*f1b0*/  STL [R1+0x38], R22 ;  /* 0x0000381601007387 */ /* 0x0001e80000100800 */
[----:B0-----:R-:W2:Y:S04]  /*f1c0*/  LDL.64 R22, [R1+0x9a0] ;  /* 0x0009a00001167983 */ /* 0x001ea80000100a00 */
[----:B------:R0:W-:Y:S04]  /*f1d0*/  STL [R1+0x30], R5 ;  /* 0x0000300501007387 */ /* 0x0001e80000100800 */
[----:B------:R1:W-:Y:S04]  /*f1e0*/  STL [R1+0x2c], R3 ;  /* 0x00002c0301007387 */ /* 0x0003e80000100800 */
[----:B------:R-:W2:Y:S01]  /*f1f0*/  LDL.64 R16, [R1+0x990] ;  /* 0x0009900001107983 */ /* 0x000ea20000100a00 */
[----:B0-----:R-:W-:-:S03]  /*f200*/  IMAD.WIDE R4, R0, 0x2, R14 ;  /* 0x0000000200047825 */ /* 0x001fc600078e020e */
[----:B------:R-:W2:Y:S01]  /*f210*/  LDL.64 R18, [R1+0x998] ;  /* 0x0009980001127983 */ /* 0x000ea20000100a00 */
[----:B-1----:R-:W-:-:S03]  /*f220*/  IMAD.WIDE R2, R0, 0x2, R12 ;  /* 0x0000000200027825 */ /* 0x002fc600078e020c */
[----:B------:R-:W2:Y:S04]  /*f230*/  LDL.64 R14, [R1+0x988] ;  /* 0x00098800010e7983 */ /* 0x000ea80000100a00 */
[----:B------:R-:W2:Y:S04]  /*f240*/  LDL.64 R12, [R1+0x960] ;  /* 0x00096000010c7983 */ /* 0x000ea80000100a00 */
[----:B------:R-:W2:Y:S04]  /*f250*/  LDG.E.U16 R5, [R4.64] ;  /* 0x0000000404057981 */ /* 0x000ea8000c1e1500 */
[----:B------:R-:W2:Y:S04]  /*f260*/  LDG.E.U16 R3, [R2.64] ;  /* 0x0000000402037981 */ /* 0x000ea8000c1e1500 */
[----:B---3--:R5:W-:Y:S04]  /*f270*/  STL [R1+0x28], R11 ;  /* 0x0000280b01007387 */ /* 0x008be80000100800 */
[----:B----4-:R2:W-:Y:S01]  /*f280*/  STL [R1+0x24], R9 ;  /* 0x0000240901007387 */ /* 0x0105e20000100800 */
[----:B-----5:R-:W-:-:S04]  /*f290*/  IMAD.WIDE R10, R0, 0x2, R28 ;  /* 0x00000002000a7825 */ /* 0x020fc800078e021c */
[C---:B--2---:R-:W-:Y:S02]  /*f2a0*/  IMAD.WIDE R8, R0.reuse, 0x2, R26 ;  /* 0x0000000200087825 */ /* 0x044fe400078e021a */
[----:B------:R0:W2:Y:S04]  /*f2b0*/  LDG.E.U16 R27, [R10.64] ;  /* 0x000000040a1b7981 */ /* 0x0000a8000c1e1500 */
[----:B------:R1:W3:Y:S04]  /*f2c0*/  LDG.E.U16 R26, [R8.64] ;  /* 0x00000004081a7981 */ /* 0x0002e8000c1e1500 */
[----:B------:R4:W-:Y:S02]  /*f2d0*/  STL [R1+0x20], R7 ;  /* 0x0000200701007387 */ /* 0x0009e40000100800 */
[----:B----4-:R-:W-:-:S02]  /*f2e0*/  IMAD.WIDE R6, R0, 0x2, R20 ;  /* 0x0000000200067825 */ /* 0x010fc400078e0214 */
[----:B------:R-:W4:Y:S04]  /*f2f0*/  LDL.64 R20, [R1+0x920] ;  /* 0x0009200001147983 */ /* 0x000f280000100a00 */
[----:B------:R5:W2:Y:S01]  /*f300*/  LDG.E.U16 R28, [R6.64] ;  /* 0x00000004061c7981 */ /* 0x000aa2000c1e1500 */
[----:B-1----:R-:W-:-:S05]  /*f310*/  IMAD.WIDE R8, R0, 0x2, R16 ;  /* 0x0000000200087825 */ /* 0x002fca00078e0210 */
[----:B------:R-:W2:Y:S01]  /*f320*/  LDG.E.U16 R29, [R8.64] ;  /* 0x00000004081d7981 */ /* 0x000ea2000c1e1500 */
[----:B0-----:R-:W-:-:S03]  /*f330*/  IMAD.WIDE R10, R0, 0x2, R18 ;  /* 0x00000002000a7825 */ /* 0x001fc600078e0212 */
[----:B------:R0:W-:Y:S04]  /*f340*/  STL [R1+0x1c], R5 ;  /* 0x00001c0501007387 */ /* 0x0001e80000100800 */
[----:B------:R1:W-:Y:S01]  /*f350*/  STL [R1+0x18], R3 ;  /* 0x0000180301007387 */ /* 0x0003e20000100800 */
[----:B-----5:R-:W-:-:S03]  /*f360*/  IMAD.WIDE R6, R0, 0x2, R14 ;  /* 0x0000000200067825 */ /* 0x020fc600078e020e */
[----:B------:R-:W5:Y:S01]  /*f370*/  LDL.64 R14, [R1+0x918] ;  /* 0x00091800010e7983 */ /* 0x000f620000100a00 */
[----:B0-----:R-:W-:-:S03]  /*f380*/  IMAD.WIDE R4, R0, 0x2, R24 ;  /* 0x0000000200047825 */ /* 0x001fc600078e0218 */
[----:B------:R-:W3:Y:S01]  /*f390*/  LDL.64 R18, [R1+0x980] ;  /* 0x0009800001127983 */ /* 0x000ee20000100a00 */
[----:B-1----:R-:W-:-:S03]  /*f3a0*/  IMAD.WIDE R2, R0, 0x2, R22 ;  /* 0x0000000200027825 */ /* 0x002fc600078e0216 */
[----:B------:R0:W3:Y:S04]  /*f3b0*/  LDG.E.U16 R25, [R4.64] ;  /* 0x0000000404197981 */ /* 0x0000e8000c1e1500 */
[----:B------:R4:W3:Y:S04]  /*f3c0*/  LDG.E.U16 R24, [R2.64] ;  /* 0x0000000402187981 */ /* 0x0008e8000c1e1500 */
[----:B------:R-:W3:Y:S01]  /*f3d0*/  LDL.64 R22, [R1+0x958] ;  /* 0x0009580001167983 */ /* 0x000ee20000100a00 */
[----:B0-----:R-:W-:-:S03]  /*f3e0*/  IMAD.WIDE R4, R0, 0x2, R12 ;  /* 0x0000000200047825 */ /* 0x001fc600078e020c */
[----:B------:R-:W3:Y:S04]  /*f3f0*/  LDL.64 R16, [R1+0x950] ;  /* 0x0009500001107983 */ /* 0x000ee80000100a00 */
[----:B------:R-:W3:Y:S01]  /*f400*/  LDL.64 R12, [R1+0x910] ;  /* 0x00091000010c7983 */ /* 0x000ee20000100a00 */
[----:B----4-:R-:W-:-:S03]  /*f410*/  IMAD.WIDE R2, R0, 0x2, R20 ;  /* 0x0000000200027825 */ /* 0x010fc600078e0214 */
[----:B------:R-:W4:Y:S04]  /*f420*/  LDG.E.U16 R20, [R4.64] ;  /* 0x0000000404147981 */ /* 0x000f28000c1e1500 */
[----:B------:R3:W3:Y:S04]  /*f430*/  LDG.E.U16 R0, [R2.64] ;  /* 0x0000000402007981 */ /* 0x0006e8000c1e1500 */
[----:B------:R5:W3:Y:S04]  /*f440*/  LDG.E.U16 R21, [R10.64] ;  /* 0x000000040a157981 */ /* 0x000ae8000c1e1500 */
[----:B--2---:R0:W-:Y:S04]  /*f450*/  STL [R1+0x5d94], R29 ;  /* 0x005d941d01007387 */ /* 0x0041e80000100800 */
[----:B0-----:R-:W3:Y:S04]  /*f460*/  LDL R29, [R1+0x368] ;  /* 0x00036800011d7983 */ /* 0x001ee80000100800 */
[----:B------:R0:W-:Y:S04]  /*f470*/  STL [R1+0x14], R27 ;  /* 0x0000141b01007387 */ /* 0x0001e80000100800 */
[----:B0-----:R0:W2:Y:S01]  /*f480*/  LDG.E.U16 R27, [R6.64] ;  /* 0x00000004061b7981 */ /* 0x0010a2000c1e1500 */
[----:B---3--:R-:W-:-:S04]  /*f490*/  IMAD.WIDE R2, R29, 0x2, R22 ;  /* 0x000000021d027825 */ /* 0x008fc800078e0216 */
[C---:B-----5:R-:W-:Y:S02]  /*f4a0*/  IMAD.WIDE R10, R29.reuse, 0x2, R14 ;  /* 0x000000021d0a7825 */ /* 0x060fe400078e020e */
[----:B------:R1:W3:Y:S02]  /*f4b0*/  LDG.E.U16 R2, [R2.64] ;  /* 0x0000000402027981 */ /* 0x0002e4000c1e1500 */
[C---:B0-----:R-:W-:Y:S02]  /*f4c0*/  IMAD.WIDE R6, R29.reuse, 0x2, R12 ;  /* 0x000000021d067825 */ /* 0x041fe400078e020c */
[----:B--2---:R-:W-:Y:S04]  /*f4d0*/  STL [R1+0x5d98], R27 ;  /* 0x005d981b01007387 */ /* 0x004fe80000100800 */
[----:B----4-:R-:W-:Y:S01]  /*f4e0*/  STL [R1+0x5da0], R20 ;  /* 0x005da01401007387 */ /* 0x010fe20000100800 */
[----:B------:R-:W-:-:S03]  /*f4f0*/  IMAD.WIDE R8, R29, 0x2, R18 ;  /* 0x000000021d087825 */ /* 0x000fc600078e0212 */
[----:B------:R-:W-:Y:S01]  /*f500*/  STL [R1+0x5da4], R0 ;  /* 0x005da40001007387 */ /* 0x000fe20000100800 */
[----:B------:R-:W-:-:S03]  /*f510*/  IMAD.WIDE R4, R29, 0x2, R16 ;  /* 0x000000021d047825 */ /* 0x000fc600078e0210 */
[----:B------:R-:W2:Y:S04]  /*f520*/  LDL.64 R14, [R1+0x978] ;  /* 0x00097800010e7983 */ /* 0x000ea80000100a00 */
[----:B------:R-:W4:Y:S04]  /*f530*/  LDL.64 R12, [R1+0x908] ;  /* 0x00090800010c7983 */ /* 0x000f280000100a00 */
[----:B------:R0:W-:Y:S04]  /*f540*/  STL [R1+0x10], R26 ;  /* 0x0000101a01007387 */ /* 0x0001e80000100800 */
[----:B-1----:R1:W5:Y:S04]  /*f550*/  LDG.E.U16 R3, [R10.64] ;  /* 0x000000040a037981 */ /* 0x002368000c1e1500 */
[----:B------:R1:W2:Y:S04]  /*f560*/  LDG.E.U16 R4, [R4.64] ;  /* 0x0000000404047981 */ /* 0x0002a8000c1e1500 */
[----:B0-----:R-:W2:Y:S04]  /*f570*/  LDL.64 R26, [R1+0x940] ;  /* 0x00094000011a7983 */ /* 0x001ea80000100a00 */
[----:B------:R-:W-:Y:S04]  /*f580*/  STL [R1+0xc], R28 ;  /* 0x00000c1c01007387 */ /* 0x000fe80000100800 */
[----:B------:R-:W2:Y:S04]  /*f590*/  LDL.64 R22, [R1+0x900] ;  /* 0x0009000001167983 */ /* 0x000ea80000100a00 */
[----:B------:R-:W-:Y:S04]  /*f5a0*/  STL [R1+0x8], R25 ;  /* 0x0000081901007387 */ /* 0x000fe80000100800 */
[----:B------:R0:W-:Y:S04]  /*f5b0*/  STL [R1+0x4], R24 ;  /* 0x0000041801007387 */ /* 0x0001e80000100800 */
[----:B-1----:R-:W2:Y:S04]  /*f5c0*/  LDG.E.U16 R5, [R6.64] ;  /* 0x0000000406057981 */ /* 0x002ea8000c1e1500 */
[----:B0-----:R-:W2:Y:S04]  /*f5d0*/  LDG.E.U16 R24, [R8.64] ;  /* 0x0000000408187981 */ /* 0x001ea8000c1e1500 */
[----:B---3--:R-:W-:Y:S04]  /*f5e0*/  STL [R1+0x5d9c], R2 ;  /* 0x005d9c0201007387 */ /* 0x008fe80000100800 */
[----:B------:R-:W3:Y:S04]  /*f5f0*/  LDL.64 R10, [R1+0x948] ;  /* 0x00094800010a7983 */ /* 0x000ee80000100a00 */
[----:B-----5:R-:W-:Y:S04]  /*f600*/  STL [R1+0x5da8], R3 ;  /* 0x005da80301007387 */ /* 0x020fe80000100800 */
[----:B--2---:R-:W-:Y:S04]  /*f610*/  STL [R1+0x5d7c], R24 ;  /* 0x005d7c1801007387 */ /* 0x004fe80000100800 */
[----:B------:R-:W-:Y:S04]  /*f620*/  STL [R1+0x5dac], R4 ;  /* 0x005dac0401007387 */ /* 0x000fe80000100800 */
[----:B------:R-:W-:Y:S04]  /*f630*/  STL [R1+0x5db0], R5 ;  /* 0x005db00501007387 */ /* 0x000fe80000100800 */
[----:B------:R0:W-:Y:S04]  /*f640*/  STL [R1], R21 ;  /* 0x0000001501007387 */ /* 0x0001e80000100800 */
[----:B------:R-:W2:Y:S01]  /*f650*/  LDL.64 R18, [R1+0x938] ;  /* 0x0009380001127983 */ /* 0x000ea20000100a00 */
[----:B------:R-:W-:-:S03]  /*f660*/  IMAD.WIDE R14, R29, 0x2, R14 ;  /* 0x000000021d0e7825 */ /* 0x000fc600078e020e */
[----:B------:R-:W5:Y:S04]  /*f670*/  LDL.64 R16, [R1+0x930] ;  /* 0x0009300001107983 */ /* 0x000f680000100a00 */
[----:B0-----:R-:W5:Y:S01]  /*f680*/  LDL.64 R20, [R1+0x970] ;  /* 0x0009700001147983 */ /* 0x001f620000100a00 */
[----:B------:R-:W-:-:S03]  /*f690*/  IMAD.WIDE R8, R29, 0x2, R26 ;  /* 0x000000021d087825 */ /* 0x000fc600078e021a */
[----:B------:R-:W5:Y:S01]  /*f6a0*/  LDL.64 R4, [R1+0x8f8] ;  /* 0x0008f80001047983 */ /* 0x000f620000100a00 */
[----:B----4-:R-:W-:-:S03]  /*f6b0*/  IMAD.WIDE R12, R29, 0x2, R12 ;  /* 0x000000021d0c7825 */ /* 0x010fc600078e020c */
[----:B------:R0:W4:Y:S04]  /*f6c0*/  LDG.E.U16 R8, [R8.64] ;  /* 0x0000000408087981 */ /* 0x000128000c1e1500 */
[----:B------:R-:W4:Y:S01]  /*f6d0*/  LDL.64 R2, [R1+0x8f0] ;  /* 0x0008f00001027983 */ /* 0x000f220000100a00 */
[----:B---3--:R-:W-:-:S04]  /*f6e0*/  IMAD.WIDE R6, R29, 0x2, R10 ;  /* 0x000000021d067825 */ /* 0x008fc800078e020a */
[C---:B------:R-:W-:Y:S02]  /*f6f0*/  IMAD.WIDE R10, R29.reuse, 0x2, R22 ;  /* 0x000000021d0a7825 */ /* 0x040fe400078e0216 */
[----:B------:R1:W3:Y:S04]  /*f700*/  LDG.E.U16 R22, [R14.64] ;  /* 0x000000040e167981 */ /* 0x0002e8000c1e1500 */
[----:B0-----:R5:W3:Y:S04]  /*f710*/  LDG.E.U16 R9, [R10.64] ;  /* 0x000000040a097981 */ /* 0x001ae8000c1e1500 */
[----:B------:R0:W3:Y:S04]  /*f720*/  LDG.E.U16 R6, [R6.64] ;  /* 0x0000000406067981 */ /* 0x0000e8000c1e1500 */
[----:B0-----:R2:W3:Y:S02]  /*f730*/  LDG.E.U16 R7, [R12.64] ;  /* 0x000000040c077981 */ /* 0x0014e4000c1e1500 */
[----:B--2---:R-:W-:-:S05]  /*f740*/  IMAD.WIDE R12, R29, 0x2, R18 ;  /* 0x000000021d0c7825 */ /* 0x004fca00078e0212 */
[----:B------:R0:W2:Y:S01]  /*f750*/  LDG.E.U16 R23, [R12.64] ;  /* 0x000000040c177981 */ /* 0x0000a2000c1e1500 */
[----:B-----5:R-:W-:-:S05]  /*f760*/  IMAD.WIDE R10, R29, 0x2, R20 ;  /* 0x000000021d0a7825 */ /* 0x020fca00078e0214 */
[----:B------:R5:W2:Y:S01]  /*f770*/  LDG.E.U16 R21, [R10.64] ;  /* 0x000000040a157981 */ /* 0x000aa2000c1e1500 */
[----:B-1----:R-:W-:-:S04]  /*f780*/  IMAD.WIDE R14, R29, 0x2, R16 ;  /* 0x000000021d0e7825 */ /* 0x002fc800078e0210 */
[C---:B------:R-:W-:Y:S01]  /*f790*/  IMAD.WIDE R16, R29.reuse, 0x2, R4 ;  /* 0x000000021d107825 */ /* 0x040fe200078e0204 */
[----:B------:R1:W2:Y:S03]  /*f7a0*/  LDG.E.U16 R25, [R14.64] ;  /* 0x000000040e197981 */ /* 0x0002a6000c1e1500 */
[C---:B----4-:R-:W-:Y:S01]  /*f7b0*/  IMAD.WIDE R18, R29.reuse, 0x2, R2 ;  /* 0x000000021d127825 */ /* 0x050fe200078e0202 */
[----:B------:R4:W4:Y:S04]  /*f7c0*/  LDG.E.U16 R26, [R16.64] ;  /* 0x00000004101a7981 */ /* 0x000928000c1e1500 */
[----:B------:R0:W4:Y:S04]  /*f7d0*/  LDG.E.U16 R28, [R18.64] ;  /* 0x00000004121c7981 */ /* 0x000128000c1e1500 */
[----:B---3--:R-:W-:Y:S04]  /*f7e0*/  STL [R1+0x5d78], R22 ;  /* 0x005d781601007387 */ /* 0x008fe80000100800 */
[----:B------:R-:W-:Y:S04]  /*f7f0*/  STL [R1+0x5d80], R8 ;  /* 0x005d800801007387 */ /* 0x000fe80000100800 */
[----:B------:R3:W-:Y:S04]  /*f800*/  STL [R1+0x5d84], R9 ;  /* 0x005d840901007387 */ /* 0x0007e80000100800 */
[----:B---3--:R-:W3:Y:S04]  /*f810*/  LDL.64 R8, [R1+0x8e0] ;  /* 0x0008e00001087983 */ /* 0x008ee80000100a00 */
[----:B------:R-:W4:Y:S04]  /*f820*/  LDL.LU R5, [R1+0x9c] ;  /* 0x00009c0001057983 */ /* 0x000f280000300800 */
[----:B------:R-:W4:Y:S04]  /*f830*/  LDL.LU R4, [R1+0x7c] ;  /* 0x00007c0001047983 */ /* 0x000f280000300800 */
[----:B------:R-:W4:Y:S04]  /*f840*/  LDL.LU R3, [R1+0x5c] ;  /* 0x00005c0001037983 */ /* 0x000f280000300800 */
[----:B------:R-:W4:Y:S04]  /*f850*/  LDL.LU R0, [R1+0x3c] ;  /* 0x00003c0001007983 */ /* 0x000f280000300800 */
[----:B------:R-:W4:Y:S04]  /*f860*/  LDL.LU R20, [R1+0x20] ;  /* 0x0000200001147983 */ /* 0x000f280000300800 */
[----:B-----5:R-:W5:Y:S04]  /*f870*/  LDL.64 R10, [R1+0x9e0] ;  /* 0x0009e000010a7983 */ /* 0x020f680000100a00 */
[----:B--2---:R-:W-:Y:S04]  /*f880*/  STL [R1+0x5d88], R21 ;  /* 0x005d881501007387 */ /* 0x004fe80000100800 */
[----:B0-----:R-:W2:Y:S04]  /*f890*/  LDL.64 R12, [R1+0x9a8] ;  /* 0x0009a800010c7983 */ /* 0x001ea80000100a00 */
[----:B------:R0:W-:Y:S04]  /*f8a0*/  STL [R1+0x5d8c], R23 ;  /* 0x005d8c1701007387 */ /* 0x0001e80000100800 */
[----:B-1----:R-:W4:Y:S04]  /*f8b0*/  LDL.64 R14, [R1+0x968] ;  /* 0x00096800010e7983 */ /* 0x002f280000100a00 */
[----:B0-----:R-:W4:Y:S04]  /*f8c0*/  LDL.64 R22, [R1+0x928] ;  /* 0x0009280001167983 */ /* 0x001f280000100a00 */
[----:B------:R0:W-:Y:S04]  /*f8d0*/  STL [R1+0x5d90], R25 ;  /* 0x005d901901007387 */ /* 0x0001e80000100800 */
[----:B------:R-:W4:Y:S04]  /*f8e0*/  LDL.LU R2, [R1+0x38] ;  /* 0x0000380001027983 */ /* 0x000f280000300800 */
[----:B------:R-:W4:Y:S04]  /*f8f0*/  LDL.LU R27, [R1+0x1c] ;  /* 0x00001c00011b7983 */ /* 0x000f280000300800 */
[----:B0-----:R-:W0:Y:S01]  /*f900*/  S2R R25, SR_TID.X ;  /* 0x0000000000197919 */ /* 0x001e220000002100 */
[----:B---3--:R-:W-:-:S04]  /*f910*/  IMAD.WIDE R18, R29, 0x2, R8 ;  /* 0x000000021d127825 */ /* 0x008fc800078e0208 */
[----:B-----5:R-:W-:-:S06]  /*f920*/  IMAD.WIDE R10, R29, 0x2, R10 ;  /* 0x000000021d0a7825 */ /* 0x020fcc00078e020a */
[----:B------:R1:W3:Y:S01]  /*f930*/  LDG.E.U16 R10, [R10.64] ;  /* 0x000000040a0a7981 */ /* 0x0002e2000c1e1500 */
[----:B--2---:R-:W-:-:S05]  /*f940*/  IMAD.WIDE R12, R29, 0x2, R12 ;  /* 0x000000021d0c7825 */ /* 0x004fca00078e020c */
[----:B-1----:R1:W2:Y:S01]  /*f950*/  LDG.E.U16 R11, [R12.64] ;  /* 0x000000040c0b7981 */ /* 0x0022a2000c1e1500 */
[----:B----4-:R-:W-:-:S04]  /*f960*/  IMAD.WIDE R14, R29, 0x2, R14 ;  /* 0x000000021d0e7825 */ /* 0x010fc800078e020e */
[----:B------:R-:W-:Y:S02]  /*f970*/  IMAD.WIDE R16, R29, 0x2, R22 ;  /* 0x000000021d107825 */ /* 0x000fe400078e0216 */
[----:B------:R4:W5:Y:S04]  /*f980*/  LDG.E.U16 R14, [R14.64] ;  /* 0x000000040e0e7981 */ /* 0x000968000c1e1500 */
[----:B-1----:R1:W2:Y:S04]  /*f990*/  LDG.E.U16 R12, [R16.64] ;  /* 0x00000004100c7981 */ /* 0x0022a8000c1e1500 */
[----:B------:R1:W2:Y:S01]  /*f9a0*/  LDG.E.U16 R13, [R18.64] ;  /* 0x00000004120d7981 */ /* 0x0002a2000c1e1500 */
[----:B0-----:R-:W-:-:S03]  /*f9b0*/  LOP3.LUT R22, R25, 0x1ff, RZ, 0xc0, !PT ;  /* 0x000001ff19167812 */ /* 0x001fc600078ec0ff */
[----:B------:R-:W2:Y:S04]  /*f9c0*/  LDL.LU R29, [R1] ;  /* 0x00000000011d7983 */ /* 0x000ea80000300800 */
[----:B------:R-:W2:Y:S01]  /*f9d0*/  LDL.LU R23, [R1+0x94] ;  /* 0x0000940001177983 */ /* 0x000ea20000300800 */
[----:B-1----:R-:W-:-:S03]  /*f9e0*/  IMAD.SHL.U32 R19, R22, 0x2, RZ ;  /* 0x0000000216137824 */ /* 0x002fc600078e00ff */
[----:B------:R-:W-:Y:S06]  /*f9f0*/  BAR.SYNC.DEFER_BLOCKING 0x0 ;  /* 0x0000000000007b1d */ /* 0x000fec0000010000 */
[----:B------:R-:W2:Y:S04]  /*fa00*/  LDL.LU R21, [R1+0x74] ;  /* 0x0000740001157983 */ /* 0x000ea80000300800 */
[----:B------:R-:W2:Y:S04]  /*fa10*/  LDL.LU R9, [R1+0x54] ;  /* 0x0000540001097983 */ /* 0x000ea80000300800 */
[----:B------:R-:W2:Y:S04]  /*fa20*/  LDL.LU R8, [R1+0x34] ;  /* 0x0000340001087983 */ /* 0x000ea80000300800 */
[----:B------:R-:W2:Y:S04]  /*fa30*/  LDL.LU R24, [R1+0x18] ;  /* 0x0000180001187983 */ /* 0x000ea80000300800 */
[----:B----4-:R-:W4:Y:S04]  /*fa40*/  LDL.LU R15, [R1+0x58] ;  /* 0x00005800010f7983 */ /* 0x010f280000300800 */
[----:B------:R-:W2:Y:S04]  /*fa50*/  LDL.LU R16, [R1+0x98] ;  /* 0x0000980001107983 */ /* 0x000ea80000300800 */
[----:B------:R-:W2:Y:S04]  /*fa60*/  LDL.LU R17, [R1+0x78] ;  /* 0x0000780001117983 */ /* 0x000ea80000300800 */
[----:B------:R-:W2:Y:S04]  /*fa70*/  LDL.LU R18, [R1+0x4] ;  /* 0x0000040001127983 */ /* 0x000ea80000300800 */
[----:B------:R0:W-:Y:S04]  /*fa80*/  STS.U16 [R19+0x40000], R5 ;  /* 0x0400000513007388 */ /* 0x0001e80000000400 */
[----:B------:R1:W-:Y:S04]  /*fa90*/  STS.U16 [R19+0x42000], R4 ;  /* 0x0420000413007388 */ /* 0x0003e80000000400 */
[----:B------:R1:W-:Y:S04]  /*faa0*/  STS.U16 [R19+0x44000], R3 ;  /* 0x0440000313007388 */ /* 0x0003e80000000400 */
[----:B0-----:R-:W3:Y:S04]  /*fab0*/  LDL.LU R5, [R1+0x5db0] ;  /* 0x005db00001057983 */ /* 0x001ee80000300800 */
[----:B-1----:R-:W3:Y:S04]  /*fac0*/  LDL.LU R4, [R1+0x5dac] ;  /* 0x005dac0001047983 */ /* 0x002ee80000300800 */
[----:B------:R-:W3:Y:S04]  /*fad0*/  LDL.LU R3, [R1+0x5da8] ;  /* 0x005da80001037983 */ /* 0x000ee80000300800 */
[----:B------:R0:W-:Y:S04]  /*fae0*/  STS.U16 [R19+0x46000], R0 ;  /* 0x0460000013007388 */ /* 0x0001e80000000400 */
[----:B------:R1:W-:Y:S04]  /*faf0*/  STS.U16 [R19+0x48000], R20 ;  /* 0x0480001413007388 */ /* 0x0003e80000000400 */
[----:B0-----:R-:W3:Y:S04]  /*fb00*/  LDL.LU R0, [R1+0x5da4] ;  /* 0x005da40001007983 */ /* 0x001ee80000300800 */
[----:B-1----:R-:W3:Y:S04]  /*fb10*/  LDL.LU R20, [R1+0x5da0] ;  /* 0x005da00001147983 */ /* 0x002ee80000300800 */
[----:B--2---:R0:W-:Y:S04]  /*fb20*/  STS.U16 [R19+0x4a000], R18 ;  /* 0x04a0001213007388 */ /* 0x0041e80000000400 */
[----:B0-----:R-:W2:Y:S04]  /*fb30*/  LDL.LU R18, [R1+0x70] ;  /* 0x0000700001127983 */ /* 0x001ea80000300800 */
[----:B---3--:R0:W-:Y:S04]  /*fb40*/  STS.U16 [R19+0x4c000], R20 ;  /* 0x04c0001413007388 */ /* 0x0081e80000000400 */
[----:B------:R1:W-:Y:S04]  /*fb50*/  STS.U16 [R19+0x4e000], R0 ;  /* 0x04e0000013007388 */ /* 0x0003e80000000400 */
[----:B0-----:R-:W3:Y:S04]  /*fb60*/  LDL.LU R20, [R1+0x90] ;  /* 0x0000900001147983 */ /* 0x001ee80000300800 */
[----:B-1----:R-:W0:Y:S02]  /*fb70*/  S2R R0, SR_TID.X ;  /* 0x0000000000007919 */ /* 0x002e240000002100 */
[----:B0-----:R-:W-:-:S04]  /*fb80*/  LOP3.LUT R0, R0, 0x1ff, RZ, 0xc0, !PT ;  /* 0x000001ff00007812 */ /* 0x001fc800078ec0ff */
[----:B------:R-:W-:-:S04]  /*fb90*/  SHF.L.U32 R0, R0, 0x1, RZ ;  /* 0x0000000100007819 */ /* 0x000fc800000006ff */
[----:B------:R-:W-:-:S05]  /*fba0*/  LOP3.LUT R0, R0, 0x10, RZ, 0x3c, !PT ;  /* 0x0000001000007812 */ /* 0x000fca00078e3cff */
[----:B------:R0:W-:Y:S04]  /*fbb0*/  STS.U16 [R0+0x40400], R16 ;  /* 0x0404001000007388 */ /* 0x0001e80000000400 */
[----:B------:R1:W-:Y:S04]  /*fbc0*/  STS.U16 [R0+0x42400], R17 ;  /* 0x0424001100007388 */ /* 0x0003e80000000400 */
[----:B----4-:R4:W-:Y:S04]  /*fbd0*/  STS.U16 [R0+0x44400], R15 ;  /* 0x0444000f00007388 */ /* 0x0109e80000000400 */
[----:B0-----:R-:W2:Y:S04]  /*fbe0*/  LDL.LU R16, [R1+0x50] ;  /* 0x0000500001107983 */ /* 0x001ea80000300800 */
[----:B-1----:R-:W2:Y:S04]  /*fbf0*/  LDL.LU R17, [R1+0x30] ;  /* 0x0000300001117983 */ /* 0x002ea80000300800 */
[----:B----4-:R-:W4:Y:S04]  /*fc00*/  LDL.LU R15, [R1+0x14] ;  /* 0x00001400010f7983 */ /* 0x010f280000300800 */
[----:B------:R0:W-:Y:S04]  /*fc10*/  STS.U16 [R0+0x46400], R2 ;  /* 0x0464000200007388 */ /* 0x0001e80000000400 */
[----:B0-----:R-:W2:Y:S01]  /*fc20*/  LDL.LU R2, [R1+0x5d9c] ;  /* 0x005d9c0001027983 */ /* 0x001ea20000300800 */
[----:B------:R-:W-:-:S03]  /*fc30*/  LOP3.LUT R25, R25, 0x1ff, RZ, 0xc0, !PT ;  /* 0x000001ff19197812 */ /* 0x000fc600078ec0ff */
[----:B------:R0:W-:Y:S04]  /*fc40*/  STS.U16 [R0+0x48400], R27 ;  /* 0x0484001b00007388 */ /* 0x0001e80000000400 */
[----:B------:R1:W-:Y:S01]  /*fc50*/  STS.U16 [R0+0x4a400], R29 ;  /* 0x04a4001d00007388 */ /* 0x0003e20000000400 */
[----:B------:R-:W-:-:S03]  /*fc60*/  IMAD.SHL.U32 R25, R25, 0x2, RZ ;  /* 0x0000000219197824 */ /* 0x000fc600078e00ff */
[----:B0-----:R-:W3:Y:S04]  /*fc70*/  LDL.LU R27, [R1+0x5d98] ;  /* 0x005d9800011b7983 */ /* 0x001ee80000300800 */
[----:B-1----:R-:W3:Y:S04]  /*fc80*/  LDL.LU R29, [R1+0x5d94] ;  /* 0x005d9400011d7983 */ /* 0x002ee80000300800 */
[----:B--2---:R0:W-:Y:S04]  /*fc90*/  STS.U16 [R0+0x4c400], R2 ;  /* 0x04c4000200007388 */ /* 0x0041e80000000400 */
[----:B------:R-:W-:Y:S01]  /*fca0*/  STS.U16 [R0+0x4e400], R3 ;  /* 0x04e4000300007388 */ /* 0x000fe20000000400 */
[----:B0-----:R-:W-:-:S05]  /*fcb0*/  LOP3.LUT R2, R25, 0x20, RZ, 0x3c, !PT ;  /* 0x0000002019027812 */ /* 0x001fca00078e3cff */
[----:B------:R0:W-:Y:S04]  /*fcc0*/  STS.U16 [R2+0x40800], R23 ;  /* 0x0408001702007388 */ /* 0x0001e80000000400 */
[----:B------:R1:W-:Y:S04]  /*fcd0*/  STS.U16 [R2+0x42800], R21 ;  /* 0x0428001502007388 */ /* 0x0003e80000000400 */
[----:B------:R2:W-:Y:S04]  /*fce0*/  STS.U16 [R2+0x44800], R9 ;  /* 0x0448000902007388 */ /* 0x0005e80000000400 */
[----:B0-----:R-:W5:Y:S04]  /*fcf0*/  LDL.LU R23, [R1+0x8c] ;  /* 0x00008c0001177983 */ /* 0x001f680000300800 */
[----:B-1----:R-:W5:Y:S04]  /*fd00*/  LDL.LU R21, [R1+0x6c] ;  /* 0x00006c0001157983 */ /* 0x002f680000300800 */
[----:B------:R0:W-:Y:S04]  /*fd10*/  STS.U16 [R2+0x46800], R8 ;  /* 0x0468000802007388 */ /* 0x0001e80000000400 */
[----:B--2---:R-:W2:Y:S04]  /*fd20*/  LDL.LU R9, [R1+0x4c] ;  /* 0x00004c0001097983 */ /* 0x004ea80000300800 */
[----:B------:R1:W-:Y:S04]  /*fd30*/  STS.U16 [R2+0x48800], R24 ;  /* 0x0488001802007388 */ /* 0x0003e80000000400 */
[----:B0-----:R-:W2:Y:S04]  /*fd40*/  LDL.LU R8, [R1+0x2c] ;  /* 0x00002c0001087983 */ /* 0x001ea80000300800 */
[----:B-1----:R-:W2:Y:S01]  /*fd50*/  LDL.LU R24, [R1+0x10] ;  /* 0x0000100001187983 */ /* 0x002ea20000300800 */
[----:B------:R-:W-:-:S03]  /*fd60*/  LOP3.LUT R25, R25, 0x30, RZ, 0x3c, !PT ;  /* 0x0000003019197812 */ /* 0x000fc600078e3cff */
[----:B---3--:R-:W-:Y:S04]  /*fd70*/  STS.U16 [R2+0x4a800], R29 ;  /* 0x04a8001d02007388 */ /* 0x008fe80000000400 */
[----:B------:R0:W-:Y:S04]  /*fd80*/  STS.U16 [R2+0x4c800], R4 ;  /* 0x04c8000402007388 */ /* 0x0001e80000000400 */
[----:B------:R-:W3:Y:S04]  /*fd90*/  LDL.LU R0, [R1+0xc] ;  /* 0x00000c0001007983 */ /* 0x000ee80000300800 */
[----:B------:R1:W-:Y:S01]  /*fda0*/  STS.U16 [R2+0x4e800], R5 ;  /* 0x04e8000502007388 */ /* 0x0003e20000000400 */
[----:B0-----:R-:W-:-:S03]  /*fdb0*/  SHF.L.U32 R4, R22, 0x1, RZ ;  /* 0x0000000116047819 */ /* 0x001fc600000006ff */
[----:B------:R0:W-:Y:S04]  /*fdc0*/  STS.U16 [R25+0x40c00], R20 ;  /* 0x040c001419007388 */ /* 0x0001e80000000400 */
[----:B-1----:R-:W3:Y:S04]  /*fdd0*/  LDL.LU R5, [R1+0x28] ;  /* 0x0000280001057983 */ /* 0x002ee80000300800 */
[----:B------:R-:W3:Y:S04]  /*fde0*/  LDL.LU R29, [R1+0x84] ;  /* 0x00008400011d7983 */ /* 0x000ee80000300800 */
[----:B------:R-:W3:Y:S04]  /*fdf0*/  LDL.LU R3, [R1+0x64] ;  /* 0x0000640001037983 */ /* 0x000ee80000300800 */
[----:B------:R-:W3:Y:S01]  /*fe00*/  LDL.LU R2, [R1+0x44] ;  /* 0x0000440001027983 */ /* 0x000ee20000300800 */
[----:B------:R-:W-:-:S03]  /*fe10*/  LOP3.LUT R22, R4, 0x40, RZ, 0x3c, !PT ;  /* 0x0000004004167812 */ /* 0x000fc600078e3cff */
[----:B------:R1:W-:Y:S04]  /*fe20*/  STS.U16 [R25+0x42c00], R18 ;  /* 0x042c001219007388 */ /* 0x0003e80000000400 */
[----:B0-----:R-:W3:Y:S04]  /*fe30*/  LDL.LU R20, [R1+0x24] ;  /* 0x0000240001147983 */ /* 0x001ee80000300800 */
[----:B------:R0:W-:Y:S04]  /*fe40*/  STS.U16 [R25+0x44c00], R16 ;  /* 0x044c001019007388 */ /* 0x0001e80000000400 */
[----:B-1----:R-:W3:Y:S04]  /*fe50*/  LDL.LU R18, [R1+0x8] ;  /* 0x0000080001127983 */ /* 0x002ee80000300800 */
[----:B------:R1:W-:Y:S04]  /*fe60*/  STS.U16 [R25+0x46c00], R17 ;  /* 0x046c001119007388 */ /* 0x0003e80000000400 */
        /* <DEDUP_REMOVED lines=9> */
[----:B-1----:R-:W3:Y:S04]  /*ff00*/  LDL.LU R25, [R1+0x5d90] ;  /* 0x005d900001197983 */ /* 0x002ee80000300800 */
[----:B------:R-:W3:Y:S04]  /*ff10*/  LDL.LU R7, [R1+0x88] ;  /* 0x0000880001077983 */ /* 0x000ee80000300800 */
[----:B-----5:R0:W-:Y:S04]  /*ff20*/  STS.U16 [R22+0x41000], R23 ;  /* 0x0410001716007388 */ /* 0x0201e80000000400 */
[----:B------:R1:W-:Y:S04]  /*ff30*/  STS.U16 [R22+0x43000], R21 ;  /* 0x0430001516007388 */ /* 0x0003e80000000400 */
[----:B0-----:R-:W5:Y:S04]  /*ff40*/  LDL.LU R23, [R1+0x5d8c] ;  /* 0x005d8c0001177983 */ /* 0x001f680000300800 */
[----:B-1----:R-:W3:Y:S04]  /*ff50*/  LDL.LU R21, [R1+0x5d88] ;  /* 0x005d880001157983 */ /* 0x002ee80000300800 */
[----:B--2---:R0:W-:Y:S04]  /*ff60*/  STS.U16 [R22+0x45000], R9 ;  /* 0x0450000916007388 */ /* 0x0041e80000000400 */
[----:B------:R1:W-:Y:S04]  /*ff70*/  STS.U16 [R22+0x47000], R8 ;  /* 0x0470000816007388 */ /* 0x0003e80000000400 */
[----:B------:R2:W-:Y:S04]  /*ff80*/  STS.U16 [R22+0x49000], R24 ;  /* 0x0490001816007388 */ /* 0x0005e80000000400 */
[----:B0-----:R-:W3:Y:S04]  /*ff90*/  LDL.LU R9, [R1+0x5d84] ;  /* 0x005d840001097983 */ /* 0x001ee80000300800 */
[----:B-1----:R-:W3:Y:S04]  /*ffa0*/  LDL.LU R8, [R1+0x5d80] ;  /* 0x005d800001087983 */ /* 0x002ee80000300800 */
[----:B--2---:R-:W2:Y:S01]  /*ffb0*/  LDL.LU R24, [R1+0x5d7c] ;  /* 0x005d7c0001187983 */ /* 0x004ea20000300800 */
[----:B------:R-:W-:-:S03]  /*ffc0*/  LOP3.LUT R4, R4, 0x50, RZ, 0x3c, !PT ;  /* 0x0000005004047812 */ /* 0x000fc600078e3cff */
[----:B--2---:R0:W-:Y:S04]  /*ffd0*/  STS.U16 [R22+0x4b000], R24 ;  /* 0x04b0001816007388 */ /* 0x0041e80000000400 */
[----:B0-----:R-:W2:Y:S04]  /*ffe0*/  LDL.LU R22, [R1+0x5d78] ;  /* 0x005d780001167983 */ /* 0x001ea80000300800 */
[----:B------:R-:W0:Y:S02]  /*fff0*/  S2R R24, SR_TID.X ;  /* 0x0000000000187919 */ /* 0x000e240000002100 */
[----:B0-----:R-:W-:-:S05]  /*10000*/  LOP3.LUT R24, R24, 0x1ff, RZ, 0xc0, !PT ;  /* 0x000001ff18187812 */ /* 0x001fca00078ec0ff */
[----:B------:R-:W-:-:S05]  /*10010*/  IMAD.SHL.U32 R24, R24, 0x2, RZ ;  /* 0x0000000218187824 */ /* 0x000fca00078e00ff */
[----:B------:R-:W-:-:S05]  /*10020*/  LOP3.LUT R24, R24, 0x40, RZ, 0x3c, !PT ;  /* 0x0000004018187812 */ /* 0x000fca00078e3cff */
[----:B---3--:R-:W-:Y:S04]  /*10030*/  STS.U16 [R24+0x4d000], R8 ;  /* 0x04d0000818007388 */ /* 0x008fe80000000400 */
[----:B------:R-:W-:Y:S04]  /*10040*/  STS.U16 [R24+0x4f000], R9 ;  /* 0x04f0000918007388 */ /* 0x000fe80000000400 */
[----:B------:R-:W-:Y:S04]  /*10050*/  STS.U16 [R4+0x41400], R7 ;  /* 0x0414000704007388 */ /* 0x000fe80000000400 */
[----:B------:R-:W-:Y:S04]  /*10060*/  STS.U16 [R4+0x43400], R6 ;  /* 0x0434000604007388 */ /* 0x000fe80000000400 */
[----:B------:R-:W-:Y:S04]  /*10070*/  STS.U16 [R4+0x45400], R27 ;  /* 0x0454001b04007388 */ /* 0x000fe80000000400 */
[----:B------:R-:W-:Y:S04]  /*10080*/  STS.U16 [R4+0x47400], R5 ;  /* 0x0474000504007388 */ /* 0x000fe80000000400 */
[----:B------:R0:W-:Y:S02]  /*10090*/  STS.U16 [R4+0x49400], R0 ;  /* 0x0494000004007388 */ /* 0x0001e40000000400 */
[----:B0-----:R-:W-:-:S02]  /*100a0*/  LOP3.LUT R0, R19, 0x60, RZ, 0x3c, !PT ;  /* 0x0000006013007812 */ /* 0x001fc400078e3cff */
[----:B--2---:R-:W-:Y:S04]  /*100b0*/  STS.U16 [R4+0x4b400], R22 ;  /* 0x04b4001604007388 */ /* 0x004fe80000000400 */
[----:B-----5:R-:W-:Y:S04]  /*100c0*/  STS.U16 [R4+0x4d400], R23 ;  /* 0x04d4001704007388 */ /* 0x020fe80000000400 */
[----:B------:R0:W-:Y:S04]  /*100d0*/  STS.U16 [R4+0x4f400], R26 ;  /* 0x04f4001a04007388 */ /* 0x0001e80000000400 */
[----:B------:R1:W-:Y:S04]  /*100e0*/  STS.U16 [R0+0x41800], R29 ;  /* 0x0418001d00007388 */ /* 0x0003e80000000400 */
[----:B------:R-:W-:Y:S01]  /*100f0*/  STS.U16 [R0+0x43800], R3 ;  /* 0x0438000300007388 */ /* 0x000fe20000000400 */
[----:B0-----:R-:W-:-:S03]  /*10100*/  LOP3.LUT R4, R19, 0x70, RZ, 0x3c, !PT ;  /* 0x0000007013047812 */ /* 0x001fc600078e3cff */
[----:B------:R-:W-:Y:S04]  /*10110*/  STS.U16 [R0+0x45800], R2 ;  /* 0x0458000200007388 */ /* 0x000fe80000000400 */
[----:B------:R-:W-:Y:S04]  /*10120*/  STS.U16 [R0+0x47800], R20 ;  /* 0x0478001400007388 */ /* 0x000fe80000000400 */
[----:B------:R-:W-:Y:S04]  /*10130*/  STS.U16 [R0+0x49800], R18 ;  /* 0x0498001200007388 */ /* 0x000fe80000000400 */
[----:B------:R-:W-:Y:S04]  /*10140*/  STS.U16 [R0+0x4b800], R21 ;  /* 0x04b8001500007388 */ /* 0x000fe80000000400 */
[----:B-1----:R-:W0:Y:S04]  /*10150*/  S2R R29, SR_TID.X ;  /* 0x00000000001d7919 */ /* 0x002e280000002100 */
[----:B------:R-:W-:Y:S04]  /*10160*/  STS.U16 [R0+0x4d800], R25 ;  /* 0x04d8001900007388 */ /* 0x000fe80000000400 */
[----:B------:R-:W-:Y:S04]  /*10170*/  STS.U16 [R0+0x4f800], R28 ;  /* 0x04f8001c00007388 */ /* 0x000fe80000000400 */
[----:B------:R1:W-:Y:S04]  /*10180*/  STS.U16 [R4+0x41c00], R16 ;  /* 0x041c001004007388 */ /* 0x0003e80000000400 */
[----:B-1----:R-:W1:Y:S04]  /*10190*/  S2R R16, SR_TID.X ;  /* 0x0000000000107919 */ /* 0x002e680000002100 */
[----:B----4-:R0:W-:Y:S04]  /*101a0*/  STS.U16 [R4+0x43c00], R17 ;  /* 0x043c001104007388 */ /* 0x0101e80000000400 */
[----:B------:R2:W-:Y:S04]  /*101b0*/  STS.U16 [R4+0x45c00], R15 ;  /* 0x045c000f04007388 */ /* 0x0005e80000000400 */
[----:B------:R-:W-:Y:S04]  /*101c0*/  STS.U16 [R4+0x47c00], R10 ;  /* 0x047c000a04007388 */ /* 0x000fe80000000400 */
[----:B------:R-:W-:Y:S04]  /*101d0*/  STS.U16 [R4+0x49c00], R11 ;  /* 0x049c000b04007388 */ /* 0x000fe80000000400 */
[----:B------:R-:W-:Y:S04]  /*101e0*/  STS.U16 [R4+0x4bc00], R14 ;  /* 0x04bc000e04007388 */ /* 0x000fe80000000400 */
[----:B------:R-:W-:Y:S04]  /*101f0*/  STS.U16 [R4+0x4dc00], R12 ;  /* 0x04dc000c04007388 */ /* 0x000fe80000000400 */
[----:B------:R-:W-:Y:S01]  /*10200*/  STS.U16 [R4+0x4fc00], R13 ;  /* 0x04fc000d04007388 */ /* 0x000fe20000000400 */
[----:B0-----:R-:W-:-:S02]  /*10210*/  LOP3.LUT R17, R29, 0x7, RZ, 0xc0, !PT ;  /* 0x000000071d117812 */ /* 0x001fc400078ec0ff */
[C---:B-1----:R-:W-:Y:S02]  /*10220*/  LOP3.LUT R2, R16.reuse, 0x10, RZ, 0xc0, !PT ;  /* 0x0000001010027812 */ /* 0x042fe400078ec0ff */
[----:B------:R-:W-:Y:S01]  /*10230*/  SHF.L.U32 R3, R16, 0x1, RZ ;  /* 0x0000000110037819 */ /* 0x000fe200000006ff */
[----:B------:R-:W-:Y:S02]  /*10240*/  IMAD R0, R17, 0x210, RZ ;  /* 0x0000021011007824 */ /* 0x000fe400078e02ff */
[----:B------:R-:W-:-:S03]  /*10250*/  IMAD.SHL.U32 R2, R2, 0x100, RZ ;  /* 0x0000010002027824 */ /* 0x000fc600078e00ff */
[----:B------:R-:W-:-:S04]  /*10260*/  LOP3.LUT R0, R0, 0x10, R3, 0x78, !PT ;  /* 0x0000001000007812 */ /* 0x000fc800078e7803 */
[----:B------:R-:W-:Y:S01]  /*10270*/  LOP3.LUT R0, R0, R2, RZ, 0xfc, !PT ;  /* 0x0000000200007212 */ /* 0x000fe200078efcff */
[----:B------:R-:W-:Y:S06]  /*10280*/  BAR.SYNC.DEFER_BLOCKING 0x0 ;  /* 0x0000000000007b1d */ /* 0x000fec0000010000 */
[----:B------:R-:W0:Y:S04]  /*10290*/  LDSM.16.MT88.4 R4, [R0] ;  /* 0x000000000004783b */ /* 0x000e280000004200 */
[----:B--2---:R-:W1:Y:S04]  /*102a0*/  S2R R15, SR_TID.X ;  /* 0x00000000000f7919 */ /* 0x004e680000002100 */
[----:B------:R-:W2:Y:S04]  /*102b0*/  S2R R20, SR_TID.X ;  /* 0x0000000000147919 */ /* 0x000ea80000002100 */
[----:B0-----:R-:W-:Y:S04]  /*102c0*/  STL.64 [R1+0x5d60], R6 ;  /* 0x005d600601007387 */ /* 0x001fe80000100a00 */
[----:B------:R-:W-:Y:S04]  /*102d0*/  STL.64 [R1+0x5d58], R4 ;  /* 0x005d580401007387 */ /* 0x000fe80000100a00 */
[----:B------:R-:W0:Y:S01]  /*102e0*/  LDSM.16.MT88.4 R4, [R0+0x2080] ;  /* 0x002080000004783b */ /* 0x000e220000004200 */
[----:B-1----:R-:W-:-:S02]  /*102f0*/  LOP3.LUT R15, R15, 0x7, RZ, 0xc0, !PT ;  /* 0x000000070f0f7812 */ /* 0x002fc400078ec0ff */
[C---:B--2---:R-:W-:Y:S02]  /*10300*/  LOP3.LUT R8, R20.reuse, 0xe0, RZ, 0xc0, !PT ;  /* 0x000000e014087812 */ /* 0x044fe400078ec0ff */
[----:B------:R-:W-:Y:S01]  /*10310*/  SHF.L.U32 R18, R15, 0x4, RZ ;  /* 0x000000040f127819 */ /* 0x000fe200000006ff */
[----:B------:R-:W-:-:S03]  /*10320*/  IMAD.SHL.U32 R19, R20, 0x2, RZ ;  /* 0x0000000214137824 */ /* 0x000fc600078e00ff */
[----:B------:R-:W-:Y:S02]  /*10330*/  LEA R8, R8, R18, 0x8 ;  /* 0x0000001208087211 */ /* 0x000fe400078e40ff */
[----:B------:R-:W-:Y:S02]  /*10340*/  LOP3.LUT R15, R20, 0x7, RZ, 0xc0, !PT ;  /* 0x00000007140f7812 */ /* 0x000fe400078ec0ff */
[----:B------:R-:W-:-:S05]  /*10350*/  LOP3.LUT R8, R8, 0x30, R19, 0x78, !PT ;  /* 0x0000003008087812 */ /* 0x000fca00078e7813 */
[----:B------:R-:W-:-:S05]  /*10360*/  IMAD R8, R15, 0x400, R8 ;  /* 0x000004000f087824 */ /* 0x000fca00078e0208 */
[----:B------:R-:W1:Y:S04]  /*10370*/  LDSM.16.M88.4 R12, [R8+0x40000] ;  /* 0x04000000080c783b */ /* 0x000e680000000200 */
[----:B------:R-:W2:Y:S01]  /*10380*/  LDSM.16.MT88.4 R8, [R0+0x80] ;  /* 0x000080000008783b */ /* 0x000ea20000004200 */
[----:B0-----:R-:W-:Y:S01]  /*10390*/  MOV R23, R4 ;  /* 0x0000000400177202 */ /* 0x001fe20000000f00 */
[----:B------:R-:W-:Y:S01]  /*103a0*/  IMAD.MOV.U32 R22, RZ, RZ, R5 ;  /* 0x000000ffff167224 */ /* 0x000fe200078e0005 */
[----:B------:R-:W-:Y:S01]  /*103b0*/  MOV R21, R6 ;  /* 0x0000000600157202 */ /* 0x000fe20000000f00 */
[----:B------:R-:W-:Y:S02]  /*103c0*/  IMAD.MOV.U32 R20, RZ, RZ, R7 ;  /* 0x000000ffff147224 */ /* 0x000fe400078e0007 */
[----:B------:R-:W0:Y:S04]  /*103d0*/  LDSM.16.MT88.4 R4, [R0+0x100] ;  /* 0x000100000004783b */ /* 0x000e280000004200 */
[----:B-1----:R-:W-:Y:S04]  /*103e0*/  STL [R1+0x5d0c], R14 ;  /* 0x005d0c0e01007387 */ /* 0x002fe80000100800 */
[----:B------:R-:W-:Y:S04]  /*103f0*/  STL [R1+0x5d08], R15 ;  /* 0x005d080f01007387 */ /* 0x000fe80000100800 */
[----:B--2---:R-:W-:Y:S04]  /*10400*/  STL.64 [R1+0x5d70], R10 ;  /* 0x005d700a01007387 */ /* 0x004fe80000100a00 */
[----:B------:R-:W-:Y:S04]  /*10410*/  STL.64 [R1+0x5d68], R8 ;  /* 0x005d680801007387 */ /* 0x000fe80000100a00 */
[----:B------:R-:W1:Y:S01]  /*10420*/  LDSM.16.MT88.4 R8, [R0+0x2000] ;  /* 0x002000000008783b */ /* 0x000e620000004200 */
[----:B0-----:R-:W-:Y:S01]  /*10430*/  MOV R27, R4 ;  /* 0x00000004001b7202 */ /* 0x001fe20000000f00 */
[----:B------:R-:W-:Y:S01]  /*10440*/  IMAD.MOV.U32 R26, RZ, RZ, R5 ;  /* 0x000000ffff1a7224 */ /* 0x000fe200078e0005 */
[----:B------:R-:W-:Y:S01]  /*10450*/  MOV R25, R6 ;  /* 0x0000000600197202 */ /* 0x000fe20000000f00 */
[----:B------:R-:W-:-:S02]  /*10460*/  IMAD.MOV.U32 R24, RZ, RZ, R7 ;  /* 0x000000ffff187224 */ /* 0x000fc400078e0007 */
[----:B------:R-:W0:Y:S01]  /*10470*/  LDSM.16.MT88.4 R4, [R0+0x180] ;  /* 0x000180000004783b */ /* 0x000e220000004200 */
[C---:B------:R-:W-:Y:S02]  /*10480*/  LOP3.LUT R18, R29.reuse, 0x7, RZ, 0xc0, !PT ;  /* 0x000000071d127812 */ /* 0x040fe400078ec0ff */
[C---:B------:R-:W-:Y:S02]  /*10490*/  LOP3.LUT R19, R29.reuse, 0x10, RZ, 0xc0, !PT ;  /* 0x000000101d137812 */ /* 0x040fe400078ec0ff */
[----:B------:R-:W-:-:S03]  /*104a0*/  SHF.L.U32 R29, R29, 0x1, RZ ;  /* 0x000000011d1d7819 */ /* 0x000fc600000006ff */
[----:B------:R-:W-:Y:S01]  /*104b0*/  IMAD.SHL.U32 R19, R19, 0x100, RZ ;  /* 0x0000010013137824 */ /* 0x000fe200078e00ff */
[----:B-1----:R-:W-:Y:S04]  /*104c0*/  STL.64 [R1+0x90], R8 ;  /* 0x0000900801007387 */ /* 0x002fe80000100a00 */
[----:B------:R-:W-:Y:S04]  /*104d0*/  STL.64 [R1+0x98], R10 ;  /* 0x0000980a01007387 */ /* 0x000fe80000100a00 */
[----:B------:R-:W-:Y:S04]  /*104e0*/  STL [R1+0x5d1c], R20 ;  /* 0x005d1c1401007387 */ /* 0x000fe80000100800 */
[----:B------:R-:W-:Y:S04]  /*104f0*/  STL [R1+0x5d18], R21 ;  /* 0x005d181501007387 */ /* 0x000fe80000100800 */
[----:B------:R0:W-:Y:S02]  /*10500*/  STL [R1+0x5d14], R22 ;  /* 0x005d141601007387 */ /* 0x0001e40000100800 */
[----:B0-----:R-:W-:Y:S01]  /*10510*/  MOV R22, R4 ;  /* 0x0000000400167202 */ /* 0x001fe20000000f00 */
[----:B------:R-:W-:-:S05]  /*10520*/  IMAD R4, R18, 0x210, RZ ;  /* 0x0000021012047824 */ /* 0x000fca00078e02ff */
[----:B------:R-:W-:-:S04]  /*10530*/  LOP3.LUT R4, R4, 0x10, R29, 0x78, !PT ;  /* 0x0000001004047812 */ /* 0x000fc800078e781d */
[----:B------:R-:W-:-:S04]  /*10540*/  LOP3.LUT R4, R4, R19, RZ, 0xfc, !PT ;  /* 0x0000001304047212 */ /* 0x000fc800078efcff */
[----:B------:R-:W-:-:S05]  /*10550*/  LOP3.LUT R4, R4, 0x20, RZ, 0x3c, !PT ;  /* 0x0000002004047812 */ /* 0x000fca00078e3cff */
[----:B------:R-:W0:Y:S04]  /*10560*/  LDSM.16.MT88.4 R8, [R4] ;  /* 0x000000000408783b */ /* 0x000e280000004200 */
[----:B------:R-:W-:Y:S04]  /*10570*/  STL [R1+0x5d10], R23 ;  /* 0x005d101701007387 */ /* 0x000fe80000100800 */
[----:B------:R-:W-:Y:S04]  /*10580*/  STL [R1+0x5d2c], R24 ;  /* 0x005d2c1801007387 */ /* 0x000fe80000100800 */
[----:B------:R-:W-:Y:S04]  /*10590*/  STL [R1+0x5d28], R25 ;  /* 0x005d281901007387 */ /* 0x000fe80000100800 */
[----:B------:R0:W-:Y:S04]  /*105a0*/  STL [R1+0x5d24], R26 ;  /* 0x005d241a01007387 */ /* 0x0001e80000100800 */
[----:B------:R1:W-:Y:S01]  /*105b0*/  STL [R1+0x5d20], R27 ;  /* 0x005d201b01007387 */ /* 0x0003e20000100800 */
[----:B0-----:R-:W-:Y:S01]  /*105c0*/  MOV R26, R8 ;  /* 0x00000008001a7202 */ /* 0x001fe20000000f00 */
[----:B-1----:R-:W-:Y:S01]  /*105d0*/  IMAD.MOV.U32 R27, RZ, RZ, R9 ;  /* 0x000000ffff1b7224 */ /* 0x002fe200078e0009 */
[----:B------:R-:W-:Y:S01]  /*105e0*/  MOV R20, R10 ;  /* 0x0000000a00147202 */ /* 0x000fe20000000f00 */
[----:B------:R-:W-:-:S02]  /*105f0*/  IMAD.MOV.U32 R21, RZ, RZ, R11 ;  /* 0x000000ffff157224 */ /* 0x000fc400078e000b */
[----:B------:R-:W0:Y:S01]  /*10600*/  LDSM.16.MT88.4 R8, [R4+0x80] ;  /* 0x000080000408783b */ /* 0x000e220000004200 */
[----:B------:R-:W-:Y:S01]  /*10610*/  IMAD.MOV.U32 R15, RZ, RZ, R7 ;  /* 0x000000ffff0f7224 */ /* 0x000fe200078e0007 */
[----:B------:R-:W-:Y:S01]  /*10620*/  MOV R14, R6 ;  /* 0x00000006000e7202 */ /* 0x000fe20000000f00 */
[----:B------:R-:W-:-:S03]  /*10630*/  IMAD.MOV.U32 R23, RZ, RZ, R5 ;  /* 0x000000ffff177224 */ /* 0x000fc600078e0005 */
[----:B------:R-:W-:Y:S04]  /*10640*/  STL [R1+0x5d3c], R15 ;  /* 0x005d3c0f01007387 */ /* 0x000fe80000100800 */
[----:B------:R-:W-:Y:S04]  /*10650*/  STL [R1+0x5d38], R14 ;  /* 0x005d380e01007387 */ /* 0x000fe80000100800 */
[----:B------:R-:W-:Y:S04]  /*10660*/  STL [R1+0x5d34], R23 ;  /* 0x005d341701007387 */ /* 0x000fe80000100800 */
[----:B------:R0:W-:Y:S04]  /*10670*/  STL [R1+0x5d30], R22 ;  /* 0x005d301601007387 */ /* 0x0001e80000100800 */
[----:B------:R-:W-:Y:S04]  /*10680*/  STL [R1+0x5cd0], R0 ;  /* 0x005cd00001007387 */ /* 0x000fe80000100800 */
[----:B------:R-:W-:Y:S04]  /*10690*/  STL [R1+0x5d4c], R21 ;  /* 0x005d4c1501007387 */ /* 0x000fe80000100800 */
[----:B------:R-:W-:Y:S04]  /*106a0*/  STL [R1+0x5d48], R20 ;  /* 0x005d481401007387 */ /* 0x000fe80000100800 */
[----:B------:R-:W-:Y:S04]  /*106b0*/  STL [R1+0x5d44], R27 ;  /* 0x005d441b01007387 */ /* 0x000fe80000100800 */
[----:B------:R-:W-:Y:S01]  /*106c0*/  STL [R1+0x5d40], R26 ;  /* 0x005d401a01007387 */ /* 0x000fe20000100800 */
[----:B0-----:R-:W-:Y:S01]  /*106d0*/  IMAD.MOV.U32 R22, RZ, RZ, R9 ;  /* 0x000000ffff167224 */ /* 0x001fe200078e0009 */
[----:B------:R-:W-:Y:S01]  /*106e0*/  MOV R23, R8 ;  /* 0x0000000800177202 */ /* 0x000fe20000000f00 */
[----:B------:R-:W-:Y:S01]  /*106f0*/  IMAD.MOV.U32 R25, RZ, RZ, R11 ;  /* 0x000000ffff197224 */ /* 0x000fe200078e000b */
[----:B------:R-:W-:-:S02]  /*10700*/  MOV R24, R10 ;  /* 0x0000000a00187202 */ /* 0x000fc40000000f00 */
[----:B------:R-:W2:Y:S04]  /*10710*/  LDL.LU.64 R10, [R1+0x5d70] ;  /* 0x005d7000010a7983 */ /* 0x000ea80000300a00 */
[----:B------:R-:W2:Y:S04]  /*10720*/  LDL.LU.64 R8, [R1+0x5d68] ;  /* 0x005d680001087983 */ /* 0x000ea80000300a00 */
[----:B------:R-:W-:Y:S04]  /*10730*/  STL [R1+0x5d54], R22 ;  /* 0x005d541601007387 */ /* 0x000fe80000100800 */
[----:B------:R-:W-:Y:S04]  /*10740*/  STL [R1+0x5d50], R23 ;  /* 0x005d501701007387 */ /* 0x000fe80000100800 */
[----:B------:R-:W0:Y:S04]  /*10750*/  LDSM.16.MT88.4 R20, [R4+0x100] ;  /* 0x000100000414783b */ /* 0x000e280000004200 */
[----:B------:R-:W1:Y:S01]  /*10760*/  LDSM.16.MT88.4 R4, [R4+0x180] ;  /* 0x000180000404783b */ /* 0x000e620000004200 */
[----:B------:R-:W-:-:S05]  /*10770*/  IMAD R18, R18, 0x210, RZ ;  /* 0x0000021012127824 */ /* 0x000fca00078e02ff */
[----:B------:R-:W-:-:S04]  /*10780*/  LOP3.LUT R18, R18, 0x10, R29, 0x78, !PT ;  /* 0x0000001012127812 */ /* 0x000fc800078e781d */
[----:B------:R-:W-:-:S04]  /*10790*/  LOP3.LUT R18, R18, R19, RZ, 0xfc, !PT ;  /* 0x0000001312127212 */ /* 0x000fc800078efcff */
[----:B------:R-:W-:Y:S02]  /*107a0*/  LOP3.LUT R18, R18, 0x40, RZ, 0x3c, !PT ;  /* 0x0000004012127812 */ /* 0x000fe400078e3cff */
[----:B0-----:R-:W-:Y:S01]  /*107b0*/  MOV R27, R20 ;  /* 0x00000014001b7202 */ /* 0x001fe20000000f00 */
[----:B------:R-:W-:Y:S01]  /*107c0*/  IMAD.MOV.U32 R26, RZ, RZ, R21 ;  /* 0x000000ffff1a7224 */ /* 0x000fe200078e0015 */
[----:B------:R-:W-:Y:S01]  /*107d0*/  MOV R15, R22 ;  /* 0x00000016000f7202 */ /* 0x000fe20000000f00 */
[----:B------:R-:W-:Y:S01]  /*107e0*/  IMAD.MOV.U32 R14, RZ, RZ, R23 ;  /* 0x000000ffff0e7224 */ /* 0x000fe200078e0017 */
[----:B-1----:R-:W-:Y:S01]  /*107f0*/  MOV R22, R4 ;  /* 0x0000000400167202 */ /* 0x002fe20000000f00 */
[----:B------:R-:W-:Y:S01]  /*10800*/  IMAD.MOV.U32 R23, RZ, RZ, R5 ;  /* 0x000000ffff177224 */ /* 0x000fe200078e0005 */
[----:B------:R-:W-:Y:S01]  /*10810*/  MOV R21, R6 ;  /* 0x0000000600157202 */ /* 0x000fe20000000f00 */
[----:B------:R-:W-:Y:S02]  /*10820*/  IMAD.MOV.U32 R20, RZ, RZ, R7 ;  /* 0x000000ffff147224 */ /* 0x000fe400078e0007 */
[----:B------:R-:W0:Y:S02]  /*10830*/  LDSM.16.MT88.4 R4, [R18] ;  /* 0x000000001204783b */ /* 0x000e240000004200 */
[----:B0-----:R-:W-:-:S02]  /*10840*/  MOV R0, R6 ;  /* 0x0000000600007202 */ /* 0x001fc40000000f00 */
[----:B------:R0:W-:Y:S01]  /*10850*/  STL.64 [R1+0x10], R4 ;  /* 0x0000100401007387 */ /* 0x0001e20000100a00 */
[----:B------:R-:W-:-:S03]  /*10860*/  IMAD.MOV.U32 R29, RZ, RZ, R7 ;  /* 0x000000ffff1d7224 */ /* 0x000fc600078e0007 */
[----:B------:R-:W3:Y:S04]  /*10870*/  LDL.LU.64 R6, [R1+0x5d60] ;  /* 0x005d600001067983 */ /* 0x000ee80000300a00 */
[----:B0-----:R-:W3:Y:S01]  /*10880*/  LDL.LU.64 R4, [R1+0x5d58] ;  /* 0x005d580001047983 */ /* 0x001ee20000300a00 */
[----:B------:R-:W-:-:S05]  /*10890*/  IMAD R28, R17, 0x210, RZ ;  /* 0x00000210111c7824 */ /* 0x000fca00078e02ff */
[----:B------:R-:W-:Y:S02]  /*108a0*/  LOP3.LUT R28, R28, 0x10, R3, 0x78, !PT ;  /* 0x000000101c1c7812 */ /* 0x000fe400078e7803 */
[----:B------:R-:W-:Y:S02]  /*108b0*/  LOP3.LUT R17, R16, 0x10, RZ, 0xc0, !PT ;  /* 0x0000001010117812 */ /* 0x000fe400078ec0ff */
[----:B------:R-:W-:-:S03]  /*108c0*/  LOP3.LUT R28, R28, R2, RZ, 0xfc, !PT ;  /* 0x000000021c1c7212 */ /* 0x000fc600078efcff */
[----:B------:R-:W-:Y:S01]  /*108d0*/  IMAD.SHL.U32 R17, R17, 0x100, RZ ;  /* 0x0000010011117824 */ /* 0x000fe200078e00ff */
[-C--:B--2---:R-:W-:Y:S08]  /*108e0*/  HMMA.16816.F32.BF16 R8, R8, R12.reuse, RZ ;  /* 0x0000000c0808723c */ /* 0x084ff000000418ff */
[----:B---3--:R-:W-:Y:S11]  /*108f0*/  HMMA.16816.F32.BF16 R4, R4, R12, RZ ;  /* 0x0000000c0404723c */ /* 0x008ff600000418ff */
[----:B------:R-:W-:Y:S11]  /*10900*/  @!UPT UIADD3 URZ, URZ, URZ, URZ ;  /* 0x0000003f3f3ff290 */ /* 0x000ff6000fffe03f */
[----:B------:R-:W-:Y:S01]  /*10910*/  @!UPT UIADD3 URZ, URZ, URZ, URZ ;  /* 0x0000003f3f3ff290 */ /* 0x000fe2000fffe03f */
[----:B------:R-:W-:Y:S04]  /*10920*/  STL.64 [R1+0x5d00], R6 ;  /* 0x005d000601007387 */ /* 0x000fe80000100a00 */
[----:B------:R-:W-:Y:S04]  /*10930*/  STL.64 [R1+0x5cf8], R4 ;  /* 0x005cf80401007387 */ /* 0x000fe80000100a00 */
[----:B------:R-:W0:Y:S04]  /*10940*/  LDSM.16.MT88.4 R4, [R18+0x80] ;  /* 0x000080001204783b */ /* 0x000e280000004200 */
[----:B0-----:R-:W-:Y:S04]  /*10950*/  STL.64 [R1], R4 ;  /* 0x0000000401007387 */ /* 0x001fe80000100a00 */
[----:B------:R-:W-:Y:S04]  /*10960*/  STL.64 [R1+0x8], R6 ;  /* 0x0000080601007387 */ /* 0x000fe80000100a00 */
[----:B------:R0:W-:Y:S04]  /*10970*/  STL [R1+0x21e0], R3 ;  /* 0x0021e00301007387 */ /* 0x0001e80000100800 */
[----:B------:R1:W-:Y:S01]  /*10980*/  STL [R1+0x21e4], R2 ;  /* 0x0021e40201007387 */ /* 0x0003e20000100800 */
[----:B0-----:R-:W-:-:S02]  /*10990*/  LOP3.LUT R3, R16, 0x7, RZ, 0xc0, !PT ;  /* 0x0000000710037812 */ /* 0x001fc400078ec0ff */
[----:B------:R-:W-:-:S03]  /*109a0*/  SHF.L.U32 R16, R16, 0x1, RZ ;  /* 0x0000000110107819 */ /* 0x000fc600000006ff */
[----:B-1----:R-:W-:-:S05]  /*109b0*/  IMAD R2, R3, 0x210, RZ ;  /* 0x0000021003027824 */ /* 0x002fca00078e02ff */
[----:B------:R-:W-:-:S04]  /*109c0*/  LOP3.LUT R2, R2, 0x10, R16, 0x78, !PT ;  /* 0x0000001002027812 */ /* 0x000fc800078e7810 */
[----:B------:R-:W-:-:S04]  /*109d0*/  LOP3.LUT R2, R2, R17, RZ, 0xfc, !PT ;  /* 0x0000001102027212 */ /* 0x000fc800078efcff */
[----:B------:R-:W-:-:S05]  /*109e0*/  LOP3.LUT R2, R2, 0x40, RZ, 0x3c, !PT ;  /* 0x0000004002027812 */ /* 0x000fca00078e3cff */
[----:B------:R-:W0:Y:S04]  /*109f0*/  LDSM.16.MT88.4 R16, [R2+0x100] ;  /* 0x000100000210783b */ /* 0x000e280000004200 */
[----:B------:R-:W-:Y:S04]  /*10a00*/  STL.64 [R1+0x5cf0], R10 ;  /* 0x005cf00a01007387 */ /* 0x000fe80000100a00 */
[----:B------:R-:W-:Y:S04]  /*10a10*/  STL.64 [R1+0x5ce8], R8 ;  /* 0x005ce80801007387 */ /* 0x000fe80000100a00 */
[----:B0-----:R0:W-:Y:S04]  /*10a20*/  STL.64 [R1+0x5c78], R18 ;  /* 0x005c781201007387 */ /* 0x0011e80000100a00 */
[----:B------:R1:W-:Y:S01]  /*10a30*/  STL.64 [R1+0x5c70], R16 ;  /* 0x005c701001007387 */ /* 0x0003e20000100a00 */
[----:B0-----:R-:W-:Y:S01]  /*10a40*/  MOV R18, R21 ;  /* 0x0000001500127202 */ /* 0x001fe20000000f00 */
[----:B------:R-:W-:Y:S01]  /*10a50*/  IMAD.MOV.U32 R19, RZ, RZ, R20 ;  /* 0x000000ffff137224 */ /* 0x000fe200078e0014 */
[----:B-1----:R-:W-:Y:S01]  /*10a60*/  MOV R16, R22 ;  /* 0x0000001600107202 */ /* 0x002fe20000000f00 */
[----:B------:R-:W-:Y:S01]  /*10a70*/  IMAD.MOV.U32 R17, RZ, RZ, R23 ;  /* 0x000000ffff117224 */ /* 0x000fe200078e0017 */
[----:B------:R-:W2:Y:S04]  /*10a80*/  LDL.LU R22, [R1+0x5d54] ;  /* 0x005d540001167983 */ /* 0x000ea80000300800 */
[----:B------:R-:W3:Y:S04]  /*10a90*/  LDL.LU R23, [R1+0x5d50] ;  /* 0x005d500001177983 */ /* 0x000ee80000300800 */
[----:B------:R-:W4:Y:S04]  /*10aa0*/  LDL.LU R21, [R1+0x5d4c] ;  /* 0x005d4c0001157983 */ /* 0x000f280000300800 */
[----:B------:R-:W5:Y:S04]  /*10ab0*/  LDL.LU R20, [R1+0x5d48] ;  /* 0x005d480001147983 */ /* 0x000f680000300800 */
[----:B------:R-:W-:Y:S04]  /*10ac0*/  STL.64 [R1+0x5c88], R18 ;  /* 0x005c881201007387 */ /* 0x000fe80000100a00 */
[----:B------:R0:W-:Y:S02]  /*10ad0*/  STL.64 [R1+0x5c80], R16 ;  /* 0x005c801001007387 */ /* 0x0001e40000100a00 */
[----:B0-----:R-:W-:Y:S01]  /*10ae0*/  MOV R16, R27 ;  /* 0x0000001b00107202 */ /* 0x001fe20000000f00 */
[----:B------:R-:W-:Y:S01]  /*10af0*/  IMAD.MOV.U32 R17, RZ, RZ, R26 ;  /* 0x000000ffff117224 */ /* 0x000fe200078e001a */
[----:B------:R-:W4:Y:S04]  /*10b00*/  LDL.LU R27, [R1+0x5d44] ;  /* 0x005d4400011b7983 */ /* 0x000f280000300800 */
[----:B------:R-:W4:Y:S01]  /*10b10*/  LDL.LU R26, [R1+0x5d40] ;  /* 0x005d4000011a7983 */ /* 0x000f220000300800 */
[----:B------:R-:W-:Y:S01]  /*10b20*/  MOV R18, R15 ;  /* 0x0000000f00127202 */ /* 0x000fe20000000f00 */
[----:B------:R-:W-:-:S02]  /*10b30*/  IMAD.MOV.U32 R19, RZ, RZ, R14 ;  /* 0x000000ffff137224 */ /* 0x000fc400078e000e */
[----:B------:R-:W5:Y:S04]  /*10b40*/  LDL.LU R15, [R1+0x5d3c] ;  /* 0x005d3c00010f7983 */ /* 0x000f680000300800 */
[----:B------:R-:W5:Y:S04]  /*10b50*/  LDL.LU R14, [R1+0x5d38] ;  /* 0x005d3800010e7983 */ /* 0x000f680000300800 */
[----:B------:R-:W5:Y:S04]  /*10b60*/  LDL.LU R8, [R1+0x90] ;  /* 0x0000900001087983 */ /* 0x000f680000300800 */
[----:B------:R-:W5:Y:S04]  /*10b70*/  LDL.LU R9, [R1+0x94] ;  /* 0x0000940001097983 */ /* 0x000f680000300800 */
[----:B------:R-:W5:Y:S04]  /*10b80*/  LDL.LU R10, [R1+0x98] ;  /* 0x00009800010a7983 */ /* 0x000f680000300800 */
[----:B------:R-:W5:Y:S04]  /*10b90*/  LDL.LU R11, [R1+0x9c] ;  /* 0x00009c00010b7983 */ /* 0x000f680000300800 */
[----:B------:R0:W-:Y:S04]  /*10ba0*/  STL.64 [R1+0x5c98], R18 ;  /* 0x005c981201007387 */ /* 0x0001e80000100a00 */
[----:B------:R2:W-:Y:S01]  /*10bb0*/  STL.64 [R1+0x5c90], R16 ;  /* 0x005c901001007387 */ /* 0x0005e20000100a00 */
[----:B0-----:R-:W-:Y:S01]  /*10bc0*/  MOV R18, R24 ;  /* 0x0000001800127202 */ /* 0x001fe20000000f00 */
[----:B------:R-:W-:-:S02]  /*10bd0*/  IMAD.MOV.U32 R19, RZ, RZ, R25 ;  /* 0x000000ffff137224 */ /* 0x000fc400078e0019 */
[----:B--2---:R-:W-:Y:S01]  /*10be0*/  IMAD.MOV.U32 R17, RZ, RZ, R22 ;  /* 0x000000ffff117224 */ /* 0x004fe200078e0016 */
[----:B---3--:R-:W-:Y:S02]  /*10bf0*/  MOV R16, R23 ;  /* 0x0000001700107202 */ /* 0x008fe40000000f00 */
[----:B------:R-:W2:Y:S04]  /*10c00*/  LDL.LU R23, [R1+0x5d34] ;  /* 0x005d340001177983 */ /* 0x000ea80000300800 */
[----:B------:R-:W3:Y:S04]  /*10c10*/  LDL.LU R22, [R1+0x5d30] ;  /* 0x005d300001167983 */ /* 0x000ee80000300800 */
[----:B------:R-:W3:Y:S04]  /*10c20*/  LDL.LU R24, [R1+0x5d2c] ;  /* 0x005d2c0001187983 */ /* 0x000ee80000300800 */
[----:B------:R-:W3:Y:S04]  /*10c30*/  LDL.LU R25, [R1+0x5d28] ;  /* 0x005d280001197983 */ /* 0x000ee80000300800 */
[----:B------:R-:W-:Y:S04]  /*10c40*/  STL.64 [R1+0x5ca8], R18 ;  /* 0x005ca81201007387 */ /* 0x000fe80000100a00 */
[----:B------:R4:W-:Y:S02]  /*10c50*/  STL.64 [R1+0x5ca0], R16 ;  /* 0x005ca01001007387 */ /* 0x0009e40000100a00 */
[----:B----4-:R-:W-:Y:S01]  /*10c60*/  MOV R16, R26 ;  /* 0x0000001a00107202 */ /* 0x010fe20000000f00 */
[----:B------:R-:W-:Y:S01]  /*10c70*/  IMAD.MOV.U32 R17, RZ, RZ, R27 ;  /* 0x000000ffff117224 */ /* 0x000fe200078e001b */
[----:B------:R-:W4:Y:S04]  /*10c80*/  LDL.LU R26, [R1+0x5d24] ;  /* 0x005d2400011a7983 */ /* 0x000f280000300800 */
[----:B------:R-:W4:Y:S01]  /*10c90*/  LDL.LU R27, [R1+0x5d20] ;  /* 0x005d2000011b7983 */ /* 0x000f220000300800 */
[----:B------:R-:W-:-:S05]  /*10ca0*/  LOP3.LUT R28, R28, 0x60, RZ, 0x3c, !PT ;  /* 0x000000601c1c7812 */ /* 0x000fca00078e3cff */
[----:B------:R-:W0:Y:S01]  /*10cb0*/  LDSM.16.MT88.4 R4, [R28+0x80] ;  /* 0x000080001c04783b */ /* 0x000e220000004200 */
[----:B-----5:R-:W-:Y:S01]  /*10cc0*/  MOV R18, R20 ;  /* 0x0000001400127202 */ /* 0x020fe20000000f00 */
[----:B------:R-:W-:Y:S02]  /*10cd0*/  IMAD.MOV.U32 R19, RZ, RZ, R21 ;  /* 0x000000ffff137224 */ /* 0x000fe400078e0015 */
[----:B------:R-:W5:Y:S04]  /*10ce0*/  LDL.LU R20, [R1+0x5d1c] ;  /* 0x005d1c0001147983 */ /* 0x000f680000300800 */
[----:B------:R-:W5:Y:S04]  /*10cf0*/  LDL.LU R21, [R1+0x5d18] ;  /* 0x005d180001157983 */ /* 0x000f680000300800 */
[----:B------:R1:W-:Y:S04]  /*10d00*/  STL.64 [R1+0x5cb8], R18 ;  /* 0x005cb81201007387 */ /* 0x0003e80000100a00 */
[----:B------:R2:W-:Y:S01]  /*10d10*/  STL.64 [R1+0x5cb0], R16 ;  /* 0x005cb01001007387 */ /* 0x0005e20000100a00 */
[----:B-1----:R-:W-:Y:S01]  /*10d20*/  MOV R18, R14 ;  /* 0x0000000e00127202 */ /* 0x002fe20000000f00 */
[----:B------:R-:W-:-:S02]  /*10d30*/  IMAD.MOV.U32 R19, RZ, RZ, R15 ;  /* 0x000000ffff137224 */ /* 0x000fc400078e000f */
[----:B--2---:R-:W-:Y:S01]  /*10d40*/  IMAD.MOV.U32 R17, RZ, RZ, R23 ;  /* 0x000000ffff117224 */ /* 0x004fe200078e0017 */
[----:B---3--:R-:W-:Y:S02]  /*10d50*/  MOV R16, R22 ;  /* 0x0000001600107202 */ /* 0x008fe40000000f00 */
[----:B------:R-:W2:Y:S04]  /*10d60*/  LDL.LU R22, [R1+0x5d14] ;  /* 0x005d140001167983 */ /* 0x000ea80000300800 */
[----:B------:R-:W3:Y:S04]  /*10d70*/  LDL.LU R23, [R1+0x5d10] ;  /* 0x005d100001177983 */ /* 0x000ee80000300800 */
[----:B------:R-:W2:Y:S04]  /*10d80*/  LDL.LU R14, [R1+0x5d0c] ;  /* 0x005d0c00010e7983 */ /* 0x000ea80000300800 */
[----:B------:R-:W2:Y:S04]  /*10d90*/  LDL.LU R15, [R1+0x5d08] ;  /* 0x005d0800010f7983 */ /* 0x000ea80000300800 */
[----:B------:R1:W-:Y:S04]  /*10da0*/  STL.64 [R1+0x5cc8], R18 ;  /* 0x005cc81201007387 */ /* 0x0003e80000100a00 */
[----:B------:R4:W-:Y:S01]  /*10db0*/  STL.64 [R1+0x5cc0], R16 ;  /* 0x005cc01001007387 */ /* 0x0009e20000100a00 */
[----:B-1----:R-:W-:Y:S01]  /*10dc0*/  MOV R18, R25 ;  /* 0x0000001900127202 */ /* 0x002fe20000000f00 */
[----:B------:R-:W-:Y:S01]  /*10dd0*/  IMAD.MOV.U32 R19, RZ, RZ, R24 ;  /* 0x000000ffff137224 */ /* 0x000fe200078e0018 */
[----:B----4-:R-:W-:Y:S01]  /*10de0*/  MOV R16, R27 ;  /* 0x0000001b00107202 */ /* 0x010fe20000000f00 */
[----:B------:R-:W-:-:S03]  /*10df0*/  IMAD.MOV.U32 R17, RZ, RZ, R26 ;  /* 0x000000ffff117224 */ /* 0x000fc600078e001a */
[----:B------:R-:W-:Y:S04]  /*10e00*/  STL.64 [R1+0x5ce0], R18 ;  /* 0x005ce01201007387 */ /* 0x000fe80000100a00 */
[----:B------:R-:W-:Y:S04]  /*10e10*/  STL.64 [R1+0x5cd8], R16 ;  /* 0x005cd81001007387 */ /* 0x000fe80000100a00 */
[----:B0-----:R-:W-:Y:S04]  /*10e20*/  STL.64 [R1+0x120], R4 ;  /* 0x0001200401007387 */ /* 0x001fe80000100a00 */
[----:B------:R0:W-:Y:S04]  /*10e30*/  STL.64 [R1+0x128], R6 ;  /* 0x0001280601007387 */ /* 0x0001e80000100a00 */
[----:B------:R-:W-:Y:S04]  /*10e40*/  LDSM.16.MT88.4 R24, [R28] ;  /* 0x000000001c18783b */ /* 0x000fe80000004200 */
[----:B0-----:R-:W2:Y:S04]  /*10e50*/  LDL.LU.64 R6, [R1+0x5d00] ;  /* 0x005d000001067983 */ /* 0x001ea80000300a00 */
[----:B------:R-:W2:Y:S01]  /*10e60*/  LDL.LU.64 R4, [R1+0x5cf8] ;  /* 0x005cf80001047983 */ /* 0x000ea20000300a00 */
[----:B-----5:R-:W-:Y:S01]  /*10e70*/  MOV R18, R21 ;  /* 0x0000001500127202 */ /* 0x020fe20000000f00 */
[----:B------:R-:W-:Y:S01]  /*10e80*/  IMAD.MOV.U32 R19, RZ, RZ, R20 ;  /* 0x000000ffff137224 */ /* 0x000fe200078e0014 */
[----:B--2---:R-:W-:Y:S01]  /*10e90*/  HMMA.16816.F32.BF16 R4, R8, R14, R4 ;  /* 0x0000000e0804723c */ /* 0x004fe20000041804 */
[----:B------:R-:W2:Y:S04]  /*10ea0*/  LDL.LU.64 R10, [R1+0x5cf0] ;  /* 0x005cf000010a7983 */ /* 0x000ea80000300a00 */
[----:B------:R-:W2:Y:S01]  /*10eb0*/  LDL.LU.64 R8, [R1+0x5ce8] ;  /* 0x005ce80001087983 */ /* 0x000ea20000300a00 */
[----:B---3--:R-:W-:Y:S01]  /*10ec0*/  MOV R16, R23 ;  /* 0x0000001700107202 */ /* 0x008fe20000000f00 */
[----:B------:R-:W-:-:S02]  /*10ed0*/  IMAD.MOV.U32 R17, RZ, RZ, R22 ;  /* 0x000000ffff117224 */ /* 0x000fc400078e0016 */
[----:B------:R-:W-:Y:S11]  /*10ee0*/  LDSM.16.MT88.4 R20, [R2+0x180] ;  /* 0x000180000214783b */ /* 0x000ff60000004200 */
[----:B------:R-:W-:Y:S03]  /*10ef0*/  @!UPT UIADD3 URZ, URZ, URZ, URZ ;  /* 0x0000003f3f3ff290 */ /* 0x000fe6000fffe03f */
[----:B------:R0:W-:Y:S04]  /*10f00*/  STL.64 [R1+0x1b0], R4 ;  /* 0x0001b00401007387 */ /* 0x0001e80000100a00 */
[----:B------:R1:W-:Y:S04]  /*10f10*/  STL.64 [R1+0x1b8], R6 ;  /* 0x0001b80601007387 */ /* 0x0003e80000100a00 */
[----:B0-----:R-:W3:Y:S04]  /*10f20*/  LDL.LU R4, [R1] ;  /* 0x0000000001047983 */ /* 0x001ee80000300800 */
[----:B------:R-:W3:Y:S04]  /*10f30*/  LDL.LU R5, [R1+0x4] ;  /* 0x0000040001057983 */ /* 0x000ee80000300800 */
[----:B-1----:R-:W3:Y:S04]  /*10f40*/  LDL.LU R6, [R1+0x8] ;  /* 0x0000080001067983 */ /* 0x002ee80000300800 */
[----:B------:R-:W3:Y:S01]  /*10f50*/  LDL.LU R7, [R1+0xc] ;  /* 0x00000c0001077983 */ /* 0x000ee20000300800 */
[----:B--2---:R-:W-:Y:S03]  /*10f60*/  HMMA.16816.F32.BF16 R8, R16, R14, R8 ;  /* 0x0000000e1008723c */ /* 0x004fe60000041808 */
[----:B------:R-:W2:Y:S04]  /*10f70*/  LDL.LU.64 R18, [R1+0x5ce0] ;  /* 0x005ce00001127983 */ /* 0x000ea80000300a00 */
[----:B------:R-:W2:Y:S11]  /*10f80*/  LDL.LU.64 R16, [R1+0x5cd8] ;  /* 0x005cd80001107983 */ /* 0x000eb60000300a00 */
[----:B------:R-:W-:Y:S05]  /*10f90*/  @!UPT UIADD3 URZ, URZ, URZ, URZ ;  /* 0x0000003f3f3ff290 */ /* 0x000fea000fffe03f */
[----:B------:R0:W-:Y:S04]  /*10fa0*/  STL.64 [R1+0x1a0], R8 ;  /* 0x0001a00801007387 */ /* 0x0001e80000100a00 */
[----:B------:R1:W-:Y:S04]  /*10fb0*/  STL.64 [R1+0x1a8], R10 ;  /* 0x0001a80a01007387 */ /* 0x0003e80000100a00 */
[----:B0-----:R-:W4:Y:S04]  /*10fc0*/  LDL.LU R8, [R1+0x10] ;  /* 0x0000100001087983 */ /* 0x001f280000300800 */
[----:B------:R-:W4:Y:S01]  /*10fd0*/  LDL.LU R9, [R1+0x14] ;  /* 0x0000140001097983 */ /* 0x000f220000300800 */
[----:B-1----:R-:W-:-:S03]  /*10fe0*/  MOV R10, R0 ;  /* 0x00000000000a7202 */ /* 0x002fc60000000f00 */
[----:B------:R-:W5:Y:S04]  /*10ff0*/  LDL.LU R0, [R1+0x5cd0] ;  /* 0x005cd00001007983 */ /* 0x000f680000300800 */
[----:B------:R-:W-:Y:S04]  /*11000*/  STL [R1+0x5c14], R14 ;  /* 0x005c140e01007387 */ /* 0x000fe80000100800 */
[----:B------:R-:W-:Y:S01]  /*11010*/  STL [R1+0x5c10], R15 ;  /* 0x005c100f01007387 */ /* 0x000fe20000100800 */
[-C--:B--2---:R-:W-:Y:S11]  /*11020*/  HMMA.16816.F32.BF16 R16, R16, R12.reuse, RZ ;  /* 0x0000000c1010723c */ /* 0x084ff600000418ff */
[----:B------:R-:W-:Y:S11]  /*11030*/  @!UPT UIADD3 URZ, URZ, URZ, URZ ;  /* 0x0000003f3f3ff290 */ /* 0x000ff6000fffe03f */
[----:B------:R-:W-:Y:S01]  /*11040*/  @!UPT UIADD3 URZ, URZ, URZ, URZ ;  /* 0x0000003f3f3ff290 */ /* 0x000fe2000fffe03f */
[----:B------:R-:W-:Y:S04]  /*11050*/  STL.64 [R1+0x190], R16 ;  /* 0x0001901001007387 */ /* 0x000fe80000100a00 */
[----:B------:R0:W-:Y:S04]  /*11060*/  STL.64 [R1+0x198], R18 ;  /* 0x0001981201007387 */ /* 0x0001e80000100a00 */
[----:B0-----:R-:W2:Y:S04]  /*11070*/  LDL.LU.64 R18, [R1+0x5cc8] ;  /* 0x005cc80001127983 */ /* 0x001ea80000300a00 */
[----:B------:R-:W2:Y:S02]  /*11080*/  LDL.LU.64 R16, [R1+0x5cc0] ;  /* 0x005cc00001107983 */ /* 0x000ea40000300a00 */
[-C--:B--2---:R-:W-:Y:S11]  /*11090*/  HMMA.16816.F32.BF16 R16, R16, R12.reuse, RZ ;  /* 0x0000000c1010723c */ /* 0x084ff600000418ff */
[----:B------:R-:W-:Y:S11]  /*110a0*/  @!UPT UIADD3 URZ, URZ, URZ, URZ ;  /* 0x0000003f3f3ff290 */ /* 0x000ff6000fffe03f */
[----:B------:R-:W-:Y:S01]  /*110b0*/  @!UPT UIADD3 URZ, URZ, URZ, URZ ;  /* 0x0000003f3f3ff290 */ /* 0x000fe2000fffe03f */
[----:B------:R0:W-:Y:S01]  /*110c0*/  STL.64 [R1+0x180], R16 ;  /* 0x0001801001007387 */ /* 0x0001e20000100a00 */
[----:B------:R-:W-:Y:S01]  /*110d0*/  MOV R14, R18 ;  /* 0x00000012000e7202 */ /* 0x000fe20000000f00 */
[----:B------:R-:W-:Y:S02]  /*110e0*/  IMAD.MOV.U32 R15, RZ, RZ, R19 ;  /* 0x000000ffff0f7224 */ /* 0x000fe400078e0013 */
[----:B------:R-:W2:Y:S04]  /*110f0*/  LDL.LU.64 R18, [R1+0x5cb8] ;  /* 0x005cb80001127983 */ /* 0x000ea80000300a00 */
[----:B0-----:R-:W2:Y:S04]  /*11100*/  LDL.LU.64 R16, [R1+0x5cb0] ;  /* 0x005cb00001107983 */ /* 0x001ea80000300a00 */
        /* <DEDUP_REMOVED lines=12> */
[----:B------:R-:W-:Y:S04]  /*111d0*/  STL.64 [R1+0x160], R16 ;  /* 0x0001601001007387 */ /* 0x000fe80000100a00 */
[----:B------:R0:W-:Y:S04]  /*111e0*/  STL.64 [R1+0x168], R18 ;  /* 0x0001681201007387 */ /* 0x0001e80000100a00 */
[----:B0-----:R-:W2:Y:S04]  /*111f0*/  LDL.LU.64 R18, [R1+0x5c98] ;  /* 0x005c980001127983 */ /* 0x001ea80000300a00 */
[----:B------:R-:W2:Y:S02]  /*11200*/  LDL.LU.64 R16, [R1+0x5c90] ;  /* 0x005c900001107983 */ /* 0x000ea40000300a00 */
[----:B--2---:R-:W-:Y:S11]  /*11210*/  HMMA.16816.F32.BF16 R16, R16, R12, RZ ;  /* 0x0000000c1010723c */ /* 0x004ff600000418ff */
[----:B------:R-:W-:Y:S11]  /*11220*/  @!UPT UIADD3 URZ, URZ, URZ, URZ ;  /* 0x0000003f3f3ff290 */ /* 0x000ff6000fffe03f */
[----:B------:R-:W-:Y:S01]  /*11230*/  @!UPT UIADD3 URZ, URZ, URZ, URZ ;  /* 0x0000003f3f3ff290 */ /* 0x000fe2000fffe03f */
[----:B------:R-:W-:Y:S04]  /*11240*/  STL.64 [R1+0x150], R16 ;  /* 0x0001501001007387 */ /* 0x000fe80000100a00 */
[----:B------:R0:W-:Y:S04]  /*11250*/  STL.64 [R1+0x158], R18 ;  /* 0x0001581201007387 */ /* 0x0001e80000100a00 */
[----:B0-----:R-:W2:Y:S04]  /*11260*/  LDL.LU.64 R18, [R1+0x5c88] ;  /* 0x005c880001127983 */ /* 0x001ea80000300a00 */
[----:B------:R-:W2:Y:S01]  /*11270*/  LDL.LU.64 R16, [R1+0x5c80] ;  /* 0x005c800001107983 */ /* 0x000ea20000300a00 */
[----:B------:R-:W-:-:S07]  /*11280*/  IMAD.MOV.U32 R11, RZ, RZ, R29 ;  /* 0x000000ffff0b7224 */ /* 0x000fce00078e001d */
[-C--:B----4-:R-:W-:Y:S08]  /*11290*/  HMMA.16816.F32.BF16 R8, R8, R12.reuse, RZ ;  /* 0x0000000c0808723c */ /* 0x090ff000000418ff */
[----:B--2---:R-:W-:Y:S11]  /*112a0*/  HMMA.16816.F32.BF16 R16, R16, R12, RZ ;  /* 0x0000000c1010723c */ /* 0x004ff600000418ff */
[----:B------:R-:W-:Y:S11]  /*112b0*/  @!UPT UIADD3 URZ, URZ, URZ, URZ ;  /* 0x0000003f3f3ff290 */ /* 0x000ff6000fffe03f */
[----:B------:R-:W-:Y:S01]  /*112c0*/  @!UPT UIADD3 URZ, URZ, URZ, URZ ;  /* 0x0000003f3f3ff290 */ /* 0x000fe2000fffe03f */
[----:B------:R-:W-:Y:S04]  /*112d0*/  STL.64 [R1+0x140], R16 ;  /* 0x0001401001007387 */ /* 0x000fe80000100a00 */
[----:B------:R0:W-:Y:S04]  /*112e0*/  STL.64 [R1+0x148], R18 ;  /* 0x0001481201007387 */ /* 0x0001e80000100a00 */
[----:B0-----:R-:W2:Y:S04]  /*112f0*/  LDL.LU.64 R18, [R1+0x5c78] ;  /* 0x005c780001127983 */ /* 0x001ea80000300a00 */
[----:B------:R-:W2:Y:S04]  /*11300*/  LDL.LU.64 R16, [R1+0x5c70] ;  /* 0x005c700001107983 */ /* 0x000ea80000300a00 */
[----:B------:R-:W-:Y:S04]  /*11310*/  STL.64 [R1+0x130], R8 ;  /* 0x0001300801007387 */ /* 0x000fe80000100a00 */
[----:B------:R-:W-:Y:S04]  /*11320*/  STL.64 [R1+0x138], R10 ;  /* 0x0001380a01007387 */ /* 0x000fe80000100a00 */
[----:B------:R-:W0:Y:S02]  /*11330*/  LDSM.16.MT88.4 R8, [R28+0x100] ;  /* 0x000100001c08783b */ /* 0x000e240000004200 */
[----:B0-----:R-:W-:-:S02]  /*11340*/  MOV R15, R10 ;  /* 0x0000000a000f7202 */ /* 0x001fc40000000f00 */
[----:B------:R3:W-:Y:S01]  /*11350*/  STL.64 [R1+0x100], R8 ;  /* 0x0001000801007387 */ /* 0x0007e20000100a00 */
[----:B------:R-:W-:Y:S02]  /*11360*/  IMAD.MOV.U32 R14, RZ, RZ, R11 ;  /* 0x000000ffff0e7224 */ /* 0x000fe400078e000b */
[----:B---3--:R-:W-:Y:S01]  /*11370*/  HMMA.16816.F32.BF16 R8, R4, R12, RZ ;  /* 0x0000000c0408723c */ /* 0x008fe200000418ff */
[----:B------:R-:W0:Y:S04]  /*11380*/  LDSM.16.MT88.4 R4, [R28+0x180] ;  /* 0x000180001c04783b */ /* 0x000e280000004200 */
[----:B------:R-:W-:Y:S04]  /*11390*/  STL [R1+0x5c24], R15 ;  /* 0x005c240f01007387 */ /* 0x000fe80000100800 */
[----:B------:R0:W-:Y:S11]  /*113a0*/  STL [R1+0x5c20], R14 ;  /* 0x005c200e01007387 */ /* 0x0001f60000100800 */
[----:B------:R-:W-:Y:S03]  /*113b0*/  @!UPT UIADD3 URZ, URZ, URZ, URZ ;  /* 0x0000003f3f3ff290 */ /* 0x000fe6000fffe03f */
[----:B------:R-:W-:Y:S04]  /*113c0*/  STL.64 [R1+0x110], R8 ;  /* 0x0001100801007387 */ /* 0x000fe80000100a00 */
[----:B------:R-:W-:Y:S01]  /*113d0*/  STL.64 [R1+0x118], R10 ;  /* 0x0001180a01007387 */ /* 0x000fe20000100a00 */
[----:B0-----:R-:W-:Y:S01]  /*113e0*/  IMAD.MOV.U32 R14, RZ, RZ, R5 ;  /* 0x000000ffff0e7224 */ /* 0x001fe200078e0005 */
[----:B------:R-:W-:Y:S02]  /*113f0*/  MOV R15, R4 ;  /* 0x00000004000f7202 */ /* 0x000fe40000000f00 */
[----:B------:R0:W-:Y:S04]  /*11400*/  STL.64 [R1+0xf8], R6 ;  /* 0x0000f80601007387 */ /* 0x0001e80000100a00 */
[----:B------:R-:W-:Y:S04]  /*11410*/  STL [R1+0x5c4c], R28 ;  /* 0x005c4c1c01007387 */ /* 0x000fe80000100800 */
[----:B------:R-:W-:Y:S04]  /*11420*/  STL [R1+0x5c2c], R14 ;  /* 0x005c2c0e01007387 */ /* 0x000fe80000100800 */
[----:B------:R-:W-:Y:S04]  /*11430*/  STL [R1+0x5c28], R15 ;  /* 0x005c280f01007387 */ /* 0x000fe80000100800 */
[----:B0-----:R-:W0:Y:S01]  /*11440*/  S2R R7, SR_TID.X ;  /* 0x0000000000077919 */ /* 0x001e220000002100 */
[----:B------:R-:W-:Y:S01]  /*11450*/  IMAD R3, R3, 0x210, RZ ;  /* 0x0000021003037824 */ /* 0x000fe200078e02ff */
[----:B0-----:R-:W-:-:S02]  /*11460*/  LOP3.LUT R29, R7, 0x10, RZ, 0xc0, !PT ;  /* 0x00000010071d7812 */ /* 0x001fc400078ec0ff */
[----:B------:R-:W-:-:S04]  /*11470*/  SHF.L.U32 R7, R7, 0x1, RZ ;  /* 0x0000000107077819 */ /* 0x000fc800000006ff */
[----:B------:R-:W-:Y:S02]  /*11480*/  LOP3.LUT R3, R3, 0x10, R7, 0x78, !PT ;  /* 0x0000001003037812 */ /* 0x000fe400078e7807 */
[----:B------:R-:W-:Y:S01]  /*11490*/  HMMA.16816.F32.BF16 R4, R24, R12, RZ ;  /* 0x0000000c1804723c */ /* 0x000fe200000418ff */
[----:B------:R-:W-:-:S07]  /*114a0*/  IMAD.SHL.U32 R29, R29, 0x100, RZ ;  /* 0x000001001d1d7824 */ /* 0x000fce00078e00ff */
[-C--:B--2---:R-:W-:Y:S11]  /*114b0*/  HMMA.16816.F32.BF16 R8, R16, R12.reuse, RZ ;  /* 0x0000000c1008723c */ /* 0x084ff600000418ff */
[----:B------:R-:W-:Y:S11]  /*114c0*/  @!UPT UIADD3 URZ, URZ, URZ, URZ ;  /* 0x0000003f3f3ff290 */ /* 0x000ff6000fffe03f */
[----:B------:R-:W-:Y:S01]  /*114d0*/  @!UPT UIADD3 URZ, URZ, URZ, URZ ;  /* 0x0000003f3f3ff290 */ /* 0x000fe2000fffe03f */
[----:B------:R-:W-:Y:S04]  /*114e0*/  STL.64 [R1+0xe0], R8 ;  /* 0x0000e00801007387 */ /* 0x000fe80000100a00 */
[----:B------:R0:W-:Y:S02]  /*114f0*/  STL.64 [R1+0xe8], R10 ;  /* 0x0000e80a01007387 */ /* 0x0001e40000100a00 */
[----:B0-----:R-:W-:Y:S11]  /*11500*/  HMMA.16816.F32.BF16 R8, R20, R12, RZ ;  /* 0x0000000c1408723c */ /* 0x001ff600000418ff */
[----:B------:R-:W-:Y:S11]  /*11510*/  @!UPT UIADD3 URZ, URZ, URZ, URZ ;  /* 0x0000003f3f3ff290 */ /* 0x000ff6000fffe03f */
[----:B------:R-:W-:Y:S01]  /*11520*/  @!UPT UIADD3 URZ, URZ, URZ, URZ ;  /* 0x0000003f3f3ff290 */ /* 0x000fe2000fffe03f */
[----:B------:R-:W-:Y:S04]  /*11530*/  STL.64 [R1+0xd0], R8 ;  /* 0x0000d00801007387 */ /* 0x000fe80000100a00 */
[----:B------:R-:W-:Y:S04]  /*11540*/  STL.64 [R1+0xd8], R10 ;  /* 0x0000d80a01007387 */ /* 0x000fe80000100a00 */
[----:B-----5:R-:W0:Y:S04]  /*11550*/  LDSM.16.MT88.4 R8, [R0+0x2100] ;  /* 0x002100000008783b */ /* 0x020e280000004200 */
[----:B------:R-:W-:Y:S04]  /*11560*/  STL [R1+0x24d0], R29 ;  /* 0x0024d01d01007387 */ /* 0x000fe80000100800 */
[----:B------:R-:W-:Y:S04]  /*11570*/  STL.64 [R1+0x5ad8], R6 ;  /* 0x005ad80601007387 */ /* 0x000fe80000100a00 */
[----:B------:R-:W-:Y:S04]  /*11580*/  STL.64 [R1+0x5ad0], R4 ;  /* 0x005ad00401007387 */ /* 0x000fe80000100a00 */
[----:B------:R-:W1:Y:S01]  /*11590*/  LDSM.16.MT88.4 R4, [R0+0x2180] ;  /* 0x002180000004783b */ /* 0x000e620000004200 */
[----:B0-----:R-:W-:Y:S01]  /*115a0*/  MOV R19, R8 ;  /* 0x0000000800137202 */ /* 0x001fe20000000f00 */
[----:B------:R-:W-:-:S02]  /*115b0*/  IMAD.MOV.U32 R18, RZ, RZ, R9 ;  /* 0x000000ffff127224 */ /* 0x000fc400078e0009 */
[----:B------:R-:W2:Y:S01]  /*115c0*/  LDL.LU R8, [R1+0x120] ;  /* 0x0001200001087983 */ /* 0x000ea20000300800 */
[----:B------:R-:W-:Y:S01]  /*115d0*/  MOV R17, R10 ;  /* 0x0000000a00117202 */ /* 0x000fe20000000f00 */
[----:B------:R-:W-:Y:S02]  /*115e0*/  IMAD.MOV.U32 R16, RZ, RZ, R11 ;  /* 0x000000ffff107224 */ /* 0x000fe400078e000b */
[----:B------:R-:W2:Y:S04]  /*115f0*/  LDL.LU R9, [R1+0x124] ;  /* 0x0001240001097983 */ /* 0x000ea80000300800 */
[----:B------:R-:W2:Y:S04]  /*11600*/  LDL.LU R10, [R1+0x128] ;  /* 0x00012800010a7983 */ /* 0x000ea80000300800 */
[----:B------:R-:W2:Y:S01]  /*11610*/  LDL.LU R11, [R1+0x12c] ;  /* 0x00012c00010b7983 */ /* 0x000ea20000300800 */
[----:B------:R-:W-:-:S04]  /*11620*/  LOP3.LUT R3, R3, R29, RZ, 0xfc, !PT ;  /* 0x0000001d03037212 */ /* 0x000fc800078efcff */
[----:B------:R-:W-:Y:S01]  /*11630*/  LOP3.LUT R3, R3, 0x20, RZ, 0x3c, !PT ;  /* 0x0000002003037812 */ /* 0x000fe200078e3cff */
[----:B-1----:R-:W-:Y:S01]  /*11640*/  IMAD.MOV.U32 R22, RZ, RZ, R5 ;  /* 0x000000ffff167224 */ /* 0x002fe200078e0005 */
[----:B------:R-:W-:Y:S01]  /*11650*/  MOV R23, R4 ;  /* 0x0000000400177202 */ /* 0x000fe20000000f00 */
[----:B------:R-:W-:Y:S01]  /*11660*/  IMAD.MOV.U32 R20, RZ, RZ, R7 ;  /* 0x000000ffff147224 */ /* 0x000fe200078e0007 */
[----:B------:R-:W-:Y:S02]  /*11670*/  MOV R21, R6 ;  /* 0x0000000600157202 */ /* 0x000fe40000000f00 */
[----:B------:R-:W0:Y:S04]  /*11680*/  LDSM.16.MT88.4 R4, [R3+0x2000] ;  /* 0x002000000304783b */ /* 0x000e280000004200 */
        /* <DEDUP_REMOVED lines=8> */
[----:B------:R1:W-:Y:S01]  /*11710*/  STL [R1+0x5aa8], R0 ;  /* 0x005aa80001007387 */ /* 0x0003e20000100800 */
[----:B0-----:R-:W-:Y:S01]  /*11720*/  MOV R26, R4 ;  /* 0x00000004001a7202 */ /* 0x001fe20000000f00 */
[----:B------:R-:W-:Y:S01]  /*11730*/  IMAD.MOV.U32 R25, RZ, RZ, R5 ;  /* 0x000000ffff197224 */ /* 0x000fe200078e0005 */
[----:B------:R-:W-:Y:S01]  /*11740*/  MOV R24, R6 ;  /* 0x0000000600187202 */ /* 0x000fe20000000f00 */
[----:B------:R-:W-:Y:S01]  /*11750*/  LDSM.16.MT88.4 R20, [R3+0x2100] ;  /* 0x002100000314783b */ /* 0x000fe20000004200 */
[----:B-1----:R-:W-:-:S03]  /*11760*/  IMAD.MOV.U32 R0, RZ, RZ, R7 ;  /* 0x000000ffff007224 */ /* 0x002fc600078e0007 */
[----:B------:R-:W0:Y:S04]  /*11770*/  LDSM.16.MT88.4 R4, [R3+0x2080] ;  /* 0x002080000304783b */ /* 0x000e280000004200 */
[----:B------:R1:W-:Y:S04]  /*11780*/  STL [R1+0x5c60], R0 ;  /* 0x005c600001007387 */ /* 0x0003e80000100800 */
[----:B------:R-:W-:Y:S04]  /*11790*/  STL [R1+0x5c5c], R24 ;  /* 0x005c5c1801007387 */ /* 0x000fe80000100800 */
[----:B------:R-:W-:Y:S04]  /*117a0*/  STL [R1+0x5c58], R25 ;  /* 0x005c581901007387 */ /* 0x000fe80000100800 */
[----:B------:R-:W-:Y:S01]  /*117b0*/  STL [R1+0x5c54], R26 ;  /* 0x005c541a01007387 */ /* 0x000fe20000100800 */
[----:B0-----:R-:W-:Y:S01]  /*117c0*/  IMAD.MOV.U32 R15, RZ, RZ, R5 ;  /* 0x000000ffff0f7224 */ /* 0x001fe200078e0005 */
[----:B------:R-:W-:-:S02]  /*117d0*/  MOV R14, R4 ;  /* 0x00000004000e7202 */ /* 0x000fc40000000f00 */
[----:B------:R-:W-:Y:S02]  /*117e0*/  MOV R4, R22 ;  /* 0x0000001600047202 */ /* 0x000fe40000000f00 */
[----:B------:R-:W-:Y:S01]  /*117f0*/  STL [R1+0x5c68], R15 ;  /* 0x005c680f01007387 */ /* 0x000fe20000100800 */
[----:B------:R-:W-:Y:S01]  /*11800*/  MOV R29, R6 ;  /* 0x00000006001d7202 */ /* 0x000fe20000000f00 */
[----:B------:R-:W-:Y:S02]  /*11810*/  IMAD.MOV.U32 R27, RZ, RZ, R7 ;  /* 0x000000ffff1b7224 */ /* 0x000fe400078e0007 */
[----:B------:R-:W-:Y:S01]  /*11820*/  STL [R1+0x5c64], R14 ;  /* 0x005c640e01007387 */ /* 0x000fe20000100800 */
[----:B-1----:R-:W-:Y:S02]  /*11830*/  IMAD.MOV.U32 R0, RZ, RZ, R23 ;  /* 0x000000ffff007224 */ /* 0x002fe400078e0017 */
[----:B------:R-:W-:Y:S01]  /*11840*/  IMAD.MOV.U32 R19, RZ, RZ, R21 ;  /* 0x000000ffff137224 */ /* 0x000fe200078e0015 */
[----:B------:R-:W-:Y:S01]  /*11850*/  MOV R18, R20 ;  /* 0x0000001400127202 */ /* 0x000fe20000000f00 */
[----:B--2---:R-:W-:Y:S11]  /*11860*/  HMMA.16816.F32.BF16 R8, R8, R12, RZ ;  /* 0x0000000c0808723c */ /* 0x004ff600000418ff */
[----:B------:R-:W-:Y:S11]  /*11870*/  @!UPT UIADD3 URZ, URZ, URZ, URZ ;  /* 0x0000003f3f3ff290 */ /* 0x000ff6000fffe03f */
[----:B------:R-:W-:Y:S01]  /*11880*/  @!UPT UIADD3 URZ, URZ, URZ, URZ ;  /* 0x0000003f3f3ff290 */ /* 0x000fe2000fffe03f */
[----:B------:R0:W-:Y:S02]  /*11890*/  STL.64 [R1+0x5ac8], R10 ;  /* 0x005ac80a01007387 */ /* 0x0001e40000100a00 */
[----:B0-----:R-:W-:Y:S02]  /*118a0*/  MOV R11, R4 ;  /* 0x00000004000b7202 */ /* 0x001fe40000000f00 */
[----:B------:R-:W0:Y:S02]  /*118b0*/  LDSM.16.MT88.4 R4, [R3+0x2180] ;  /* 0x002180000304783b */ /* 0x000e240000004200 */
[----:B0-----:R-:W-:Y:S01]  /*118c0*/  IMAD.MOV.U32 R22, RZ, RZ, R4 ;  /* 0x000000ffff167224 */ /* 0x001fe200078e0004 */
[----:B------:R-:W-:Y:S01]  /*118d0*/  MOV R23, R5 ;  /* 0x0000000500177202 */ /* 0x000fe20000000f00 */
[----:B------:R-:W-:Y:S01]  /*118e0*/  IMAD.MOV.U32 R16, RZ, RZ, R6 ;  /* 0x000000ffff107224 */ /* 0x000fe200078e0006 */
[----:B------:R-:W-:Y:S02]  /*118f0*/  MOV R17, R7 ;  /* 0x0000000700117202 */ /* 0x000fe40000000f00 */
[----:B------:R-:W0:Y:S04]  /*11900*/  LDSM.16.MT88.4 R4, [R2+0x2000] ;  /* 0x002000000204783b */ /* 0x000e280000004200 */
[----:B------:R1:W-:Y:S01]  /*11910*/  STL.64 [R1+0x5ac0], R8 ;  /* 0x005ac00801007387 */ /* 0x0003e20000100a00 */
[----:B0-----:R-:W-:Y:S01]  /*11920*/  MOV R21, R6 ;  /* 0x0000000600157202 */ /* 0x001fe20000000f00 */
[----:B------:R-:W-:Y:S01]  /*11930*/  IMAD.MOV.U32 R10, RZ, RZ, R7 ;  /* 0x000000ffff0a7224 */ /* 0x000fe200078e0007 */
[----:B-1----:R-:W-:Y:S01]  /*11940*/  MOV R9, R4 ;  /* 0x0000000400097202 */ /* 0x002fe20000000f00 */
[----:B------:R-:W-:-:S02]  /*11950*/  IMAD.MOV.U32 R8, RZ, RZ, R5 ;  /* 0x000000ffff087224 */ /* 0x000fc400078e0005 */
[----:B------:R-:W0:Y:S02]  /*11960*/  LDSM.16.MT88.4 R4, [R2+0x2080] ;  /* 0x002080000204783b */ /* 0x000e240000004200 */
[----:B0-----:R-:W-:Y:S01]  /*11970*/  MOV R25, R4 ;  /* 0x0000000400197202 */ /* 0x001fe20000000f00 */
[----:B------:R-:W-:Y:S01]  /*11980*/  IMAD.MOV.U32 R26, RZ, RZ, R5 ;  /* 0x000000ffff1a7224 */ /* 0x000fe200078e0005 */
[----:B------:R-:W-:Y:S01]  /*11990*/  MOV R20, R6 ;  /* 0x0000000600147202 */ /* 0x000fe20000000f00 */
[----:B------:R-:W-:Y:S02]  /*119a0*/  IMAD.MOV.U32 R28, RZ, RZ, R7 ;  /* 0x000000ffff1c7224 */ /* 0x000fe400078e0007 */
[----:B------:R-:W0:Y:S04]  /*119b0*/  LDSM.16.MT88.4 R4, [R2+0x2100] ;  /* 0x002100000204783b */ /* 0x000e280000004200 */
[----:B------:R1:W-:Y:S02]  /*119c0*/  STL [R1+0x5aa0], R3 ;  /* 0x005aa00301007387 */ /* 0x0003e40000100800 */
[----:B-1----:R-:W-:Y:S01]  /*119d0*/  IMAD.MOV.U32 R3, RZ, RZ, R0 ;  /* 0x000000ffff037224 */ /* 0x002fe200078e0000 */
[----:B0-----:R-:W-:Y:S01]  /*119e0*/  MOV R15, R4 ;  /* 0x00000004000f7202 */ /* 0x001fe20000000f00 */
[----:B------:R-:W-:Y:S01]  /*119f0*/  IMAD.MOV.U32 R14, RZ, RZ, R5 ;  /* 0x000000ffff0e7224 */ /* 0x000fe200078e0005 */
[----:B------:R-:W-:Y:S01]  /*11a00*/  MOV R0, R6 ;  /* 0x0000000600007202 */ /* 0x000fe20000000f00 */
[----:B------:R-:W-:-:S02]  /*11a10*/  IMAD.MOV.U32 R24, RZ, RZ, R7 ;  /* 0x000000ffff187224 */ /* 0x000fc400078e0007 */
[----:B------:R-:W0:Y:S04]  /*11a20*/  LDSM.16.MT88.4 R4, [R2+0x2180] ;  /* 0x002180000204783b */ /* 0x000e280000004200 */
        /* <DEDUP_REMOVED lines=10> */
[----:B------:R0:W-:Y:S04]  /*11ad0*/  STL.64 [R1+0x5b18], R6 ;  /* 0x005b180601007387 */ /* 0x0001e80000100a00 */
[----:B------:R1:W-:Y:S01]  /*11ae0*/  STL.64 [R1+0x5b10], R4 ;  /* 0x005b100401007387 */ /* 0x0003e20000100a00 */
[----:B0-----:R-:W-:Y:S01]  /*11af0*/  MOV R6, R20 ;  /* 0x0000001400067202 */ /* 0x001fe20000000f00 */
[----:B------:R-:W-:Y:S01]  /*11b00*/  IMAD.MOV.U32 R7, RZ, RZ, R28 ;  /* 0x000000ffff077224 */ /* 0x000fe200078e001c */
[----:B-1----:R-:W-:Y:S01]  /*11b10*/  MOV R4, R25 ;  /* 0x0000001900047202 */ /* 0x002fe20000000f00 */
[----:B------:R-:W-:Y:S01]  /*11b20*/  IMAD.MOV.U32 R5, RZ, RZ, R26 ;  /* 0x000000ffff057224 */ /* 0x000fe200078e001a */
[----:B------:R-:W2:Y:S04]  /*11b30*/  LDL.LU R25, [R1+0x5c58] ;  /* 0x005c580001197983 */ /* 0x000ea80000300800 */
[----:B------:R-:W2:Y:S04]  /*11b40*/  LDL.LU R26, [R1+0x5c54] ;  /* 0x005c5400011a7983 */ /* 0x000ea80000300800 */
[----:B------:R-:W2:Y:S04]  /*11b50*/  LDL.LU R20, [R1+0x5c50] ;  /* 0x005c500001147983 */ /* 0x000ea80000300800 */
[----:B------:R-:W2:Y:S04]  /*11b60*/  LDL.LU R28, [R1+0x5c4c] ;  /* 0x005c4c00011c7983 */ /* 0x000ea80000300800 */
[----:B------:R0:W-:Y:S02]  /*11b70*/  STL.64 [R1+0x5b38], R6 ;  /* 0x005b380601007387 */ /* 0x0001e40000100a00 */
[----:B0-----:R-:W-:-:S02]  /*11b80*/  MOV R6, R21 ;  /* 0x0000001500067202 */ /* 0x001fc40000000f00 */
[----:B------:R-:W3:Y:S01]  /*11b90*/  LDL.LU R21, [R1+0x5c48] ;  /* 0x005c480001157983 */ /* 0x000ee20000300800 */
[----:B------:R-:W-:-:S03]  /*11ba0*/  IMAD.MOV.U32 R7, RZ, RZ, R10 ;  /* 0x000000ffff077224 */ /* 0x000fc600078e000a */
[----:B------:R0:W-:Y:S04]  /*11bb0*/  STL.64 [R1+0x5b30], R4 ;  /* 0x005b300401007387 */ /* 0x0001e80000100a00 */
[----:B------:R1:W-:Y:S01]  /*11bc0*/  STL [R1+0x5aa4], R2 ;  /* 0x005aa40201007387 */ /* 0x0003e20000100800 */
[----:B0-----:R-:W-:Y:S01]  /*11bd0*/  MOV R4, R9 ;  /* 0x0000000900047202 */ /* 0x001fe20000000f00 */
[----:B------:R-:W-:Y:S01]  /*11be0*/  IMAD.MOV.U32 R5, RZ, RZ, R8 ;  /* 0x000000ffff057224 */ /* 0x000fe200078e0008 */
[----:B-1----:R-:W-:Y:S02]  /*11bf0*/  MOV R2, R11 ;  /* 0x0000000b00027202 */ /* 0x002fe40000000f00 */
[----:B--2---:R-:W0:Y:S04]  /*11c00*/  LDSM.16.MT88.4 R8, [R28+0x2000] ;  /* 0x002000001c08783b */ /* 0x004e280000004200 */
[----:B0-----:R-:W-:Y:S04]  /*11c10*/  STL.64 [R1+0x5ae8], R10 ;  /* 0x005ae80a01007387 */ /* 0x001fe80000100a00 */
[----:B------:R0:W-:Y:S04]  /*11c20*/  STL.64 [R1+0x5ae0], R8 ;  /* 0x005ae00801007387 */ /* 0x0001e80000100a00 */
[----:B0-----:R-:W2:Y:S04]  /*11c30*/  LDL.LU R8, [R1+0xd0] ;  /* 0x0000d00001087983 */ /* 0x001ea80000300800 */
[----:B------:R-:W2:Y:S04]  /*11c40*/  LDL.LU R9, [R1+0xd4] ;  /* 0x0000d40001097983 */ /* 0x000ea80000300800 */
[----:B------:R-:W2:Y:S04]  /*11c50*/  LDL.LU R10, [R1+0xd8] ;  /* 0x0000d800010a7983 */ /* 0x000ea80000300800 */
[----:B------:R-:W2:Y:S04]  /*11c60*/  LDL.LU R11, [R1+0xdc] ;  /* 0x0000dc00010b7983 */ /* 0x000ea80000300800 */
[----:B------:R-:W-:Y:S04]  /*11c70*/  STL.64 [R1+0x5b58], R6 ;  /* 0x005b580601007387 */ /* 0x000fe80000100a00 */
[----:B------:R-:W-:Y:S04]  /*11c80*/  STL.64 [R1+0x5b50], R4 ;  /* 0x005b500401007387 */ /* 0x000fe80000100a00 */
[----:B--2---:R-:W-:Y:S04]  /*11c90*/  STL.64 [R1+0x5b08], R10 ;  /* 0x005b080a01007387 */ /* 0x004fe80000100a00 */
[----:B------:R0:W-:Y:S04]  /*11ca0*/  STL.64 [R1+0x5b00], R8 ;  /* 0x005b000801007387 */ /* 0x0001e80000100a00 */
[----:B0-----:R-:W2:Y:S04]  /*11cb0*/  LDL.LU R8, [R1+0xe0] ;  /* 0x0000e00001087983 */ /* 0x001ea80000300800 */
[----:B------:R-:W2:Y:S04]  /*11cc0*/  LDL.LU R9, [R1+0xe4] ;  /* 0x0000e40001097983 */ /* 0x000ea80000300800 */
[----:B------:R-:W2:Y:S04]  /*11cd0*/  LDL.LU R10, [R1+0xe8] ;  /* 0x0000e800010a7983 */ /* 0x000ea80000300800 */
[----:B------:R-:W2:Y:S01]  /*11ce0*/  LDL.LU R11, [R1+0xec] ;  /* 0x0000ec00010b7983 */ /* 0x000ea20000300800 */
[----:B------:R-:W-:Y:S01]  /*11cf0*/  IMAD.MOV.U32 R4, RZ, RZ, R22 ;  /* 0x000000ffff047224 */ /* 0x000fe200078e0016 */
[----:B------:R-:W-:Y:S01]  /*11d00*/  MOV R7, R17 ;  /* 0x0000001100077202 */ /* 0x000fe20000000f00 */
[----:B------:R-:W-:Y:S01]  /*11d10*/  IMAD.MOV.U32 R6, RZ, RZ, R16 ;  /* 0x000000ffff067224 */ /* 0x000fe200078e0010 */
[----:B------:R-:W3:Y:S01]  /*11d20*/  LDL.LU R22, [R1+0x5c44] ;  /* 0x005c440001167983 */ /* 0x000ee20000300800 */
[----:B------:R-:W-:-:S03]  /*11d30*/  MOV R5, R23 ;  /* 0x0000001700057202 */ /* 0x000fc60000000f00 */
[----:B------:R-:W3:Y:S04]  /*11d40*/  LDL.LU R23, [R1+0x5c40] ;  /* 0x005c400001177983 */ /* 0x000ee80000300800 */
[----:B------:R-:W3:Y:S04]  /*11d50*/  LDL.LU R16, [R1+0x5c3c] ;  /* 0x005c3c0001107983 */ /* 0x000ee80000300800 */
[----:B------:R-:W3:Y:S04]  /*11d60*/  LDL.LU R17, [R1+0x5c38] ;  /* 0x005c380001117983 */ /* 0x000ee80000300800 */
        /* <DEDUP_REMOVED lines=11> */
[----:B------:R-:W-:Y:S01]  /*11e20*/  MOV R5, R19 ;  /* 0x0000001300057202 */ /* 0x000fe20000000f00 */
        /* <DEDUP_REMOVED lines=12> */
[----:B---3--:R-:W-:Y:S01]  /*11ef0*/  IMAD.MOV.U32 R4, RZ, RZ, R14 ;  /* 0x000000ffff047224 */ /* 0x008fe200078e000e */
[----:B------:R-:W-:Y:S01]  /*11f00*/  MOV R5, R15 ;  /* 0x0000000f00057202 */ /* 0x000fe20000000f00 */
[----:B------:R-:W3:Y:S04]  /*11f10*/  LDL.LU R14, [R1+0x5c2c] ;  /* 0x005c2c00010e7983 */ /* 0x000ee80000300800 */
[----:B------:R-:W3:Y:S04]  /*11f20*/  LDL.LU R15, [R1+0x5c28] ;  /* 0x005c2800010f7983 */ /* 0x000ee80000300800 */
[----:B------:R5:W-:Y:S04]  /*11f30*/  STL.64 [R1+0x5bb8], R6 ;  /* 0x005bb80601007387 */ /* 0x000be80000100a00 */
[----:B------:R0:W-:Y:S01]  /*11f40*/  STL.64 [R1+0x5bb0], R4 ;  /* 0x005bb00401007387 */ /* 0x0001e20000100a00 */
[----:B-----5:R-:W-:Y:S01]  /*11f50*/  IMAD.MOV.U32 R6, RZ, RZ, R24 ;  /* 0x000000ffff067224 */ /* 0x020fe200078e0018 */
[----:B----4-:R-:W-:Y:S01]  /*11f60*/  MOV R7, R0 ;  /* 0x0000000000077202 */ /* 0x010fe20000000f00 */
[----:B0-----:R-:W-:Y:S01]  /*11f70*/  IMAD.MOV.U32 R4, RZ, RZ, R26 ;  /* 0x000000ffff047224 */ /* 0x001fe200078e001a */
[----:B------:R-:W-:-:S03]  /*11f80*/  MOV R5, R25 ;  /* 0x0000001900057202 */ /* 0x000fc60000000f00 */
[----:B------:R-:W-:Y:S04]  /*11f90*/  STL.64 [R1+0x5bd8], R6 ;  /* 0x005bd80601007387 */ /* 0x000fe80000100a00 */
[----:B------:R-:W-:Y:S04]  /*11fa0*/  STL.64 [R1+0x5bd0], R4 ;  /* 0x005bd00401007387 */ /* 0x000fe80000100a00 */
[----:B--2---:R-:W-:Y:S04]  /*11fb0*/  STL.64 [R1+0x5b68], R10 ;  /* 0x005b680a01007387 */ /* 0x004fe80000100a00 */
[----:B------:R0:W-:Y:S04]  /*11fc0*/  STL.64 [R1+0x5b60], R8 ;  /* 0x005b600801007387 */ /* 0x0001e80000100a00 */
[----:B0-----:R-:W2:Y:S04]  /*11fd0*/  LDL.LU R8, [R1+0x140] ;  /* 0x0001400001087983 */ /* 0x001ea80000300800 */
[----:B------:R-:W2:Y:S04]  /*11fe0*/  LDL.LU R9, [R1+0x144] ;  /* 0x0001440001097983 */ /* 0x000ea80000300800 */
[----:B------:R-:W4:Y:S04]  /*11ff0*/  LDL.LU R10, [R1+0x148] ;  /* 0x00014800010a7983 */ /* 0x000f280000300800 */
[----:B------:R-:W4:Y:S01]  /*12000*/  LDL.LU R11, [R1+0x14c] ;  /* 0x00014c00010b7983 */ /* 0x000f220000300800 */
[----:B------:R-:W-:Y:S01]  /*12010*/  IMAD.MOV.U32 R6, RZ, RZ, R21 ;  /* 0x000000ffff067224 */ /* 0x000fe200078e0015 */
[----:B------:R-:W-:Y:S01]  /*12020*/  MOV R7, R20 ;  /* 0x0000001400077202 */ /* 0x000fe20000000f00 */
[----:B------:R-:W-:Y:S01]  /*12030*/  IMAD.MOV.U32 R4, RZ, RZ, R23 ;  /* 0x000000ffff047224 */ /* 0x000fe200078e0017 */
[----:B------:R-:W-:-:S03]  /*12040*/  MOV R5, R22 ;  /* 0x0000001600057202 */ /* 0x000fc60000000f00 */
[----:B------:R-:W-:Y:S04]  /*12050*/  STL.64 [R1+0x5bf8], R6 ;  /* 0x005bf80601007387 */ /* 0x000fe80000100a00 */
[----:B------:R-:W-:Y:S04]  /*12060*/  STL.64 [R1+0x5bf0], R4 ;  /* 0x005bf00401007387 */ /* 0x000fe80000100a00 */
[----:B----4-:R-:W-:Y:S04]  /*12070*/  STL.64 [R1+0x5b88], R10 ;  /* 0x005b880a01007387 */ /* 0x010fe80000100a00 */
[----:B--2---:R0:W-:Y:S04]  /*12080*/  STL.64 [R1+0x5b80], R8 ;  /* 0x005b800801007387 */ /* 0x0041e80000100a00 */
[----:B0-----:R-:W2:Y:S04]  /*12090*/  LDL.LU R8, [R1+0x150] ;  /* 0x0001500001087983 */ /* 0x001ea80000300800 */
[----:B------:R-:W2:Y:S04]  /*120a0*/  LDL.LU R9, [R1+0x154] ;  /* 0x0001540001097983 */ /* 0x000ea80000300800 */
[----:B------:R-:W4:Y:S04]  /*120b0*/  LDL.LU R10, [R1+0x158] ;  /* 0x00015800010a7983 */ /* 0x000f280000300800 */
[----:B------:R-:W4:Y:S01]  /*120c0*/  LDL.LU R11, [R1+0x15c] ;  /* 0x00015c00010b7983 */ /* 0x000f220000300800 */
[----:B---3--:R-:W-:Y:S01]  /*120d0*/  IMAD.MOV.U32 R24, RZ, RZ, R15 ;  /* 0x000000ffff187224 */ /* 0x008fe200078e000f */
[----:B------:R-:W-:-:S02]  /*120e0*/  MOV R25, R14 ;  /* 0x0000000e00197202 */ /* 0x000fc40000000f00 */
[----:B----4-:R-:W-:Y:S04]  /*120f0*/  STL.64 [R1+0x5ba8], R10 ;  /* 0x005ba80a01007387 */ /* 0x010fe80000100a00 */
[----:B--2---:R0:W-:Y:S04]  /*12100*/  STL.64 [R1+0x5ba0], R8 ;  /* 0x005ba00801007387 */ /* 0x0041e80000100a00 */
[----:B0-----:R-:W2:Y:S04]  /*12110*/  LDL.LU R8, [R1+0x160] ;  /* 0x0001600001087983 */ /* 0x001ea80000300800 */
[----:B------:R-:W2:Y:S04]  /*12120*/  LDL.LU R9, [R1+0x164] ;  /* 0x0001640001097983 */ /* 0x000ea80000300800 */
[----:B------:R-:W3:Y:S04]  /*12130*/  LDL.LU R10, [R1+0x168] ;  /* 0x00016800010a7983 */ /* 0x000ee80000300800 */
[----:B------:R-:W3:Y:S04]  /*12140*/  LDL.LU R11, [R1+0x16c] ;  /* 0x00016c00010b7983 */ /* 0x000ee80000300800 */
[----:B------:R-:W4:Y:S04]  /*12150*/  LDL.LU R15, [R1+0x5c24] ;  /* 0x005c2400010f7983 */ /* 0x000f280000300800 */
[----:B------:R-:W5:Y:S04]  /*12160*/  LDL.LU R14, [R1+0x5c20] ;  /* 0x005c2000010e7983 */ /* 0x000f680000300800 */
[----:B------:R-:W2:Y:S04]  /*12170*/  LDL.LU R26, [R1+0xf8] ;  /* 0x0000f800011a7983 */ /* 0x000ea80000300800 */
[----:B------:R-:W2:Y:S04]  /*12180*/  LDL.LU R27, [R1+0xfc] ;  /* 0x0000fc00011b7983 */ /* 0x000ea80000300800 */
[----:B------:R-:W2:Y:S04]  /*12190*/  LDL.LU R20, [R1+0x100] ;  /* 0x0001000001147983 */ /* 0x000ea80000300800 */
[----:B------:R-:W2:Y:S01]  /*121a0*/  LDL.LU R21, [R1+0x104] ;  /* 0x0001040001157983 */ /* 0x000ea20000300800 */
[----:B----4-:R-:W-:-:S03]  /*121b0*/  IMAD.MOV.U32 R22, RZ, RZ, R15 ;  /* 0x000000ffff167224 */ /* 0x010fc600078e000f */
[----:B------:R-:W4:Y:S01]  /*121c0*/  LDL.LU R15, [R1+0x5c1c] ;  /* 0x005c1c00010f7983 */ /* 0x000f220000300800 */
[----:B-----5:R-:W-:-:S03]  /*121d0*/  MOV R23, R14 ;  /* 0x0000000e00177202 */ /* 0x020fc60000000f00 */
[----:B------:R-:W5:Y:S04]  /*121e0*/  LDL.LU R14, [R1+0x5c18] ;  /* 0x005c1800010e7983 */ /* 0x000f680000300800 */
[----:B---3--:R-:W-:Y:S04]  /*121f0*/  STL.64 [R1+0x5bc8], R10 ;  /* 0x005bc80a01007387 */ /* 0x008fe80000100a00 */
[----:B--2---:R0:W-:Y:S04]  /*12200*/  STL.64 [R1+0x5bc0], R8 ;  /* 0x005bc00801007387 */ /* 0x0041e80000100a00 */
[----:B0-----:R-:W2:Y:S04]  /*12210*/  LDL.LU R8, [R1+0x170] ;  /* 0x0001700001087983 */ /* 0x001ea80000300800 */
[----:B------:R-:W2:Y:S04]  /*12220*/  LDL.LU R9, [R1+0x174] ;  /* 0x0001740001097983 */ /* 0x000ea80000300800 */
[----:B------:R-:W3:Y:S04]  /*12230*/  LDL.LU R10, [R1+0x178] ;  /* 0x00017800010a7983 */ /* 0x000ee80000300800 */
[----:B------:R-:W3:Y:S04]  /*12240*/  LDL.LU R11, [R1+0x17c] ;  /* 0x00017c00010b7983 */ /* 0x000ee80000300800 */
[----:B---3--:R-:W-:Y:S04]  /*12250*/  STL.64 [R1+0x5be8], R10 ;  /* 0x005be80a01007387 */ /* 0x008fe80000100a00 */
[----:B--2---:R0:W-:Y:S04]  /*12260*/  STL.64 [R1+0x5be0], R8 ;  /* 0x005be00801007387 */ /* 0x0041e80000100a00 */
[----:B0-----:R-:W2:Y:S04]  /*12270*/  LDL.LU R8, [R1+0x180] ;  /* 0x0001800001087983 */ /* 0x001ea80000300800 */
[----:B------:R-:W2:Y:S01]  /*12280*/  LDL.LU R9, [R1+0x184] ;  /* 0x0001840001097983 */ /* 0x000ea20000300800 */
[----:B-----5:R-:W-:Y:S01]  /*12290*/  IMAD.MOV.U32 R10, RZ, RZ, R14 ;  /* 0x000000ffff0a7224 */ /* 0x020fe200078e000e */
[----:B----4-:R-:W-:-:S02]  /*122a0*/  MOV R11, R15 ;  /* 0x0000000f000b7202 */ /* 0x010fc40000000f00 */
[----:B------:R-:W3:Y:S04]  /*122b0*/  LDL.LU R14, [R1+0x5c14] ;  /* 0x005c1400010e7983 */ /* 0x000ee80000300800 */
[----:B------:R-:W3:Y:S04]  /*122c0*/  LDL.LU R15, [R1+0x5c10] ;  /* 0x005c1000010f7983 */ /* 0x000ee80000300800 */
[----:B------:R-:W-:Y:S01]  /*122d0*/  STL.64 [R1+0x5c08], R10 ;  /* 0x005c080a01007387 */ /* 0x000fe20000100a00 */
[----:B------:R-:W-:Y:S01]  /*122e0*/  IMAD.MOV.U32 R4, RZ, RZ, R19 ;  /* 0x000000ffff047224 */ /* 0x000fe200078e0013 */
[----:B------:R-:W-:Y:S01]  /*122f0*/  MOV R5, R18 ;  /* 0x0000001200057202 */ /* 0x000fe20000000f00 */
[----:B------:R-:W-:Y:S01]  /*12300*/  IMAD.MOV.U32 R6, RZ, RZ, R17 ;  /* 0x000000ffff067224 */ /* 0x000fe200078e0011 */
[----:B------:R-:W-:-:S02]  /*12310*/  MOV R7, R16 ;  /* 0x0000001000077202 */ /* 0x000fc40000000f00 */
[----:B------:R-:W0:Y:S02]  /*12320*/  LDSM.16.MT88.4 R16, [R28+0x2080] ;  /* 0x002080001c10783b */ /* 0x000e240000004200 */
[----:B0-----:R-:W-:Y:S02]  /*12330*/  IMAD.MOV.U32 R29, RZ, RZ, R19 ;  /* 0x000000ffff1d7224 */ /* 0x001fe400078e0013 */
[----:B--2---:R0:W-:Y:S04]  /*12340*/  STL.64 [R1+0x5c00], R8 ;  /* 0x005c000801007387 */ /* 0x0041e80000100a00 */
[----:B0-----:R-:W3:Y:S04]  /*12350*/  LDL.LU R8, [R1+0x190] ;  /* 0x0001900001087983 */ /* 0x001ee80000300800 */
[----:B------:R-:W3:Y:S04]  /*12360*/  LDL.LU R9, [R1+0x194] ;  /* 0x0001940001097983 */ /* 0x000ee80000300800 */
[----:B------:R-:W3:Y:S04]  /*12370*/  LDL.LU R10, [R1+0x198] ;  /* 0x00019800010a7983 */ /* 0x000ee80000300800 */
[----:B------:R-:W3:Y:S04]  /*12380*/  LDL.LU R11, [R1+0x19c] ;  /* 0x00019c00010b7983 */ /* 0x000ee80000300800 */
[----:B------:R-:W-:Y:S04]  /*12390*/  STL.64 [R1+0x10], R16 ;  /* 0x0000101001007387 */ /* 0x000fe80000100a00 */
[----:B------:R-:W-:Y:S04]  /*123a0*/  STL [R1+0x18], R18 ;  /* 0x0000181201007387 */ /* 0x000fe80000100800 */
[----:B------:R-:W0:Y:S02]  /*123b0*/  LDSM.16.MT88.4 R16, [R28+0x2100] ;  /* 0x002100001c10783b */ /* 0x000e240000004200 */
[----:B0-----:R-:W-:Y:S01]  /*123c0*/  MOV R0, R17 ;  /* 0x0000001100007202 */ /* 0x001fe20000000f00 */
[----:B------:R-:W-:Y:S01]  /*123d0*/  IMAD.MOV.U32 R2, RZ, RZ, R18 ;  /* 0x000000ffff027224 */ /* 0x000fe200078e0012 */
[----:B------:R-:W-:Y:S01]  /*123e0*/  STL [R1], R16 ;  /* 0x0000001001007387 */ /* 0x000fe20000100800 */
[----:B------:R-:W-:-:S03]  /*123f0*/  MOV R3, R19 ;  /* 0x0000001300037202 */ /* 0x000fc60000000f00 */
[----:B------:R-:W0:Y:S04]  /*12400*/  LDSM.16.MT88.4 R16, [R28+0x2180] ;  /* 0x002180001c10783b */ /* 0x000e280000004200 */
[----:B0-----:R-:W-:Y:S04]  /*12410*/  STL.64 [R1+0x5ab8], R18 ;  /* 0x005ab81201007387 */ /* 0x001fe80000100a00 */
[----:B------:R0:W-:Y:S04]  /*12420*/  STL.64 [R1+0x5ab0], R16 ;  /* 0x005ab01001007387 */ /* 0x0001e80000100a00 */
[----:B0-----:R-:W2:Y:S04]  /*12430*/  LDL.LU R16, [R1+0x10] ;  /* 0x0000100001107983 */ /* 0x001ea80000300800 */
[----:B------:R-:W2:Y:S01]  /*12440*/  LDL.LU R17, [R1+0x14] ;  /* 0x0000140001117983 */ /* 0x000ea20000300800 */
[----:B------:R-:W-:-:S03]  /*12450*/  IMAD.MOV.U32 R19, RZ, RZ, R29 ;  /* 0x000000ffff137224 */ /* 0x000fc600078e001d */
[----:B------:R-:W2:Y:S01]  /*12460*/  LDL.LU R18, [R1+0x18] ;  /* 0x0000180001127983 */ /* 0x000ea20000300800 */
[----:B---3--:R-:W-:Y:S03]  /*12470*/  HMMA.16816.F32.BF16 R4, R4, R14, R8 ;  /* 0x0000000e0404723c */ /* 0x008fe60000041808 */
[----:B------:R-:W3:Y:S04]  /*12480*/  LDL.LU.64 R10, [R1+0x5c08] ;  /* 0x005c0800010a7983 */ /* 0x000ee80000300a00 */
[----:B------:R-:W3:Y:S11]  /*12490*/  LDL.LU.64 R8, [R1+0x5c00] ;  /* 0x005c000001087983 */ /* 0x000ef60000300a00 */
[----:B------:R-:W-:Y:S05]  /*124a0*/  @!UPT UIADD3 URZ, URZ, URZ, URZ ;  /* 0x0000003f3f3ff290 */ /* 0x000fea000fffe03f */
[----:B------:R-:W-:Y:S01]  /*124b0*/  STL.64 [R1+0x190], R4 ;  /* 0x0001900401007387 */ /* 0x000fe20000100a00 */
[----:B------:R-:W-:-:S03]  /*124c0*/  MOV R29, R7 ;  /* 0x00000007001d7202 */ /* 0x000fc60000000f00 */
[----:B------:R0:W-:Y:S04]  /*124d0*/  STL [R1+0x198], R6 ;  /* 0x0001980601007387 */ /* 0x0001e80000100800 */
[----:B0-----:R-:W3:Y:S04]  /*124e0*/  LDL.LU.64 R6, [R1+0x5bf8] ;  /* 0x005bf80001067983 */ /* 0x001ee80000300a00 */
[----:B------:R-:W3:Y:S02]  /*124f0*/  LDL.LU.64 R4, [R1+0x5bf0] ;  /* 0x005bf00001047983 */ /* 0x000ee40000300a00 */
[-C--:B---3--:R-:W-:Y:S02]  /*12500*/  HMMA.16816.F32.BF16 R4, R4, R14.reuse, R8 ;  /* 0x0000000e0404723c */ /* 0x088fe40000041808 */
[----:B------:R-:W3:Y:S04]  /*12510*/  LDL.LU.64 R10, [R1+0x5be8] ;  /* 0x005be800010a7983 */ /* 0x000ee80000300a00 */
[----:B------:R-:W3:Y:S11]  /*12520*/  LDL.LU.64 R8, [R1+0x5be0] ;  /* 0x005be00001087983 */ /* 0x000ef60000300a00 */
[----:B------:R-:W-:Y:S06]  /*12530*/  @!UPT UIADD3 URZ, URZ, URZ, URZ ;  /* 0x0000003f3f3ff290 */ /* 0x000fec000fffe03f */
[----:B------:R-:W-:Y:S04]  /*12540*/  STL.64 [R1+0x180], R4 ;  /* 0x0001800401007387 */ /* 0x000fe80000100a00 */
[----:B------:R0:W-:Y:S04]  /*12550*/  STL.64 [R1+0x188], R6 ;  /* 0x0001880601007387 */ /* 0x0001e80000100a00 */
        /* <DEDUP_REMOVED lines=67> */
[----:B------:R-:W2:Y:S04]  /*12990*/  LDL.LU.64 R10, [R1+0x5ac8] ;  /* 0x005ac800010a7983 */ /* 0x000ea80000300a00 */
[----:B------:R-:W2:Y:S11]  /*129a0*/  LDL.LU.64 R8, [R1+0x5ac0] ;  /* 0x005ac00001087983 */ /* 0x000eb60000300a00 */
[----:B------:R-:W-:Y:S06]  /*129b0*/  @!UPT UIADD3 URZ, URZ, URZ, URZ ;  /* 0x0000003f3f3ff290 */ /* 0x000fec000fffe03f */
[----:B------:R-:W-:Y:S04]  /*129c0*/  STL.64 [R1+0xe0], R4 ;  /* 0x0000e00401007387 */ /* 0x000fe80000100a00 */
[----:B------:R0:W-:Y:S04]  /*129d0*/  STL.64 [R1+0xe8], R6 ;  /* 0x0000e80601007387 */ /* 0x0001e80000100a00 */
[----:B0-----:R-:W3:Y:S01]  /*129e0*/  LDL R7, [R1+0xcfc] ;  /* 0x000cfc0001077983 */ /* 0x001ee20000100800 */
[----:B--2---:R-:W-:Y:S03]  /*129f0*/  HMMA.16816.F32.BF16 R8, R16, R14, R8 ;  /* 0x0000000e1008723c */ /* 0x004fe60000041808 */
[----:B------:R-:W2:Y:S04]  /*12a00*/  LDL.LU.64 R18, [R1+0x5ab8] ;  /* 0x005ab80001127983 */ /* 0x000ea80000300a00 */
[----:B------:R-:W2:Y:S11]  /*12a10*/  LDL.LU.64 R16, [R1+0x5ab0] ;  /* 0x005ab00001107983 */ /* 0x000eb60000300a00 */
[----:B------:R-:W-:Y:S05]  /*12a20*/  @!UPT UIADD3 URZ, URZ, URZ, URZ ;  /* 0x0000003f3f3ff290 */ /* 0x000fea000fffe03f */
[----:B------:R0:W-:Y:S04]  /*12a30*/  STL.64 [R1+0xd0], R8 ;  /* 0x0000d00801007387 */ /* 0x0001e80000100a00 */
[----:B------:R1:W-:Y:S01]  /*12a40*/  STL.64 [R1+0xd8], R10 ;  /* 0x0000d80a01007387 */ /* 0x0003e20000100a00 */
[----:B------:R-:W-:Y:S03]  /*12a50*/  HMMA.16816.F32.BF16 R20, R20, R12, RZ ;  /* 0x0000000c1414723c */ /* 0x000fe600000418ff */
[----:B---3--:R-:W-:Y:S04]  /*12a60*/  LDSM.16.M88.4 R4, [R7+0x40000] ;  /* 0x040000000704783b */ /* 0x008fe80000000200 */
[----:B0-----:R-:W3:Y:S01]  /*12a70*/  LDL.LU R8, [R1] ;  /* 0x0000000001087983 */ /* 0x001ee20000300800 */
[----:B------:R-:W-:-:S03]  /*12a80*/  IMAD.MOV.U32 R9, RZ, RZ, R0 ;  /* 0x000000ffff097224 */ /* 0x000fc600078e0000 */
[----:B------:R-:W4:Y:S01]  /*12a90*/  LDL.LU R0, [R1+0x5aa8] ;  /* 0x005aa80001007983 */ /* 0x000f220000300800 */
[----:B-1----:R-:W-:Y:S01]  /*12aa0*/  MOV R10, R2 ;  /* 0x00000002000a7202 */ /* 0x002fe20000000f00 */
[----:B------:R-:W-:Y:S02]  /*12ab0*/  IMAD.MOV.U32 R11, RZ, RZ, R3 ;  /* 0x000000ffff0b7224 */ /* 0x000fe400078e0003 */
[----:B------:R-:W5:Y:S04]  /*12ac0*/  LDL.LU R2, [R1+0x5aa4] ;  /* 0x005aa40001027983 */ /* 0x000f680000300800 */
[----:B------:R-:W4:Y:S01]  /*12ad0*/  LDL.LU R3, [R1+0x5aa0] ;  /* 0x005aa00001037983 */ /* 0x000f220000300800 */
[----:B------:R-:W-:Y:S08]  /*12ae0*/  HMMA.16816.F32.BF16 R24, R24, R12, RZ ;  /* 0x0000000c1818723c */ /* 0x000ff000000418ff */
[-C--:B---3--:R-:W-:Y:S11]  /*12af0*/  HMMA.16816.F32.BF16 R20, R8, R14.reuse, R20 ;  /* 0x0000000e0814723c */ /* 0x088ff60000041814 */
[----:B------:R-:W-:Y:S05]  /*12b00*/  @!UPT UIADD3 URZ, URZ, URZ, URZ ;  /* 0x0000003f3f3ff290 */ /* 0x000fea000fffe03f */
[----:B--2---:R-:W-:Y:S11]  /*12b10*/  HMMA.16816.F32.BF16 R8, R16, R14, R24 ;  /* 0x0000000e1008723c */ /* 0x004ff60000041818 */
[----:B------:R-:W-:Y:S11]  /*12b20*/  @!UPT UIADD3 URZ, URZ, URZ, URZ ;  /* 0x0000003f3f3ff290 */ /* 0x000ff6000fffe03f */
[----:B------:R-:W-:Y:S01]  /*12b30*/  @!UPT UIADD3 URZ, URZ, URZ, URZ ;  /* 0x0000003f3f3ff290 */ /* 0x000fe2000fffe03f */
[----:B------:R-:W-:Y:S04]  /*12b40*/  STL.64 [R1+0x58e0], R10 ;  /* 0x0058e00a01007387 */ /* 0x000fe80000100a00 */
[----:B------:R-:W-:Y:S04]  /*12b50*/  STL.64 [R1+0xc0], R20 ;  /* 0x0000c01401007387 */ /* 0x000fe80000100a00 */
[----:B------:R-:W-:Y:S04]  /*12b60*/  STL.64 [R1+0xc8], R22 ;  /* 0x0000c81601007387 */ /* 0x000fe80000100a00 */
[----:B------:R-:W-:Y:S04]  /*12b70*/  STL.64 [R1+0x58d8], R8 ;  /* 0x0058d80801007387 */ /* 0x000fe80000100a00 */
[----:B----4-:R-:W0:Y:S04]  /*12b80*/  LDSM.16.MT88.4 R20, [R0+0x4000] ;  /* 0x004000000014783b */ /* 0x010e280000004200 */
[----:B------:R-:W1:Y:S01]  /*12b90*/  LDSM.16.MT88.4 R8, [R0+0x4080] ;  /* 0x004080000008783b */ /* 0x000e620000004200 */
[----:B0-----:R-:W-:Y:S01]  /*12ba0*/  MOV R15, R20 ;  /* 0x00000014000f7202 */ /* 0x001fe20000000f00 */
[----:B------:R-:W-:Y:S01]  /*12bb0*/  IMAD.MOV.U32 R14, RZ, RZ, R21 ;  /* 0x000000ffff0e7224 */ /* 0x000fe200078e0015 */
[----:B------:R-:W-:Y:S01]  /*12bc0*/  MOV R13, R22 ;  /* 0x00000016000d7202 */ /* 0x000fe20000000f00 */
[----:B------:R-:W-:Y:S01]  /*12bd0*/  IMAD.MOV.U32 R12, RZ, RZ, R23 ;  /* 0x000000ffff0c7224 */ /* 0x000fe200078e0017 */
[----:B-1----:R-:W-:Y:S01]  /*12be0*/  MOV R23, R8 ;  /* 0x0000000800177202 */ /* 0x002fe20000000f00 */
[----:B------:R-:W-:Y:S01]  /*12bf0*/  IMAD.MOV.U32 R22, RZ, RZ, R9 ;  /* 0x000000ffff167224 */ /* 0x000fe200078e0009 */
[----:B------:R-:W-:Y:S01]  /*12c00*/  MOV R21, R10 ;  /* 0x0000000a00157202 */ /* 0x000fe20000000f00 */
[----:B------:R-:W-:-:S02]  /*12c10*/  IMAD.MOV.U32 R20, RZ, RZ, R11 ;  /* 0x000000ffff147224 */ /* 0x000fc400078e000b */
[----:B------:R-:W0:Y:S04]  /*12c20*/  LDSM.16.MT88.4 R8, [R0+0x4100] ;  /* 0x004100000008783b */ /* 0x000e280000004200 */
[----:B------:R-:W-:Y:S04]  /*12c30*/  STL.64 [R1+0x5a98], R14 ;  /* 0x005a980e01007387 */ /* 0x000fe80000100a00 */
[----:B------:R-:W-:Y:S04]  /*12c40*/  STL.64 [R1+0x5a90], R12 ;  /* 0x005a900c01007387 */ /* 0x000fe80000100a00 */
[----:B------:R-:W-:Y:S04]  /*12c50*/  STL [R1+0x5844], R6 ;  /* 0x0058440601007387 */ /* 0x000fe80000100800 */
[----:B------:R1:W-:Y:S04]  /*12c60*/  STL [R1+0x5840], R7 ;  /* 0x0058400701007387 */ /* 0x0003e80000100800 */
[----:B------:R-:W-:Y:S01]  /*12c70*/  LDSM.16.MT88.4 R12, [R3+0x4000] ;  /* 0x00400000030c783b */ /* 0x000fe20000004200 */
        /* <DEDUP_REMOVED lines=8> */
[----:B------:R-:W-:Y:S01]  /*12d00*/  IMAD.MOV.U32 R16, RZ, RZ, R11 ;  /* 0x000000ffff107224 */ /* 0x000fe200078e000b */
[----:B------:R-:W-:Y:S01]  /*12d10*/  MOV R11, R12 ;  /* 0x0000000c000b7202 */ /* 0x000fe20000000f00 */
[----:B------:R-:W-:Y:S01]  /*12d20*/  IMAD.MOV.U32 R10, RZ, RZ, R13 ;  /* 0x000000ffff0a7224 */ /* 0x000fe200078e000d */
[----:B------:R-:W-:Y:S01]  /*12d30*/  MOV R9, R14 ;  /* 0x0000000e00097202 */ /* 0x000fe20000000f00 */
[----:B------:R-:W-:Y:S02]  /*12d40*/  IMAD.MOV.U32 R8, RZ, RZ, R15 ;  /* 0x000000ffff087224 */ /* 0x000fe400078e000f */
[----:B------:R-:W0:Y:S04]  /*12d50*/  LDSM.16.MT88.4 R12, [R3+0x4080] ;  /* 0x00408000030c783b */ /* 0x000e280000004200 */
[----:B------:R1:W-:Y:S04]  /*12d60*/  STL [R1+0x5a08], R0 ;  /* 0x005a080001007387 */ /* 0x0003e80000100800 */
[----:B------:R-:W-:Y:S04]  /*12d70*/  STL [R1+0x5a18], R8 ;  /* 0x005a180801007387 */ /* 0x000fe80000100800 */
[----:B------:R-:W-:Y:S04]  /*12d80*/  STL [R1+0x5a14], R9 ;  /* 0x005a140901007387 */ /* 0x000fe80000100800 */
[----:B------:R-:W-:Y:S04]  /*12d90*/  STL [R1+0x5a10], R10 ;  /* 0x005a100a01007387 */ /* 0x000fe80000100800 */
[----:B------:R-:W-:Y:S04]  /*12da0*/  STL [R1+0x5a0c], R11 ;  /* 0x005a0c0b01007387 */ /* 0x000fe80000100800 */
[----:B0-----:R-:W-:Y:S01]  /*12db0*/  STL.64 [R1+0x60], R12 ;  /* 0x0000600c01007387 */ /* 0x001fe20000100a00 */
[----:B-1----:R-:W-:-:S03]  /*12dc0*/  MOV R0, R15 ;  /* 0x0000000f00007202 */ /* 0x002fc60000000f00 */
[----:B------:R-:W-:Y:S04]  /*12dd0*/  STL [R1+0x68], R14 ;  /* 0x0000680e01007387 */ /* 0x000fe80000100800 */
[----:B------:R-:W0:Y:S04]  /*12de0*/  LDSM.16.MT88.4 R12, [R3+0x4100] ;  /* 0x00410000030c783b */ /* 0x000e280000004200 */
[----:B------:R-:W-:Y:S01]  /*12df0*/  STL [R1+0x5a1c], R0 ;  /* 0x005a1c0001007387 */ /* 0x000fe20000100800 */
[----:B0-----:R-:W-:Y:S01]  /*12e00*/  IMAD.MOV.U32 R8, RZ, RZ, R12 ;  /* 0x000000ffff087224 */ /* 0x001fe200078e000c */
[----:B------:R-:W-:Y:S01]  /*12e10*/  MOV R9, R13 ;  /* 0x0000000d00097202 */ /* 0x000fe20000000f00 */
[----:B------:R-:W-:Y:S01]  /*12e20*/  IMAD.MOV.U32 R10, RZ, RZ, R14 ;  /* 0x000000ffff0a7224 */ /* 0x000fe200078e000e */
[----:B------:R-:W-:-:S02]  /*12e30*/  MOV R11, R15 ;  /* 0x0000000f000b7202 */ /* 0x000fc40000000f00 */
[----:B------:R-:W0:Y:S04]  /*12e40*/  LDSM.16.MT88.4 R12, [R3+0x4180] ;  /* 0x00418000030c783b */ /* 0x000e280000004200 */
[----:B------:R-:W-:Y:S04]  /*12e50*/  STL [R1+0x5a2c], R11 ;  /* 0x005a2c0b01007387 */ /* 0x000fe80000100800 */
[----:B------:R-:W-:Y:S04]  /*12e60*/  STL [R1+0x5a28], R10 ;  /* 0x005a280a01007387 */ /* 0x000fe80000100800 */
[----:B------:R-:W-:Y:S04]  /*12e70*/  STL [R1+0x5a24], R9 ;  /* 0x005a240901007387 */ /* 0x000fe80000100800 */
[----:B------:R-:W-:Y:S04]  /*12e80*/  STL [R1+0x5a20], R8 ;  /* 0x005a200801007387 */ /* 0x000fe80000100800 */
[----:B0-----:R-:W-:Y:S01]  /*12e90*/  STL.64 [R1+0x40], R12 ;  /* 0x0000400c01007387 */ /* 0x001fe20000100a00 */
[----:B------:R-:W-:-:S03]  /*12ea0*/  IMAD.MOV.U32 R0, RZ, RZ, R15 ;  /* 0x000000ffff007224 */ /* 0x000fc600078e000f */
[----:B------:R-:W-:Y:S04]  /*12eb0*/  STL [R1+0x48], R14 ;  /* 0x0000480e01007387 */ /* 0x000fe80000100800 */
[----:B-----5:R-:W0:Y:S04]  /*12ec0*/  LDSM.16.MT88.4 R12, [R2+0x4000] ;  /* 0x00400000020c783b */ /* 0x020e280000004200 */
[----:B------:R-:W-:Y:S01]  /*12ed0*/  STL [R1+0x5a34], R0 ;  /* 0x005a340001007387 */ /* 0x000fe20000100800 */
[----:B0-----:R-:W-:Y:S01]  /*12ee0*/  MOV R11, R12 ;  /* 0x0000000c000b7202 */ /* 0x001fe20000000f00 */
[----:B------:R-:W-:Y:S01]  /*12ef0*/  IMAD.MOV.U32 R10, RZ, RZ, R13 ;  /* 0x000000ffff0a7224 */ /* 0x000fe200078e000d */
[----:B------:R-:W-:Y:S01]  /*12f00*/  MOV R9, R14 ;  /* 0x0000000e00097202 */ /* 0x000fe20000000f00 */
[----:B------:R-:W-:-:S02]  /*12f10*/  IMAD.MOV.U32 R8, RZ, RZ, R15 ;  /* 0x000000ffff087224 */ /* 0x000fc400078e000f */
[----:B------:R-:W0:Y:S04]  /*12f20*/  LDSM.16.MT88.4 R12, [R2+0x4080] ;  /* 0x00408000020c783b */ /* 0x000e280000004200 */
[----:B------:R1:W-:Y:S04]  /*12f30*/  STL [R1+0x5a30], R3 ;  /* 0x005a300301007387 */ /* 0x0003e80000100800 */
[----:B------:R-:W-:Y:S04]  /*12f40*/  STL [R1+0x5a44], R8 ;  /* 0x005a440801007387 */ /* 0x000fe80000100800 */
[----:B------:R-:W-:Y:S04]  /*12f50*/  STL [R1+0x5a40], R9 ;  /* 0x005a400901007387 */ /* 0x000fe80000100800 */
[----:B------:R-:W-:Y:S04]  /*12f60*/  STL [R1+0x5a3c], R10 ;  /* 0x005a3c0a01007387 */ /* 0x000fe80000100800 */
[----:B------:R-:W-:Y:S01]  /*12f70*/  STL [R1+0x5a38], R11 ;  /* 0x005a380b01007387 */ /* 0x000fe20000100800 */
[----:B0-----:R-:W-:-:S03]  /*12f80*/  MOV R0, R14 ;  /* 0x0000000e00007202 */ /* 0x001fc60000000f00 */
[----:B------:R-:W-:Y:S01]  /*12f90*/  STL.64 [R1+0x20], R12 ;  /* 0x0000200c01007387 */ /* 0x000fe20000100a00 */
[----:B-1----:R-:W-:-:S03]  /*12fa0*/  IMAD.MOV.U32 R3, RZ, RZ, R15 ;  /* 0x000000ffff037224 */ /* 0x002fc600078e000f */
[----:B------:R-:W0:Y:S04]  /*12fb0*/  LDSM.16.MT88.4 R12, [R2+0x4100] ;  /* 0x00410000020c783b */ /* 0x000e280000004200 */
[----:B------:R-:W-:Y:S04]  /*12fc0*/  STL [R1+0x5a4c], R3 ;  /* 0x005a4c0301007387 */ /* 0x000fe80000100800 */
[----:B------:R-:W-:Y:S01]  /*12fd0*/  STL [R1+0x5a48], R0 ;  /* 0x005a480001007387 */ /* 0x000fe20000100800 */
[----:B0-----:R-:W-:Y:S01]  /*12fe0*/  MOV R10, R14 ;  /* 0x0000000e000a7202 */ /* 0x001fe20000000f00 */
[----:B------:R-:W-:Y:S01]  /*12ff0*/  IMAD.MOV.U32 R11, RZ, RZ, R15 ;  /* 0x000000ffff0b7224 */ /* 0x000fe200078e000f */
[----:B------:R-:W-:Y:S01]  /*13000*/  MOV R8, R12 ;  /* 0x0000000c00087202 */ /* 0x000fe20000000f00 */
[----:B------:R-:W-:Y:S01]  /*13010*/  IMAD.MOV.U32 R9, RZ, RZ, R13 ;  /* 0x000000ffff097224 */ /* 0x000fe200078e000d */
[----:B------:R-:W2:Y:S04]  /*13020*/  LDL.LU.64 R14, [R1+0x5a98] ;  /* 0x005a9800010e7983 */ /* 0x000ea80000300a00 */
[----:B------:R-:W3:Y:S04]  /*13030*/  LDL.LU.64 R12, [R1+0x5a90] ;  /* 0x005a9000010c7983 */ /* 0x000ee80000300a00 */
[----:B------:R-:W-:Y:S04]  /*13040*/  STL.64 [R1+0x5a58], R10 ;  /* 0x005a580a01007387 */ /* 0x000fe80000100a00 */
[----:B------:R-:W-:Y:S04]  /*13050*/  STL.64 [R1+0x5a50], R8 ;  /* 0x005a500801007387 */ /* 0x000fe80000100a00 */
[----:B------:R-:W0:Y:S02]  /*13060*/  LDSM.16.MT88.4 R8, [R2+0x4180] ;  /* 0x004180000208783b */ /* 0x000e240000004200 */
[----:B0-----:R-:W-:Y:S01]  /*13070*/  MOV R3, R10 ;  /* 0x0000000a00037202 */ /* 0x001fe20000000f00 */
[----:B------:R-:W-:Y:S01]  /*13080*/  IMAD.MOV.U32 R0, RZ, RZ, R11 ;  /* 0x000000ffff007224 */ /* 0x000fe200078e000b */
[----:B------:R0:W-:Y:S01]  /*13090*/  STL.64 [R1], R8 ;  /* 0x0000000801007387 */ /* 0x0001e20000100a00 */
[----:B------:R-:W-:Y:S01]  /*130a0*/  MOV R10, R21 ;  /* 0x00000015000a7202 */ /* 0x000fe20000000f00 */
[----:B------:R-:W-:-:S05]  /*130b0*/  IMAD.MOV.U32 R11, RZ, RZ, R20 ;  /* 0x000000ffff0b7224 */ /* 0x000fca00078e0014 */
[----:B------:R-:W-:Y:S01]  /*130c0*/  STL.64 [R1+0x5a78], R10 ;  /* 0x005a780a01007387 */ /* 0x000fe20000100a00 */
[----:B0-----:R-:W-:Y:S01]  /*130d0*/  MOV R8, R23 ;  /* 0x0000001700087202 */ /* 0x001fe20000000f00 */
[----:B------:R-:W-:Y:S02]  /*130e0*/  IMAD.MOV.U32 R9, RZ, RZ, R22 ;  /* 0x000000ffff097224 */ /* 0x000fe400078e0016 */
[----:B------:R-:W-:Y:S04]  /*130f0*/  LDSM.16.MT88.4 R20, [R28+0x4100] ;  /* 0x004100001c14783b */ /* 0x000fe80000004200 */
[----:B------:R2:W-:Y:S02]  /*13100*/  STL.64 [R1+0x5a70], R8 ;  /* 0x005a700801007387 */ /* 0x0005e40000100a00 */
[----:B--2---:R-:W-:Y:S01]  /*13110*/  MOV R8, R15 ;  /* 0x0000000f00087202 */ /* 0x004fe20000000f00 */
[----:B------:R-:W-:Y:S01]  /*13120*/  IMAD.MOV.U32 R9, RZ, RZ, R14 ;  /* 0x000000ffff097224 */ /* 0x000fe200078e000e */
[----:B---3--:R-:W-:Y:S01]  /*13130*/  MOV R10, R13 ;  /* 0x0000000d000a7202 */ /* 0x008fe20000000f00 */
[----:B------:R-:W-:-:S02]  /*13140*/  IMAD.MOV.U32 R11, RZ, RZ, R12 ;  /* 0x000000ffff0b7224 */ /* 0x000fc400078e000c */
[----:B------:R-:W0:Y:S04]  /*13150*/  LDSM.16.MT88.4 R12, [R28+0x4000] ;  /* 0x004000001c0c783b */ /* 0x000e280000004200 */
[----:B0-----:R0:W-:Y:S04]  /*13160*/  STL.64 [R1+0x5910], R14 ;  /* 0x0059100e01007387 */ /* 0x0011e80000100a00 */
[----:B------:R1:W-:Y:S01]  /*13170*/  STL.64 [R1+0x5908], R12 ;  /* 0x0059080c01007387 */ /* 0x0003e20000100a00 */
[----:B0-----:R-:W-:Y:S01]  /*13180*/  MOV R14, R17 ;  /* 0x00000011000e7202 */ /* 0x001fe20000000f00 */
[----:B------:R-:W-:Y:S01]  /*13190*/  IMAD.MOV.U32 R15, RZ, RZ, R16 ;  /* 0x000000ffff0f7224 */ /* 0x000fe200078e0010 */
[----:B-1----:R-:W-:Y:S01]  /*131a0*/  MOV R12, R19 ;  /* 0x00000013000c7202 */ /* 0x002fe20000000f00 */
[----:B------:R-:W-:-:S03]  /*131b0*/  IMAD.MOV.U32 R13, RZ, RZ, R18 ;  /* 0x000000ffff0d7224 */ /* 0x000fc600078e0012 */
[----:B------:R-:W-:Y:S04]  /*131c0*/  STL.64 [R1+0x5a68], R14 ;  /* 0x005a680e01007387 */ /* 0x000fe80000100a00 */
[----:B------:R0:W-:Y:S04]  /*131d0*/  STL.64 [R1+0x5a60], R12 ;  /* 0x005a600c01007387 */ /* 0x0001e80000100a00 */
[----:B------:R-:W1:Y:S04]  /*131e0*/  LDSM.16.MT88.4 R16, [R28+0x4080] ;  /* 0x004080001c10783b */ /* 0x000e680000004200 */
[----:B0-----:R-:W2:Y:S04]  /*131f0*/  LDL.LU R12, [R1+0x1a0] ;  /* 0x0001a000010c7983 */ /* 0x001ea80000300800 */
[----:B------:R-:W2:Y:S04]  /*13200*/  LDL.LU R13, [R1+0x1a4] ;  /* 0x0001a400010d7983 */ /* 0x000ea80000300800 */
[----:B------:R-:W3:Y:S04]  /*13210*/  LDL.LU R14, [R1+0x1a8] ;  /* 0x0001a800010e7983 */ /* 0x000ee80000300800 */
[----:B------:R-:W3:Y:S04]  /*13220*/  LDL.LU R15, [R1+0x1ac] ;  /* 0x0001ac00010f7983 */ /* 0x000ee80000300800 */
[----:B---3--:R-:W-:Y:S04]  /*13230*/  STL.64 [R1+0x5a88], R14 ;  /* 0x005a880e01007387 */ /* 0x008fe80000100a00 */
[----:B--2---:R0:W-:Y:S04]  /*13240*/  STL.64 [R1+0x5a80], R12 ;  /* 0x005a800c01007387 */ /* 0x0041e80000100a00 */
[----:B0-----:R-:W2:Y:S04]  /*13250*/  LDL.LU R12, [R1+0x1b0] ;  /* 0x0001b000010c7983 */ /* 0x001ea80000300800 */
[----:B------:R-:W2:Y:S04]  /*13260*/  LDL.LU R13, [R1+0x1b4] ;  /* 0x0001b400010d7983 */ /* 0x000ea80000300800 */
[----:B------:R-:W2:Y:S04]  /*13270*/  LDL.LU R14, [R1+0x1b8] ;  /* 0x0001b800010e7983 */ /* 0x000ea80000300800 */
[----:B------:R-:W2:Y:S04]  /*13280*/  LDL.LU R15, [R1+0x1bc] ;  /* 0x0001bc00010f7983 */ /* 0x000ea80000300800 */
[----:B-1----:R-:W-:Y:S04]  /*13290*/  STL.64 [R1+0x5900], R18 ;  /* 0x0059001201007387 */ /* 0x002fe80000100a00 */
[----:B------:R0:W-:Y:S04]  /*132a0*/  STL.64 [R1+0x58f8], R16 ;  /* 0x0058f81001007387 */ /* 0x0001e80000100a00 */
[----:B0-----:R-:W3:Y:S04]  /*132b0*/  LDL.LU R16, [R1+0x180] ;  /* 0x0001800001107983 */ /* 0x001ee80000300800 */
[----:B------:R-:W3:Y:S04]  /*132c0*/  LDL.LU R17, [R1+0x184] ;  /* 0x0001840001117983 */ /* 0x000ee80000300800 */
[----:B------:R-:W3:Y:S04]  /*132d0*/  LDL.LU R18, [R1+0x188] ;  /* 0x0001880001127983 */ /* 0x000ee80000300800 */
[----:B------:R-:W3:Y:S04]  /*132e0*/  LDL.LU R19, [R1+0x18c] ;  /* 0x00018c0001137983 */ /* 0x000ee80000300800 */
[----:B------:R-:W-:Y:S04]  /*132f0*/  STL.64 [R1+0x58f0], R22 ;  /* 0x0058f01601007387 */ /* 0x000fe80000100a00 */
[----:B------:R0:W-:Y:S02]  /*13300*/  STL.64 [R1+0x58e8], R20 ;  /* 0x0058e81401007387 */ /* 0x0001e40000100a00 */
[----:B0-----:R-:W-:Y:S01]  /*13310*/  MOV R20, R25 ;  /* 0x0000001900147202 */ /* 0x001fe20000000f00 */
[----:B------:R-:W-:-:S02]  /*13320*/  IMAD.MOV.U32 R21, RZ, RZ, R24 ;  /* 0x000000ffff157224 */ /* 0x000fc400078e0018 */
[----:B------:R-:W0:Y:S04]  /*13330*/  LDSM.16.MT88.4 R24, [R28+0x4180] ;  /* 0x004180001c18783b */ /* 0x000e280000004200 */
[----:B0-----:R-:W-:Y:S04]  /*13340*/  STL.64 [R1+0x5920], R26 ;  /* 0x0059201a01007387 */ /* 0x001fe80000100a00 */
[----:B------:R0:W-:Y:S04]  /*13350*/  STL.64 [R1+0x5918], R24 ;  /* 0x0059181801007387 */ /* 0x0001e80000100a00 */
[----:B0-----:R-:W4:Y:S04]  /*13360*/  LDL.LU R24, [R1+0x190] ;  /* 0x0001900001187983 */ /* 0x001f280000300800 */
[----:B------:R-:W4:Y:S04]  /*13370*/  LDL.LU R25, [R1+0x194] ;  /* 0x0001940001197983 */ /* 0x000f280000300800 */
[----:B------:R-:W4:Y:S01]  /*13380*/  LDL.LU R26, [R1+0x198] ;  /* 0x00019800011a7983 */ /* 0x000f220000300800 */
[----:B------:R-:W-:-:S03]  /*13390*/  MOV R27, R29 ;  /* 0x0000001d001b7202 */ /* 0x000fc60000000f00 */
[----:B------:R-:W-:Y:S01]  /*133a0*/  STL [R1+0x58a8], R28 ;  /* 0x0058a81c01007387 */ /* 0x000fe20000100800 */
[----:B--2---:R-:W-:Y:S03]  /*133b0*/  HMMA.16816.F32.BF16 R8, R8, R4, R12 ;  /* 0x000000040808723c */ /* 0x004fe6000004180c */
[----:B------:R-:W2:Y:S04]  /*133c0*/  LDL.LU.64 R14, [R1+0x5a88] ;  /* 0x005a8800010e7983 */ /* 0x000ea80000300a00 */
[----:B------:R-:W2:Y:S11]  /*133d0*/  LDL.LU.64 R12, [R1+0x5a80] ;  /* 0x005a8000010c7983 */ /* 0x000eb60000300a00 */
[----:B------:R-:W-:Y:S05]  /*133e0*/  @!UPT UIADD3 URZ, URZ, URZ, URZ ;  /* 0x0000003f3f3ff290 */ /* 0x000fea000fffe03f */
[----:B------:R-:W-:Y:S01]  /*133f0*/  STL.64 [R1+0x1b0], R8 ;  /* 0x0001b00801007387 */ /* 0x000fe20000100a00 */
[----:B------:R-:W-:-:S03]  /*13400*/  IMAD.MOV.U32 R29, RZ, RZ, R11 ;  /* 0x000000ffff1d7224 */ /* 0x000fc600078e000b */
[----:B------:R0:W-:Y:S04]  /*13410*/  STL [R1+0x1b8], R10 ;  /* 0x0001b80a01007387 */ /* 0x0001e80000100800 */
[----:B0-----:R-:W2:Y:S04]  /*13420*/  LDL.LU.64 R10, [R1+0x5a78] ;  /* 0x005a7800010a7983 */ /* 0x001ea80000300a00 */
[----:B------:R-:W2:Y:S04]  /*13430*/  LDL.LU.64 R8, [R1+0x5a70] ;  /* 0x005a700001087983 */ /* 0x000ea80000300a00 */
[----:B------:R0:W-:Y:S01]  /*13440*/  STL [R1+0x5848], R29 ;  /* 0x0058481d01007387 */ /* 0x0001e20000100800 */
[----:B------:R-:W-:Y:S01]  /*13450*/  MOV R22, R7 ;  /* 0x0000000700167202 */ /* 0x000fe20000000f00 */
[----:B------:R-:W-:Y:S01]  /*13460*/  IMAD.MOV.U32 R23, RZ, RZ, R6 ;  /* 0x000000ffff177224 */ /* 0x000fe200078e0006 */
[-C--:B--2---:R-:W-:Y:S01]  /*13470*/  HMMA.16816.F32.BF16 R8, R8, R4.reuse, R12 ;  /* 0x000000040808723c */ /* 0x084fe2000004180c */
[----:B------:R-:W3:Y:S04]  /*13480*/  LDL.LU.64 R14, [R1+0x5a68] ;  /* 0x005a6800010e7983 */ /* 0x000ee80000300a00 */
[----:B------:R-:W3:Y:S03]  /*13490*/  LDL.LU.64 R12, [R1+0x5a60] ;  /* 0x005a6000010c7983 */ /* 0x000ee60000300a00 */
[-C--:B----4-:R-:W-:Y:S11]  /*134a0*/  HMMA.16816.F32.BF16 R20, R20, R4.reuse, R24 ;  /* 0x000000041414723c */ /* 0x090ff60000041818 */
[----:B------:R-:W-:Y:S05]  /*134b0*/  @!UPT UIADD3 URZ, URZ, URZ, URZ ;  /* 0x0000003f3f3ff290 */ /* 0x000fea000fffe03f */
[----:B------:R-:W-:Y:S01]  /*134c0*/  IMAD.MOV.U32 R7, RZ, RZ, R11 ;  /* 0x000000ffff077224 */ /* 0x000fe200078e000b */
[----:B------:R-:W-:Y:S01]  /*134d0*/  MOV R6, R10 ;  /* 0x0000000a00067202 */ /* 0x000fe20000000f00 */
[----:B------:R1:W-:Y:S04]  /*134e0*/  STL.64 [R1+0x1a0], R8 ;  /* 0x0001a00801007387 */ /* 0x0003e80000100a00 */
[----:B------:R-:W2:Y:S02]  /*134f0*/  LDL.LU.64 R10, [R1+0x5a58] ;  /* 0x005a5800010a7983 */ /* 0x000ea40000300a00 */
[----:B0-----:R-:W-:Y:S02]  /*13500*/  MOV R29, R23 ;  /* 0x00000017001d7202 */ /* 0x001fe40000000f00 */
[----:B-1----:R-:W4:Y:S04]  /*13510*/  LDL.LU.64 R8, [R1+0x5a50] ;  /* 0x005a500001087983 */ /* 0x002f280000300a00 */
[----:B------:R-:W-:Y:S04]  /*13520*/  STL [R1+0x5850], R7 ;  /* 0x0058500701007387 */ /* 0x000fe80000100800 */
[----:B------:R-:W-:Y:S04]  /*13530*/  STL [R1+0x584c], R6 ;  /* 0x00584c0601007387 */ /* 0x000fe80000100800 */
[----:B------:R-:W-:Y:S04]  /*13540*/  STL.64 [R1+0x190], R20 ;  /* 0x0001901401007387 */ /* 0x000fe80000100a00 */
[----:B------:R-:W-:Y:S04]  /*13550*/  STL [R1+0x198], R22 ;  /* 0x0001981601007387 */ /* 0x000fe80000100800 */
[----:B------:R-:W-:Y:S01]  /*13560*/  STL [R1+0x5854], R29 ;  /* 0x0058541d01007387 */ /* 0x000fe20000100800 */
[----:B---3--:R-:W-:Y:S11]  /*13570*/  HMMA.16816.F32.BF16 R12, R12, R4, R16 ;  /* 0x000000040c0c723c */ /* 0x008ff60000041810 */
[----:B------:R-:W-:Y:S11]  /*13580*/  @!UPT UIADD3 URZ, URZ, URZ, URZ ;  /* 0x0000003f3f3ff290 */ /* 0x000ff6000fffe03f */
[----:B------:R-:W-:Y:S01]  /*13590*/  @!UPT UIADD3 URZ, URZ, URZ, URZ ;  /* 0x0000003f3f3ff290 */ /* 0x000fe2000fffe03f */
[----:B------:R0:W-:Y:S04]  /*135a0*/  STL.64 [R1+0x180], R12 ;  /* 0x0001800c01007387 */ /* 0x0001e80000100a00 */
[----:B0-----:R-:W3:Y:S04]  /*135b0*/  LDL.LU R12, [R1] ;  /* 0x00000000010c7983 */ /* 0x001ee80000300800 */
[----:B------:R-:W3:Y:S01]  /*135c0*/  LDL.LU R13, [R1+0x4] ;  /* 0x00000400010d7983 */ /* 0x000ee20000300800 */
[----:B------:R-:W-:Y:S01]  /*135d0*/  IMAD.MOV.U32 R7, RZ, RZ, R14 ;  /* 0x000000ffff077224 */ /* 0x000fe200078e000e */
[----:B------:R-:W-:Y:S01]  /*135e0*/  MOV R6, R15 ;  /* 0x0000000f00067202 */ /* 0x000fe20000000f00 */
[----:B------:R-:W-:Y:S01]  /*135f0*/  IMAD.MOV.U32 R14, RZ, RZ, R3 ;  /* 0x000000ffff0e7224 */ /* 0x000fe200078e0003 */
[----:B------:R-:W-:Y:S01]  /*13600*/  MOV R15, R0 ;  /* 0x00000000000f7202 */ /* 0x000fe20000000f00 */
[----:B------:R-:W5:Y:S04]  /*13610*/  LDL.LU R3, [R1+0x5a4c] ;  /* 0x005a4c0001037983 */ /* 0x000f680000300800 */
[----:B------:R-:W2:Y:S04]  /*13620*/  LDL.LU R0, [R1+0x5a48] ;  /* 0x005a480001007983 */ /* 0x000ea80000300800 */
[----:B------:R-:W-:Y:S04]  /*13630*/  STL.64 [R1+0x5930], R14 ;  /* 0x0059300e01007387 */ /* 0x000fe80000100a00 */
[----:B---3--:R4:W-:Y:S04]  /*13640*/  STL.64 [R1+0x5928], R12 ;  /* 0x0059280c01007387 */ /* 0x0089e80000100a00 */
[----:B------:R-:W3:Y:S04]  /*13650*/  LDL.LU R24, [R1+0xf0] ;  /* 0x0000f00001187983 */ /* 0x000ee80000300800 */
[----:B------:R-:W3:Y:S04]  /*13660*/  LDL.LU R25, [R1+0xf4] ;  /* 0x0000f40001197983 */ /* 0x000ee80000300800 */
[----:B------:R-:W3:Y:S04]  /*13670*/  LDL.LU R26, [R1+0xf8] ;  /* 0x0000f800011a7983 */ /* 0x000ee80000300800 */
[----:B------:R-:W3:Y:S01]  /*13680*/  LDL.LU R27, [R1+0xfc] ;  /* 0x0000fc00011b7983 */ /* 0x000ee20000300800 */
[----:B----4-:R-:W-:Y:S01]  /*13690*/  IMAD.MOV.U32 R12, RZ, RZ, R8 ;  /* 0x000000ffff0c7224 */ /* 0x010fe200078e0008 */
[----:B--2---:R-:W-:Y:S01]  /*136a0*/  MOV R15, R11 ;  /* 0x0000000b000f7202 */ /* 0x004fe20000000f00 */
[----:B------:R-:W-:Y:S01]  /*136b0*/  IMAD.MOV.U32 R14, RZ, RZ, R10 ;  /* 0x000000ffff0e7224 */ /* 0x000fe200078e000a */
[----:B------:R-:W-:Y:S01]  /*136c0*/  MOV R13, R9 ;  /* 0x00000009000d7202 */ /* 0x000fe20000000f00 */
[----:B---3--:R-:W-:Y:S04]  /*136d0*/  STL.64 [R1+0x5940], R26 ;  /* 0x0059401a01007387 */ /* 0x008fe80000100a00 */
[----:B------:R0:W-:Y:S04]  /*136e0*/  STL.64 [R1+0x5938], R24 ;  /* 0x0059381801007387 */ /* 0x0001e80000100a00 */
[----:B------:R-:W2:Y:S04]  /*136f0*/  LDL.LU R8, [R1+0x5a44] ;  /* 0x005a440001087983 */ /* 0x000ea80000300800 */
[----:B------:R-:W3:Y:S04]  /*13700*/  LDL.LU R9, [R1+0x5a40] ;  /* 0x005a400001097983 */ /* 0x000ee80000300800 */
[----:B------:R-:W4:Y:S04]  /*13710*/  LDL.LU R10, [R1+0x5a3c] ;  /* 0x005a3c00010a7983 */ /* 0x000f280000300800 */
[----:B------:R-:W2:Y:S04]  /*13720*/  LDL.LU R11, [R1+0x5a38] ;  /* 0x005a3800010b7983 */ /* 0x000ea80000300800 */
[----:B------:R1:W-:Y:S04]  /*13730*/  STL.64 [R1+0x5950], R14 ;  /* 0x0059500e01007387 */ /* 0x0003e80000100a00 */
[----:B------:R1:W-:Y:S04]  /*13740*/  STL.64 [R1+0x5948], R12 ;  /* 0x0059480c01007387 */ /* 0x0003e80000100a00 */
[----:B0-----:R-:W2:Y:S04]  /*13750*/  LDL.LU R24, [R1+0x100] ;  /* 0x0001000001187983 */ /* 0x001ea80000300800 */
[----:B------:R-:W2:Y:S04]  /*13760*/  LDL.LU R25, [R1+0x104] ;  /* 0x0001040001197983 */ /* 0x000ea80000300800 */
[----:B------:R-:W2:Y:S04]  /*13770*/  LDL.LU R26, [R1+0x108] ;  /* 0x00010800011a7983 */ /* 0x000ea80000300800 */
[----:B------:R-:W2:Y:S01]  /*13780*/  LDL.LU R27, [R1+0x10c] ;  /* 0x00010c00011b7983 */ /* 0x000ea20000300800 */
[----:B-1----:R-:W-:Y:S01]  /*13790*/  IMAD.MOV.U32 R14, RZ, RZ, R0 ;  /* 0x000000ffff0e7224 */ /* 0x002fe200078e0000 */
[----:B-----5:R-:W-:-:S02]  /*137a0*/  MOV R15, R3 ;  /* 0x00000003000f7202 */ /* 0x020fc40000000f00 */
[----:B--2---:R-:W-:Y:S04]  /*137b0*/  STL.64 [R1+0x5960], R26 ;  /* 0x0059601a01007387 */ /* 0x004fe80000100a00 */
[----:B------:R0:W-:Y:S04]  /*137c0*/  STL.64 [R1+0x5958], R24 ;  /* 0x0059581801007387 */ /* 0x0001e80000100a00 */
[----:B------:R-:W2:Y:S04]  /*137d0*/  LDL.LU R12, [R1+0x20] ;  /* 0x00002000010c7983 */ /* 0x000ea80000300800 */
[----:B------:R-:W2:Y:S04]  /*137e0*/  LDL.LU R13, [R1+0x24] ;  /* 0x00002400010d7983 */ /* 0x000ea80000300800 */
[----:B------:R-:W5:Y:S04]  /*137f0*/  LDL.LU R0, [R1+0x5a34] ;  /* 0x005a340001007983 */ /* 0x000f680000300800 */
[----:B------:R-:W3:Y:S04]  /*13800*/  LDL.LU R3, [R1+0x5a30] ;  /* 0x005a300001037983 */ /* 0x000ee80000300800 */
[----:B------:R-:W-:Y:S04]  /*13810*/  STL.64 [R1+0x5970], R14 ;  /* 0x0059700e01007387 */ /* 0x000fe80000100a00 */
[----:B--2---:R1:W-:Y:S04]  /*13820*/  STL.64 [R1+0x5968], R12 ;  /* 0x0059680c01007387 */ /* 0x0043e80000100a00 */
[----:B0-----:R-:W2:Y:S04]  /*13830*/  LDL.LU R24, [R1+0x110] ;  /* 0x0001100001187983 */ /* 0x001ea80000300800 */
[----:B------:R-:W2:Y:S04]  /*13840*/  LDL.LU R25, [R1+0x114] ;  /* 0x0001140001197983 */ /* 0x000ea80000300800 */
[----:B------:R-:W2:Y:S04]  /*13850*/  LDL.LU R26, [R1+0x118] ;  /* 0x00011800011a7983 */ /* 0x000ea80000300800 */
[----:B------:R-:W2:Y:S01]  /*13860*/  LDL.LU R27, [R1+0x11c] ;  /* 0x00011c00011b7983 */ /* 0x000ea20000300800 */
[----:B-1----:R-:W-:Y:S01]  /*13870*/  IMAD.MOV.U32 R12, RZ, RZ, R11 ;  /* 0x000000ffff0c7224 */ /* 0x002fe200078e000b */
[----:B------:R-:W-:Y:S01]  /*13880*/  MOV R15, R8 ;  /* 0x00000008000f7202 */ /* 0x000fe20000000f00 */
[----:B---3--:R-:W-:Y:S01]  /*13890*/  IMAD.MOV.U32 R14, RZ, RZ, R9 ;  /* 0x000000ffff0e7224 */ /* 0x008fe200078e0009 */
[----:B----4-:R-:W-:Y:S01]  /*138a0*/  MOV R13, R10 ;  /* 0x0000000a000d7202 */ /* 0x010fe20000000f00 */
[----:B--2---:R-:W-:Y:S04]  /*138b0*/  STL.64 [R1+0x5980], R26 ;  /* 0x0059801a01007387 */ /* 0x004fe80000100a00 */
[----:B------:R-:W-:Y:S04]  /*138c0*/  STL.64 [R1+0x5978], R24 ;  /* 0x0059781801007387 */ /* 0x000fe80000100a00 */
[----:B------:R-:W2:Y:S04]  /*138d0*/  LDL.LU R11, [R1+0x5a2c] ;  /* 0x005a2c00010b7983 */ /* 0x000ea80000300800 */
[----:B------:R-:W3:Y:S04]  /*138e0*/  LDL.LU R10, [R1+0x5a28] ;  /* 0x005a2800010a7983 */ /* 0x000ee80000300800 */
[----:B------:R-:W4:Y:S04]  /*138f0*/  LDL.LU R9, [R1+0x5a24] ;  /* 0x005a240001097983 */ /* 0x000f280000300800 */
[----:B------:R-:W2:Y:S04]  /*13900*/  LDL.LU R8, [R1+0x5a20] ;  /* 0x005a200001087983 */ /* 0x000ea80000300800 */
[----:B------:R-:W-:Y:S04]  /*13910*/  STL.64 [R1+0x5990], R14 ;  /* 0x0059900e01007387 */ /* 0x000fe80000100a00 */
[----:B------:R0:W-:Y:S04]  /*13920*/  STL.64 [R1+0x5988], R12 ;  /* 0x0059880c01007387 */ /* 0x0001e80000100a00 */
[----:B0-----:R-:W2:Y:S04]  /*13930*/  LDL.LU R12, [R1+0x40] ;  /* 0x00004000010c7983 */ /* 0x001ea80000300800 */
[----:B------:R-:W2:Y:S04]  /*13940*/  LDL.LU R13, [R1+0x44] ;  /* 0x00004400010d7983 */ /* 0x000ea80000300800 */
[----:B------:R-:W2:Y:S01]  /*13950*/  LDL.LU R14, [R1+0x48] ;  /* 0x00004800010e7983 */ /* 0x000ea20000300800 */
[----:B-----5:R-:W-:-:S03]  /*13960*/  IMAD.MOV.U32 R15, RZ, RZ, R0 ;  /* 0x000000ffff0f7224 */ /* 0x020fc600078e0000 */
[----:B------:R-:W5:Y:S04]  /*13970*/  LDL.LU R0, [R1+0x5a1c] ;  /* 0x005a1c0001007983 */ /* 0x000f680000300800 */
[----:B--2---:R3:W-:Y:S04]  /*13980*/  STL.64 [R1+0x59b0], R14 ;  /* 0x0059b00e01007387 */ /* 0x0047e80000100a00 */
[----:B------:R0:W-:Y:S01]  /*13990*/  STL.64 [R1+0x59a8], R12 ;  /* 0x0059a80c01007387 */ /* 0x0001e20000100a00 */
[----:B---3--:R-:W-:Y:S01]  /*139a0*/  MOV R14, R10 ;  /* 0x0000000a000e7202 */ /* 0x008fe20000000f00 */
[----:B------:R-:W-:Y:S01]  /*139b0*/  IMAD.MOV.U32 R15, RZ, RZ, R11 ;  /* 0x000000ffff0f7224 */ /* 0x000fe200078e000b */
[----:B0-----:R-:W-:Y:S01]  /*139c0*/  MOV R12, R8 ;  /* 0x00000008000c7202 */ /* 0x001fe20000000f00 */
[----:B----4-:R-:W-:Y:S01]  /*139d0*/  IMAD.MOV.U32 R13, RZ, RZ, R9 ;  /* 0x000000ffff0d7224 */ /* 0x010fe200078e0009 */
        /* <DEDUP_REMOVED lines=9> */
[----:B-----5:R-:W-:-:S03]  /*13a70*/  MOV R15, R0 ;  /* 0x00000000000f7202 */ /* 0x020fc60000000f00 */
[----:B------:R-:W5:Y:S04]  /*13a80*/  LDL.LU R0, [R1+0x5a08] ;  /* 0x005a080001007983 */ /* 0x000f680000300800 */
[----:B--2---:R-:W-:Y:S04]  /*13a90*/  STL.64 [R1+0x59f0], R14 ;  /* 0x0059f00e01007387 */ /* 0x004fe80000100a00 */
[----:B------:R-:W-:Y:S04]  /*13aa0*/  STL.64 [R1+0x59e8], R12 ;  /* 0x0059e80c01007387 */ /* 0x000fe80000100a00 */
[----:B------:R-:W2:Y:S04]  /*13ab0*/  LDL.LU R24, [R1+0x120] ;  /* 0x0001200001187983 */ /* 0x000ea80000300800 */
[----:B------:R-:W2:Y:S04]  /*13ac0*/  LDL.LU R25, [R1+0x124] ;  /* 0x0001240001197983 */ /* 0x000ea80000300800 */
[----:B------:R-:W2:Y:S04]  /*13ad0*/  LDL.LU R26, [R1+0x128] ;  /* 0x00012800011a7983 */ /* 0x000ea80000300800 */
[----:B------:R-:W2:Y:S04]  /*13ae0*/  LDL.LU R27, [R1+0x12c] ;  /* 0x00012c00011b7983 */ /* 0x000ea80000300800 */
[----:B--2---:R-:W-:Y:S04]  /*13af0*/  STL.64 [R1+0x59a0], R26 ;  /* 0x0059a01a01007387 */ /* 0x004fe80000100a00 */
[----:B------:R0:W-:Y:S04]  /*13b00*/  STL.64 [R1+0x5998], R24 ;  /* 0x0059981801007387 */ /* 0x0001e80000100a00 */
[----:B0-----:R-:W2:Y:S04]  /*13b10*/  LDL.LU R24, [R1+0x140] ;  /* 0x0001400001187983 */ /* 0x001ea80000300800 */
        /* <DEDUP_REMOVED lines=14> */
[----:B------:R-:W2:Y:S01]  /*13c00*/  LDL.LU R27, [R1+0x16c] ;  /* 0x00016c00011b7983 */ /* 0x000ea20000300800 */
[----:B------:R-:W-:Y:S01]  /*13c10*/  IMAD.MOV.U32 R12, RZ, RZ, R11 ;  /* 0x000000ffff0c7224 */ /* 0x000fe200078e000b */
[----:B----4-:R-:W-:-:S02]  /*13c20*/  MOV R13, R10 ;  /* 0x0000000a000d7202 */ /* 0x010fc40000000f00 */
[----:B--2---:R-:W-:Y:S04]  /*13c30*/  STL.64 [R1+0x5a00], R26 ;  /* 0x005a001a01007387 */ /* 0x004fe80000100a00 */
[----:B------:R0:W-:Y:S04]  /*13c40*/  STL.64 [R1+0x59f8], R24 ;  /* 0x0059f81801007387 */ /* 0x0001e80000100a00 */
[----:B0-----:R-:W2:Y:S04]  /*13c50*/  LDL.LU R24, [R1+0x170] ;  /* 0x0001700001187983 */ /* 0x001ea80000300800 */
[----:B------:R-:W2:Y:S04]  /*13c60*/  LDL.LU R25, [R1+0x174] ;  /* 0x0001740001197983 */ /* 0x000ea80000300800 */
[----:B------:R-:W2:Y:S04]  /*13c70*/  LDL.LU R26, [R1+0x178] ;  /* 0x00017800011a7983 */ /* 0x000ea80000300800 */
[----:B------:R-:W2:Y:S01]  /*13c80*/  LDL.LU R27, [R1+0x17c] ;  /* 0x00017c00011b7983 */ /* 0x000ea20000300800 */
[----:B---3--:R-:W-:Y:S01]  /*13c90*/  IMAD.MOV.U32 R14, RZ, RZ, R9 ;  /* 0x000000ffff0e7224 */ /* 0x008fe200078e0009 */
[----:B------:R-:W-:-:S02]  /*13ca0*/  MOV R15, R8 ;  /* 0x00000008000f7202 */ /* 0x000fc40000000f00 */
[----:B------:R-:W3:Y:S04]  /*13cb0*/  LDL.LU R16, [R1+0xe0] ;  /* 0x0000e00001107983 */ /* 0x000ee80000300800 */
[----:B------:R-:W3:Y:S04]  /*13cc0*/  LDL.LU R17, [R1+0xe4] ;  /* 0x0000e40001117983 */ /* 0x000ee80000300800 */
[----:B------:R-:W3:Y:S04]  /*13cd0*/  LDL.LU R18, [R1+0xe8] ;  /* 0x0000e80001127983 */ /* 0x000ee80000300800 */
[----:B------:R-:W3:Y:S04]  /*13ce0*/  LDL.LU R19, [R1+0xec] ;  /* 0x0000ec0001137983 */ /* 0x000ee80000300800 */
[----:B------:R-:W4:Y:S04]  /*13cf0*/  LDL.LU R20, [R1+0xd0] ;  /* 0x0000d00001147983 */ /* 0x000f280000300800 */
[----:B------:R-:W4:Y:S04]  /*13d00*/  LDL.LU R21, [R1+0xd4] ;  /* 0x0000d40001157983 */ /* 0x000f280000300800 */
[----:B------:R-:W4:Y:S04]  /*13d10*/  LDL.LU R22, [R1+0xd8] ;  /* 0x0000d80001167983 */ /* 0x000f280000300800 */
[----:B------:R-:W4:Y:S04]  /*13d20*/  LDL.LU R23, [R1+0xdc] ;  /* 0x0000dc0001177983 */ /* 0x000f280000300800 */
[----:B------:R-:W3:Y:S04]  /*13d30*/  LDL.LU R8, [R1+0xc0] ;  /* 0x0000c00001087983 */ /* 0x000ee80000300800 */
[----:B------:R-:W3:Y:S04]  /*13d40*/  LDL.LU R9, [R1+0xc4] ;  /* 0x0000c40001097983 */ /* 0x000ee80000300800 */
[----:B------:R-:W3:Y:S04]  /*13d50*/  LDL.LU R10, [R1+0xc8] ;  /* 0x0000c800010a7983 */ /* 0x000ee80000300800 */
[----:B------:R-:W3:Y:S04]  /*13d60*/  LDL.LU R11, [R1+0xcc] ;  /* 0x0000cc00010b7983 */ /* 0x000ee80000300800 */
[----:B------:R-:W-:Y:S04]  /*13d70*/  STL [R1+0x585c], R6 ;  /* 0x00585c0601007387 */ /* 0x000fe80000100800 */
        /* <DEDUP_REMOVED lines=10> */
[----:B------:R-:W-:Y:S01]  /*13e20*/  STL [R1+0x5860], R29 ;  /* 0x0058601d01007387 */ /* 0x000fe20000100800 */
[-C--:B--2---:R-:W-:Y:S03]  /*13e30*/  HMMA.16816.F32.BF16 R12, R12, R4.reuse, R24 ;  /* 0x000000040c0c723c */ /* 0x084fe60000041818 */
[----:B------:R-:W2:Y:S04]  /*13e40*/  LDL.LU.64 R26, [R1+0x59e0] ;  /* 0x0059e000011a7983 */ /* 0x000ea80000300a00 */
[----:B------:R-:W2:Y:S11]  /*13e50*/  LDL.LU.64 R24, [R1+0x59d8] ;  /* 0x0059d80001187983 */ /* 0x000eb60000300a00 */
[----:B------:R-:W-:Y:S05]  /*13e60*/  @!UPT UIADD3 URZ, URZ, URZ, URZ ;  /* 0x0000003f3f3ff290 */ /* 0x000fea000fffe03f */
[----:B------:R0:W-:Y:S01]  /*13e70*/  STL.64 [R1+0x160], R12 ;  /* 0x0001600c01007387 */ /* 0x0001e20000100a00 */
[----:B------:R-:W-:Y:S01]  /*13e80*/  MOV R6, R14 ;  /* 0x0000000e00067202 */ /* 0x000fe20000000f00 */
[----:B------:R-:W-:Y:S02]  /*13e90*/  IMAD.MOV.U32 R7, RZ, RZ, R15 ;  /* 0x000000ffff077224 */ /* 0x000fe400078e000f */
[----:B------:R-:W2:Y:S04]  /*13ea0*/  LDL.LU.64 R14, [R1+0x59d0] ;  /* 0x0059d000010e7983 */ /* 0x000ea80000300a00 */
[----:B0-----:R-:W2:Y:S04]  /*13eb0*/  LDL.LU.64 R12, [R1+0x59c8] ;  /* 0x0059c800010c7983 */ /* 0x001ea80000300a00 */
[----:B------:R-:W-:Y:S04]  /*13ec0*/  STL [R1+0x5868], R7 ;  /* 0x0058680701007387 */ /* 0x000fe80000100800 */
[----:B------:R-:W-:Y:S01]  /*13ed0*/  STL [R1+0x5864], R6 ;  /* 0x0058640601007387 */ /* 0x000fe20000100800 */
[----:B--2---:R-:W-:Y:S03]  /*13ee0*/  HMMA.16816.F32.BF16 R12, R12, R4, R24 ;  /* 0x000000040c0c723c */ /* 0x004fe60000041818 */
[----:B------:R-:W2:Y:S04]  /*13ef0*/  LDL.LU.64 R26, [R1+0x59c0] ;  /* 0x0059c000011a7983 */ /* 0x000ea80000300a00 */
[----:B------:R-:W2:Y:S11]  /*13f00*/  LDL.LU.64 R24, [R1+0x59b8] ;  /* 0x0059b80001187983 */ /* 0x000eb60000300a00 */
[----:B------:R-:W-:Y:S05]  /*13f10*/  @!UPT UIADD3 URZ, URZ, URZ, URZ ;  /* 0x0000003f3f3ff290 */ /* 0x000fea000fffe03f */
[----:B------:R-:W-:Y:S01]  /*13f20*/  STL.64 [R1+0x150], R12 ;  /* 0x0001500c01007387 */ /* 0x000fe20000100a00 */
[----:B------:R-:W-:-:S03]  /*13f30*/  MOV R29, R15 ;  /* 0x0000000f001d7202 */ /* 0x000fc60000000f00 */
        /* <DEDUP_REMOVED lines=9> */
[----:B------:R-:W-:Y:S01]  /*13fd0*/  IMAD.MOV.U32 R7, RZ, RZ, R14 ;  /* 0x000000ffff077224 */ /* 0x000fe200078e000e */
[----:B------:R-:W-:Y:S02]  /*13fe0*/  MOV R6, R15 ;  /* 0x0000000f00067202 */ /* 0x000fe40000000f00 */
[----:B------:R-:W2:Y:S04]  /*13ff0*/  LDL.LU.64 R14, [R1+0x5990] ;  /* 0x00599000010e7983 */ /* 0x000ea80000300a00 */
[----:B0-----:R-:W2:Y:S04]  /*14000*/  LDL.LU.64 R12, [R1+0x5988] ;  /* 0x00598800010c7983 */ /* 0x001ea80000300a00 */
[----:B------:R-:W-:Y:S04]  /*14010*/  STL [R1+0x5874], R6 ;  /* 0x0058740601007387 */ /* 0x000fe80000100800 */
[----:B------:R-:W-:Y:S01]  /*14020*/  STL [R1+0x5870], R7 ;  /* 0x0058700701007387 */ /* 0x000fe20000100800 */
[-C--:B--2---:R-:W-:Y:S03]  /*14030*/  HMMA.16816.F32.BF16 R12, R12, R4.reuse, R24 ;  /* 0x000000040c0c723c */ /* 0x084fe60000041818 */
[----:B------:R-:W2:Y:S04]  /*14040*/  LDL.LU.64 R26, [R1+0x5980] ;  /* 0x00598000011a7983 */ /* 0x000ea80000300a00 */
[----:B------:R-:W2:Y:S11]  /*14050*/  LDL.LU.64 R24, [R1+0x5978] ;  /* 0x0059780001187983 */ /* 0x000eb60000300a00 */
[----:B------:R-:W-:Y:S05]  /*14060*/  @!UPT UIADD3 URZ, URZ, URZ, URZ ;  /* 0x0000003f3f3ff290 */ /* 0x000fea000fffe03f */
[----:B------:R-:W-:Y:S04]  /*14070*/  STL.64 [R1+0x120], R12 ;  /* 0x0001200c01007387 */ /* 0x000fe80000100a00 */
[----:B------:R0:W-:Y:S04]  /*14080*/  STL.64 [R1+0x128], R14 ;  /* 0x0001280e01007387 */ /* 0x0001e80000100a00 */
[----:B0-----:R-:W2:Y:S04]  /*14090*/  LDL.LU.64 R14, [R1+0x5970] ;  /* 0x00597000010e7983 */ /* 0x001ea80000300a00 */
[----:B------:R-:W2:Y:S02]  /*140a0*/  LDL.LU.64 R12, [R1+0x5968] ;  /* 0x00596800010c7983 */ /* 0x000ea40000300a00 */
[-C--:B--2---:R-:W-:Y:S02]  /*140b0*/  HMMA.16816.F32.BF16 R12, R12, R4.reuse, R24 ;  /* 0x000000040c0c723c */ /* 0x084fe40000041818 */
[----:B------:R-:W2:Y:S04]  /*140c0*/  LDL.LU.64 R26, [R1+0x5960] ;  /* 0x00596000011a7983 */ /* 0x000ea80000300a00 */
[----:B------:R-:W2:Y:S11]  /*140d0*/  LDL.LU.64 R24, [R1+0x5958] ;  /* 0x0059580001187983 */ /* 0x000eb60000300a00 */
[----:B------:R-:W-:Y:S06]  /*140e0*/  @!UPT UIADD3 URZ, URZ, URZ, URZ ;  /* 0x0000003f3f3ff290 */ /* 0x000fec000fffe03f */
        /* <DEDUP_REMOVED lines=18> */
[----:B0-----:R-:W3:Y:S04]  /*14210*/  LDL.LU.64 R14, [R1+0x5910] ;  /* 0x00591000010e7983 */ /* 0x001ee80000300a00 */
[----:B------:R-:W3:Y:S02]  /*14220*/  LDL.LU.64 R12, [R1+0x5908] ;  /* 0x00590800010c7983 */ /* 0x000ee40000300a00 */
[-C--:B---3--:R-:W-:Y:S11]  /*14230*/  HMMA.16816.F32.BF16 R16, R12, R4.reuse, R16 ;  /* 0x000000040c10723c */ /* 0x088ff60000041810 */
[----:B------:R-:W-:Y:S11]  /*14240*/  @!UPT UIADD3 URZ, URZ, URZ, URZ ;  /* 0x0000003f3f3ff290 */ /* 0x000ff6000fffe03f */
[----:B------:R-:W-:Y:S02]  /*14250*/  @!UPT UIADD3 URZ, URZ, URZ, URZ ;  /* 0x0000003f3f3ff290 */ /* 0x000fe4000fffe03f */
[----:B------:R-:W-:Y:S01]  /*14260*/  IMAD.MOV.U32 R7, RZ, RZ, R18 ;  /* 0x000000ffff077224 */ /* 0x000fe200078e0012 */
[----:B------:R-:W-:Y:S01]  /*14270*/  MOV R6, R19 ;  /* 0x0000001300067202 */ /* 0x000fe20000000f00 */
[----:B------:R-:W-:Y:S01]  /*14280*/  IMAD.MOV.U32 R13, RZ, RZ, R16 ;  /* 0x000000ffff0d7224 */ /* 0x000fe200078e0010 */
[----:B------:R-:W-:Y:S01]  /*14290*/  MOV R12, R17 ;  /* 0x00000011000c7202 */ /* 0x000fe20000000f00 */
[----:B------:R-:W4:Y:S04]  /*142a0*/  LDL.LU.64 R18, [R1+0x5900] ;  /* 0x0059000001127983 */ /* 0x000f280000300a00 */
[----:B------:R-:W4:Y:S02]  /*142b0*/  LDL.LU.64 R16, [R1+0x58f8] ;  /* 0x0058f80001107983 */ /* 0x000f240000300a00 */
[-C--:B----4-:R-:W-:Y:S11]  /*142c0*/  HMMA.16816.F32.BF16 R20, R16, R4.reuse, R20 ;  /* 0x000000041014723c */ /* 0x090ff60000041814 */
[----:B------:R-:W-:Y:S11]  /*142d0*/  @!UPT UIADD3 URZ, URZ, URZ, URZ ;  /* 0x0000003f3f3ff290 */ /* 0x000ff6000fffe03f */
[----:B------:R-:W-:Y:S02]  /*142e0*/  @!UPT UIADD3 URZ, URZ, URZ, URZ ;  /* 0x0000003f3f3ff290 */ /* 0x000fe4000fffe03f */
[----:B------:R-:W-:Y:S01]  /*142f0*/  IMAD.MOV.U32 R15, RZ, RZ, R22 ;  /* 0x000000ffff0f7224 */ /* 0x000fe200078e0016 */
[----:B------:R-:W-:Y:S01]  /*14300*/  MOV R14, R23 ;  /* 0x00000017000e7202 */ /* 0x000fe20000000f00 */
[----:B------:R-:W-:Y:S01]  /*14310*/  IMAD.MOV.U32 R17, RZ, RZ, R20 ;  /* 0x000000ffff117224 */ /* 0x000fe200078e0014 */
[----:B------:R-:W-:Y:S01]  /*14320*/  MOV R16, R21 ;  /* 0x0000001500107202 */ /* 0x000fe20000000f00 */
[----:B------:R-:W3:Y:S04]  /*14330*/  LDL.LU.64 R22, [R1+0x58f0] ;  /* 0x0058f00001167983 */ /* 0x000ee80000300a00 */
[----:B------:R-:W3:Y:S02]  /*14340*/  LDL.LU.64 R20, [R1+0x58e8] ;  /* 0x0058e80001147983 */ /* 0x000ee40000300a00 */
[-C--:B---3--:R-:W-:Y:S02]  /*14350*/  HMMA.16816.F32.BF16 R20, R20, R4.reuse, R8 ;  /* 0x000000041414723c */ /* 0x088fe40000041808 */
[----:B------:R-:W2:Y:S04]  /*14360*/  LDL.LU.64 R10, [R1+0x58e0] ;  /* 0x0058e000010a7983 */ /* 0x000ea80000300a00 */
[----:B------:R-:W2:Y:S02]  /*14370*/  LDL.LU.64 R8, [R1+0x58d8] ;  /* 0x0058d80001087983 */ /* 0x000ea40000300a00 */
[----:B--2---:R-:W-:Y:S11]  /*14380*/  HMMA.16816.F32.BF16 R8, R24, R4, R8 ;  /* 0x000000041808723c */ /* 0x004ff60000041808 */
[----:B------:R-:W-:Y:S11]  /*14390*/  @!UPT UIADD3 URZ, URZ, URZ, URZ ;  /* 0x0000003f3f3ff290 */ /* 0x000ff6000fffe03f */
[----:B------:R-:W-:Y:S01]  /*143a0*/  @!UPT UIADD3 URZ, URZ, URZ, URZ ;  /* 0x0000003f3f3ff290 */ /* 0x000fe2000fffe03f */
[----:B------:R0:W-:Y:S04]  /*143b0*/  STL.64 [R1+0x56a8], R10 ;  /* 0x0056a80a01007387 */ /* 0x0001e80000100a00 */
[----:B------:R-:W-:Y:S04]  /*143c0*/  STL.64 [R1+0xc0], R20 ;  /* 0x0000c01401007387 */ /* 0x000fe80000100a00 */
[----:B------:R-:W-:Y:S04]  /*143d0*/  STL.64 [R1+0xc8], R22 ;  /* 0x0000c81601007387 */ /* 0x000fe80000100a00 */
[----:B------:R1:W-:Y:S01]  /*143e0*/  STL.64 [R1+0x56a0], R8 ;  /* 0x0056a00801007387 */ /* 0x0003e20000100a00 */
[----:B0-----:R-:W-:Y:S01]  /*143f0*/  IMAD.MOV.U32 R10, RZ, RZ, R15 ;  /* 0x000000ffff0a7224 */ /* 0x001fe200078e000f */
[----:B------:R-:W-:-:S05]  /*14400*/  MOV R11, R14 ;  /* 0x0000000e000b7202 */ /* 0x000fca0000000f00 */
[----:B------:R0:W-:Y:S01]  /*14410*/  STL.64 [R1+0x56b8], R10 ;  /* 0x0056b80a01007387 */ /* 0x0001e20000100a00 */
[----:B-1----:R-:W-:Y:S01]  /*14420*/  IMAD.MOV.U32 R8, RZ, RZ, R17 ;  /* 0x000000ffff087224 */ /* 0x002fe200078e0011 */
[----:B------:R-:W-:-:S05]  /*14430*/  MOV R9, R16 ;  /* 0x0000001000097202 */ /* 0x000fca0000000f00 */
[----:B------:R1:W-:Y:S01]  /*14440*/  STL.64 [R1+0x56b0], R8 ;  /* 0x0056b00801007387 */ /* 0x0003e20000100a00 */
[----:B0-----:R-:W-:Y:S01]  /*14450*/  IMAD.MOV.U32 R10, RZ, RZ, R7 ;  /* 0x000000ffff0a7224 */ /* 0x001fe200078e0007 */
[----:B------:R-:W-:Y:S01]  /*14460*/  MOV R11, R6 ;  /* 0x00000006000b7202 */ /* 0x000fe20000000f00 */
[----:B-1----:R-:W-:Y:S01]  /*14470*/  IMAD.MOV.U32 R8, RZ, RZ, R13 ;  /* 0x000000ffff087224 */ /* 0x002fe200078e000d */
[----:B------:R-:W-:Y:S02]  /*14480*/  MOV R9, R12 ;  /* 0x0000000c00097202 */ /* 0x000fe40000000f00 */
[----:B-----5:R-:W0:Y:S04]  /*14490*/  LDSM.16.MT88.4 R12, [R0+0x6000] ;  /* 0x00600000000c783b */ /* 0x020e280000004200 */
[----:B------:R-:W-:Y:S04]  /*144a0*/  STL.64 [R1+0x56c8], R10 ;  /* 0x0056c80a01007387 */ /* 0x000fe80000100a00 */
[----:B------:R-:W-:Y:S04]  /*144b0*/  STL.64 [R1+0x56c0], R8 ;  /* 0x0056c00801007387 */ /* 0x000fe80000100a00 */
[----:B------:R-:W1:Y:S01]  /*144c0*/  LDSM.16.MT88.4 R8, [R0+0x6080] ;  /* 0x006080000008783b */ /* 0x000e620000004200 */
[----:B0-----:R-:W-:Y:S01]  /*144d0*/  MOV R4, R15 ;  /* 0x0000000f00047202 */ /* 0x001fe20000000f00 */
[----:B------:R-:W-:-:S04]  /*144e0*/  IMAD.MOV.U32 R5, RZ, RZ, R14 ;  /* 0x000000ffff057224 */ /* 0x000fc800078e000e */
[----:B------:R-:W-:Y:S04]  /*144f0*/  STL [R1+0x5884], R4 ;  /* 0x0058840401007387 */ /* 0x000fe80000100800 */
[----:B------:R-:W-:Y:S01]  /*14500*/  STL [R1+0x5880], R5 ;  /* 0x0058800501007387 */ /* 0x000fe20000100800 */
[----:B-1----:R-:W-:Y:S01]  /*14510*/  IMAD.MOV.U32 R21, RZ, RZ, R8 ;  /* 0x000000ffff157224 */ /* 0x002fe200078e0008 */
[----:B------:R-:W-:Y:S01]  /*14520*/  MOV R20, R9 ;  /* 0x0000000900147202 */ /* 0x000fe20000000f00 */
[----:B------:R-:W-:Y:S01]  /*14530*/  IMAD.MOV.U32 R19, RZ, RZ, R10 ;  /* 0x000000ffff137224 */ /* 0x000fe200078e000a */
[----:B------:R-:W-:Y:S01]  /*14540*/  MOV R18, R11 ;  /* 0x0000000b00127202 */ /* 0x000fe20000000f00 */
[----:B------:R-:W0:Y:S04]  /*14550*/  LDSM.16.MT88.4 R4, [R0+0x6100] ;  /* 0x006100000004783b */ /* 0x000e280000004200 */
[----:B------:R-:W1:Y:S01]  /*14560*/  LDSM.16.MT88.4 R8, [R0+0x6180] ;  /* 0x006180000008783b */ /* 0x000e620000004200 */
[----:B------:R-:W-:-:S02]  /*14570*/  MOV R16, R13 ;  /* 0x0000000d00107202 */ /* 0x000fc40000000f00 */
[----:B0-----:R-:W-:Y:S01]  /*14580*/  MOV R22, R7 ;  /* 0x0000000700167202 */ /* 0x001fe20000000f00 */
[----:B-1----:R-:W-:Y:S01]  /*14590*/  IMAD.MOV.U32 R7, RZ, RZ, R8 ;  /* 0x000000ffff077224 */ /* 0x002fe200078e0008 */
[----:B------:R-:W-:Y:S01]  /*145a0*/  MOV R29, R9 ;  /* 0x00000009001d7202 */ /* 0x000fe20000000f00 */
[----:B------:R-:W-:Y:S01]  /*145b0*/  IMAD.MOV.U32 R27, RZ, RZ, R10 ;  /* 0x000000ffff1b7224 */ /* 0x000fe200078e000a */
[----:B------:R-:W-:Y:S02]  /*145c0*/  MOV R26, R11 ;  /* 0x0000000b001a7202 */ /* 0x000fe40000000f00 */
[----:B------:R-:W0:Y:S01]  /*145d0*/  LDSM.16.MT88.4 R8, [R3+0x6000] ;  /* 0x006000000308783b */ /* 0x000e220000004200 */
[----:B------:R-:W-:Y:S01]  /*145e0*/  IMAD.MOV.U32 R17, RZ, RZ, R12 ;  /* 0x000000ffff117224 */ /* 0x000fe200078e000c */
[----:B------:R-:W-:Y:S01]  /*145f0*/  MOV R24, R5 ;  /* 0x0000000500187202 */ /* 0x000fe20000000f00 */
[----:B------:R-:W-:Y:S01]  /*14600*/  IMAD.MOV.U32 R23, RZ, RZ, R6 ;  /* 0x000000ffff177224 */ /* 0x000fe200078e0006 */
[----:B------:R1:W-:Y:S04]  /*14610*/  STL [R1+0x587c], R16 ;  /* 0x00587c1001007387 */ /* 0x0003e80000100800 */
[----:B------:R2:W-:Y:S01]  /*14620*/  STL [R1+0x5878], R17 ;  /* 0x0058781101007387 */ /* 0x0005e20000100800 */
[----:B0-----:R-:W-:Y:S01]  /*14630*/  IMAD.MOV.U32 R5, RZ, RZ, R8 ;  /* 0x000000ffff057224 */ /* 0x001fe200078e0008 */
[----:B-1----:R-:W-:Y:S01]  /*14640*/  MOV R16, R9 ;  /* 0x0000000900107202 */ /* 0x002fe20000000f00 */
[----:B--2---:R-:W-:Y:S01]  /*14650*/  IMAD.MOV.U32 R17, RZ, RZ, R10 ;  /* 0x000000ffff117224 */ /* 0x004fe200078e000a */
[----:B------:R-:W-:-:S02]  /*14660*/  MOV R6, R11 ;  /* 0x0000000b00067202 */ /* 0x000fc40000000f00 */
[----:B------:R-:W0:Y:S01]  /*14670*/  LDSM.16.MT88.4 R8, [R3+0x6080] ;  /* 0x006080000308783b */ /* 0x000e220000004200 */
[----:B------:R-:W-:-:S03]  /*14680*/  IMAD.MOV.U32 R25, RZ, RZ, R4 ;  /* 0x000000ffff197224 */ /* 0x000fc600078e0004 */
[----:B------:R-:W-:Y:S04]  /*14690*/  STL [R1+0x5894], R18 ;  /* 0x0058941201007387 */ /* 0x000fe80000100800 */
[----:B------:R0:W-:Y:S04]  /*146a0*/  STL [R1+0x5890], R19 ;  /* 0x0058901301007387 */ /* 0x0001e80000100800 */
[----:B------:R1:W-:Y:S04]  /*146b0*/  STL [R1+0x588c], R20 ;  /* 0x00588c1401007387 */ /* 0x0003e80000100800 */
[----:B------:R2:W-:Y:S01]  /*146c0*/  STL [R1+0x5888], R21 ;  /* 0x0058881501007387 */ /* 0x0005e20000100800 */
[----:B0-----:R-:W-:Y:S01]  /*146d0*/  IMAD.MOV.U32 R19, RZ, RZ, R8 ;  /* 0x000000ffff137224 */ /* 0x001fe200078e0008 */
[----:B-1----:R-:W-:Y:S01]  /*146e0*/  MOV R20, R9 ;  /* 0x0000000900147202 */ /* 0x002fe20000000f00 */
[----:B--2---:R-:W-:Y:S01]  /*146f0*/  IMAD.MOV.U32 R21, RZ, RZ, R10 ;  /* 0x000000ffff157224 */ /* 0x004fe200078e000a */
[----:B------:R-:W-:-:S02]  /*14700*/  MOV R4, R11 ;  /* 0x0000000b00047202 */ /* 0x000fc40000000f00 */
[----:B------:R-:W0:Y:S04]  /*14710*/  LDSM.16.MT88.4 R8, [R3+0x6100] ;  /* 0x006100000308783b */ /* 0x000e280000004200 */
        /* <DEDUP_REMOVED lines=9> */
[----:B------:R-:W-:Y:S01]  /*147b0*/  STL [R1+0x58bc], R26 ;  /* 0x0058bc1a01007387 */ /* 0x000fe20000100800 */
[----:B0-----:R-:W-:Y:S01]  /*147c0*/  IMAD.MOV.U32 R15, RZ, RZ, R8 ;  /* 0x000000ffff0f7224 */ /* 0x001fe200078e0008 */
[----:B------:R-:W-:Y:S01]  /*147d0*/  MOV R14, R9 ;  /* 0x00000009000e7202 */ /* 0x000fe20000000f00 */
[----:B------:R-:W-:Y:S01]  /*147e0*/  IMAD.MOV.U32 R13, RZ, RZ, R10 ;  /* 0x000000ffff0d7224 */ /* 0x000fe200078e000a */
[----:B------:R-:W-:Y:S02]  /*147f0*/  MOV R12, R11 ;  /* 0x0000000b000c7202 */ /* 0x000fe40000000f00 */
[----:B------:R-:W0:Y:S04]  /*14800*/  LDSM.16.MT88.4 R8, [R2+0x6000] ;  /* 0x006000000208783b */ /* 0x000e280000004200 */
[----:B------:R-:W-:Y:S04]  /*14810*/  STL [R1+0x58b8], R27 ;  /* 0x0058b81b01007387 */ /* 0x000fe80000100800 */
[----:B------:R-:W-:Y:S04]  /*14820*/  STL [R1+0x58b4], R29 ;  /* 0x0058b41d01007387 */ /* 0x000fe80000100800 */
[----:B------:R0:W-:Y:S04]  /*14830*/  STL [R1+0x58b0], R7 ;  /* 0x0058b00701007387 */ /* 0x0001e80000100800 */
[----:B------:R1:W-:Y:S01]  /*14840*/  STL [R1+0x58ac], R0 ;  /* 0x0058ac0001007387 */ /* 0x0003e20000100800 */
[----:B0-----:R-:W-:Y:S01]  /*14850*/  IMAD.MOV.U32 R7, RZ, RZ, R8 ;  /* 0x000000ffff077224 */ /* 0x001fe200078e0008 */
[----:B-1----:R-:W-:Y:S01]  /*14860*/  MOV R0, R9 ;  /* 0x0000000900007202 */ /* 0x002fe20000000f00 */
[----:B------:R-:W-:Y:S01]  /*14870*/  IMAD.MOV.U32 R28, RZ, RZ, R10 ;  /* 0x000000ffff1c7224 */ /* 0x000fe200078e000a */
[----:B------:R-:W-:-:S02]  /*14880*/  MOV R22, R11 ;  /* 0x0000000b00167202 */ /* 0x000fc40000000f00 */
[----:B------:R-:W0:Y:S04]  /*14890*/  LDSM.16.MT88.4 R8, [R2+0x6080] ;  /* 0x006080000208783b */ /* 0x000e280000004200 */
[----:B------:R-:W-:Y:S04]  /*148a0*/  STL [R1+0x58cc], R6 ;  /* 0x0058cc0601007387 */ /* 0x000fe80000100800 */
[----:B------:R-:W-:Y:S04]  /*148b0*/  STL [R1+0x58c8], R17 ;  /* 0x0058c81101007387 */ /* 0x000fe80000100800 */
[----:B------:R-:W-:Y:S04]  /*148c0*/  STL [R1+0x58c4], R16 ;  /* 0x0058c41001007387 */ /* 0x000fe80000100800 */
[----:B------:R0:W-:Y:S02]  /*148d0*/  STL [R1+0x58c0], R5 ;  /* 0x0058c00501007387 */ /* 0x0001e40000100800 */
[----:B0-----:R-:W-:Y:S01]  /*148e0*/  IMAD.MOV.U32 R5, RZ, RZ, R8 ;  /* 0x000000ffff057224 */ /* 0x001fe200078e0008 */
[----:B------:R-:W-:Y:S01]  /*148f0*/  MOV R26, R9 ;  /* 0x00000009001a7202 */ /* 0x000fe20000000f00 */
[----:B------:R-:W-:Y:S01]  /*14900*/  IMAD.MOV.U32 R27, RZ, RZ, R10 ;  /* 0x000000ffff1b7224 */ /* 0x000fe200078e000a */
[----:B------:R-:W-:-:S02]  /*14910*/  MOV R29, R11 ;  /* 0x0000000b001d7202 */ /* 0x000fc40000000f00 */
[----:B------:R-:W0:Y:S04]  /*14920*/  LDSM.16.MT88.4 R8, [R2+0x6100] ;  /* 0x006100000208783b */ /* 0x000e280000004200 */
[----:B------:R0:W-:Y:S02]  /*14930*/  STL [R1+0x58d0], R19 ;  /* 0x0058d01301007387 */ /* 0x0001e40000100800 */
[----:B0-----:R-:W-:Y:S01]  /*14940*/  IMAD.MOV.U32 R19, RZ, RZ, R8 ;  /* 0x000000ffff137224 */ /* 0x001fe200078e0008 */
[----:B------:R-:W-:Y:S01]  /*14950*/  MOV R6, R9 ;  /* 0x0000000900067202 */ /* 0x000fe20000000f00 */
[----:B------:R-:W-:Y:S01]  /*14960*/  IMAD.MOV.U32 R17, RZ, RZ, R10 ;  /* 0x000000ffff117224 */ /* 0x000fe200078e000a */
[----:B------:R-:W-:Y:S02]  /*14970*/  MOV R16, R11 ;  /* 0x0000000b00107202 */ /* 0x000fe40000000f00 */
[----:B------:R-:W0:Y:S04]  /*14980*/  LDSM.16.MT88.4 R8, [R2+0x6180] ;  /* 0x006180000208783b */ /* 0x000e280000004200 */
[----:B0-----:R0:W-:Y:S04]  /*14990*/  STL.64 [R1+0x56e8], R10 ;  /* 0x0056e80a01007387 */ /* 0x0011e80000100a00 */
[----:B------:R1:W-:Y:S01]  /*149a0*/  STL.64 [R1+0x56e0], R8 ;  /* 0x0056e00801007387 */ /* 0x0003e20000100a00 */
[----:B0-----:R-:W-:Y:S01]  /*149b0*/  IMAD.MOV.U32 R10, RZ, RZ, R17 ;  /* 0x000000ffff0a7224 */ /* 0x001fe200078e0011 */
[----:B------:R-:W-:Y:S01]  /*149c0*/  MOV R11, R16 ;  /* 0x00000010000b7202 */ /* 0x000fe20000000f00 */
[----:B-1----:R-:W-:Y:S01]  /*149d0*/  IMAD.MOV.U32 R8, RZ, RZ, R19 ;  /* 0x000000ffff087224 */ /* 0x002fe200078e0013 */
[----:B------:R-:W-:Y:S01]  /*149e0*/  MOV R9, R6 ;  /* 0x0000000600097202 */ /* 0x000fe20000000f00 */
[----:B------:R-:W2:Y:S04]  /*149f0*/  LDL.LU R19, [R1+0x58d0] ;  /* 0x0058d00001137983 */ /* 0x000ea80000300800 */
[----:B------:R-:W3:Y:S04]  /*14a00*/  LDL.LU R6, [R1+0x58cc] ;  /* 0x0058cc0001067983 */ /* 0x000ee80000300800 */
[----:B------:R-:W4:Y:S04]  /*14a10*/  LDL.LU R17, [R1+0x58c8] ;  /* 0x0058c80001117983 */ /* 0x000f280000300800 */
[----:B------:R-:W5:Y:S04]  /*14a20*/  LDL.LU R16, [R1+0x58c4] ;  /* 0x0058c40001107983 */ /* 0x000f680000300800 */
[----:B------:R0:W-:Y:S04]  /*14a30*/  STL.64 [R1+0x5708], R10 ;  /* 0x0057080a01007387 */ /* 0x0001e80000100a00 */
[----:B------:R1:W-:Y:S01]  /*14a40*/  STL.64 [R1+0x5700], R8 ;  /* 0x0057000801007387 */ /* 0x0003e20000100a00 */
[----:B0-----:R-:W-:Y:S01]  /*14a50*/  IMAD.MOV.U32 R10, RZ, RZ, R27 ;  /* 0x000000ffff0a7224 */ /* 0x001fe200078e001b */
[----:B------:R-:W-:Y:S01]  /*14a60*/  MOV R11, R29 ;  /* 0x0000001d000b7202 */ /* 0x000fe20000000f00 */
[----:B-1----:R-:W-:Y:S01]  /*14a70*/  IMAD.MOV.U32 R8, RZ, RZ, R5 ;  /* 0x000000ffff087224 */ /* 0x002fe200078e0005 */
[----:B------:R-:W-:Y:S01]  /*14a80*/  MOV R9, R26 ;  /* 0x0000001a00097202 */ /* 0x000fe20000000f00 */
[----:B------:R-:W2:Y:S04]  /*14a90*/  LDL.LU R5, [R1+0x58c0] ;  /* 0x0058c00001057983 */ /* 0x000ea80000300800 */
[----:B------:R-:W2:Y:S04]  /*14aa0*/  LDL.LU R26, [R1+0x58bc] ;  /* 0x0058bc00011a7983 */ /* 0x000ea80000300800 */
[----:B------:R-:W2:Y:S04]  /*14ab0*/  LDL.LU R27, [R1+0x58b8] ;  /* 0x0058b800011b7983 */ /* 0x000ea80000300800 */
[----:B------:R-:W2:Y:S04]  /*14ac0*/  LDL.LU R29, [R1+0x58b4] ;  /* 0x0058b400011d7983 */ /* 0x000ea80000300800 */
[----:B------:R0:W-:Y:S04]  /*14ad0*/  STL.64 [R1+0x5728], R10 ;  /* 0x0057280a01007387 */ /* 0x0001e80000100a00 */
[----:B------:R1:W-:Y:S01]  /*14ae0*/  STL.64 [R1+0x5720], R8 ;  /* 0x0057200801007387 */ /* 0x0003e20000100a00 */
[----:B0-----:R-:W-:-:S02]  /*14af0*/  IMAD.MOV.U32 R10, RZ, RZ, R28 ;  /* 0x000000ffff0a7224 */ /* 0x001fc400078e001c */
[----:B-1----:R-:W-:Y:S01]  /*14b00*/  IMAD.MOV.U32 R8, RZ, RZ, R7 ;  /* 0x000000ffff087224 */ /* 0x002fe200078e0007 */
[----:B------:R-:W-:Y:S01]  /*14b10*/  MOV R9, R0 ;  /* 0x0000000000097202 */ /* 0x000fe20000000f00 */
[----:B------:R-:W2:Y:S04]  /*14b20*/  LDL.LU R7, [R1+0x58b0] ;  /* 0x0058b00001077983 */ /* 0x000ea80000300800 */
[----:B------:R-:W2:Y:S04]  /*14b30*/  LDL.LU R0, [R1+0x58ac] ;  /* 0x0058ac0001007983 */ /* 0x000ea80000300800 */
[----:B------:R-:W2:Y:S01]  /*14b40*/  LDL.LU R28, [R1+0x58a8] ;  /* 0x0058a800011c7983 */ /* 0x000ea20000300800 */
[----:B------:R-:W-:-:S03]  /*14b50*/  MOV R11, R22 ;  /* 0x00000016000b7202 */ /* 0x000fc60000000f00 */
[----:B------:R-:W3:Y:S04]  /*14b60*/  LDL.LU R22, [R1+0x58a4] ;  /* 0x0058a40001167983 */ /* 0x000ee80000300800 */
[----:B------:R0:W-:Y:S04]  /*14b70*/  STL.64 [R1+0x5748], R10 ;  /* 0x0057480a01007387 */ /* 0x0001e80000100a00 */
[----:B------:R1:W-:Y:S01]  /*14b80*/  STL.64 [R1+0x5740], R8 ;  /* 0x0057400801007387 */ /* 0x0003e20000100a00 */
[----:B0-----:R-:W-:Y:S01]  /*14b90*/  IMAD.MOV.U32 R10, RZ, RZ, R13 ;  /* 0x000000ffff0a7224 */ /* 0x001fe200078e000d */
[----:B------:R-:W-:Y:S01]  /*14ba0*/  MOV R11, R12 ;  /* 0x0000000c000b7202 */ /* 0x000fe20000000f00 */
[----:B-1----:R-:W-:Y:S01]  /*14bb0*/  IMAD.MOV.U32 R8, RZ, RZ, R15 ;  /* 0x000000ffff087224 */ /* 0x002fe200078e000f */
[----:B------:R-:W-:-:S03]  /*14bc0*/  MOV R9, R14 ;  /* 0x0000000e00097202 */ /* 0x000fc60000000f00 */
[----:B------:R-:W-:Y:S04]  /*14bd0*/  STL.64 [R1+0x5768], R10 ;  /* 0x0057680a01007387 */ /* 0x000fe80000100a00 */
[----:B------:R-:W-:Y:S04]  /*14be0*/  STL.64 [R1+0x5760], R8 ;  /* 0x0057600801007387 */ /* 0x000fe80000100a00 */
[----:B--2---:R-:W0:Y:S04]  /*14bf0*/  LDSM.16.MT88.4 R12, [R28+0x6000] ;  /* 0x006000001c0c783b */ /* 0x004e280000004200 */
[----:B0-----:R-:W-:Y:S04]  /*14c00*/  STL.64 [R1+0x56d8], R14 ;  /* 0x0056d80e01007387 */ /* 0x001fe80000100a00 */
        /* <DEDUP_REMOVED lines=38> */
[----:B---3--:R-:W-:Y:S01]  /*14e70*/  MOV R11, R6 ;  /* 0x00000006000b7202 */ /* 0x008fe20000000f00 */
[----:B----4-:R-:W-:Y:S01]  /*14e80*/  IMAD.MOV.U32 R10, RZ, RZ, R17 ;  /* 0x000000ffff0a7224 */ /* 0x010fe200078e0011 */
[----:B------:R-:W3:Y:S01]  /*14e90*/  LDL.LU R5, [R1+0x5880] ;  /* 0x0058800001057983 */ /* 0x000ee20000300800 */
[----:B-----5:R-:W-:-:S03]  /*14ea0*/  MOV R9, R16 ;  /* 0x0000001000097202 */ /* 0x020fc60000000f00 */
[----:B------:R-:W4:Y:S04]  /*14eb0*/  LDL.LU R16, [R1+0x587c] ;  /* 0x00587c0001107983 */ /* 0x000f280000300800 */
[----:B------:R-:W5:Y:S04]  /*14ec0*/  LDL.LU R17, [R1+0x5878] ;  /* 0x0058780001117983 */ /* 0x000f680000300800 */
        /* <DEDUP_REMOVED lines=23> */
[----:B------:R-:W-:Y:S04]  /*15040*/  LDSM.16.MT88.4 R24, [R28+0x6180] ;  /* 0x006180001c18783b */ /* 0x000fe80000004200 */
[----:B--2---:R-:W-:Y:S04]  /*15050*/  STL.64 [R1+0x5758], R14 ;  /* 0x0057580e01007387 */ /* 0x004fe80000100a00 */
[----:B------:R0:W-:Y:S04]  /*15060*/  STL.64 [R1+0x5750], R12 ;  /* 0x0057500c01007387 */ /* 0x0001e80000100a00 */
[----:B0-----:R-:W2:Y:S04]  /*15070*/  LDL.LU R12, [R1+0x130] ;  /* 0x00013000010c7983 */ /* 0x001ea80000300800 */
[----:B------:R-:W2:Y:S01]  /*15080*/  LDL.LU R13, [R1+0x134] ;  /* 0x00013400010d7983 */ /* 0x000ea20000300800 */
[----:B------:R-:W-:Y:S01]  /*15090*/  IMAD.MOV.U32 R10, RZ, RZ, R19 ;  /* 0x000000ffff0a7224 */ /* 0x000fe200078e0013 */
[----:B------:R-:W-:Y:S01]  /*150a0*/  MOV R11, R18 ;  /* 0x00000012000b7202 */ /* 0x000fe20000000f00 */
[----:B------:R-:W-:Y:S01]  /*150b0*/  IMAD.MOV.U32 R8, RZ, RZ, R21 ;  /* 0x000000ffff087224 */ /* 0x000fe200078e0015 */
[----:B------:R-:W-:Y:S01]  /*150c0*/  MOV R9, R20 ;  /* 0x0000001400097202 */ /* 0x000fe20000000f00 */
[----:B---3--:R-:W-:Y:S01]  /*150d0*/  IMAD.MOV.U32 R14, RZ, RZ, R7 ;  /* 0x000000ffff0e7224 */ /* 0x008fe200078e0007 */
[----:B------:R-:W-:Y:S01]  /*150e0*/  MOV R15, R6 ;  /* 0x00000006000f7202 */ /* 0x000fe20000000f00 */
[----:B------:R-:W3:Y:S04]  /*150f0*/  LDL.LU R7, [R1+0x5868] ;  /* 0x0058680001077983 */ /* 0x000ee80000300800 */
[----:B------:R-:W3:Y:S04]  /*15100*/  LDL.LU R6, [R1+0x5864] ;  /* 0x0058640001067983 */ /* 0x000ee80000300800 */
[----:B------:R-:W-:Y:S04]  /*15110*/  STL.64 [R1+0x5828], R10 ;  /* 0x0058280a01007387 */ /* 0x000fe80000100a00 */
[----:B------:R-:W-:Y:S04]  /*15120*/  STL.64 [R1+0x5820], R8 ;  /* 0x0058200801007387 */ /* 0x000fe80000100a00 */
[----:B------:R-:W-:Y:S04]  /*15130*/  STL.64 [R1+0x5778], R14 ;  /* 0x0057780e01007387 */ /* 0x000fe80000100a00 */
[----:B------:R-:W-:Y:S04]  /*15140*/  LDSM.16.MT88.4 R20, [R28+0x6100] ;  /* 0x006100001c14783b */ /* 0x000fe80000004200 */
[----:B--2---:R0:W-:Y:S04]  /*15150*/  STL.64 [R1+0x5770], R12 ;  /* 0x0057700c01007387 */ /* 0x0041e80000100a00 */
[----:B0-----:R-:W2:Y:S04]  /*15160*/  LDL.LU R12, [R1+0x150] ;  /* 0x00015000010c7983 */ /* 0x001ea80000300800 */
[----:B------:R-:W2:Y:S04]  /*15170*/  LDL.LU R13, [R1+0x154] ;  /* 0x00015400010d7983 */ /* 0x000ea80000300800 */
[----:B------:R-:W2:Y:S01]  /*15180*/  LDL.LU R14, [R1+0x158] ;  /* 0x00015800010e7983 */ /* 0x000ea20000300800 */
[----:B------:R-:W-:-:S03]  /*15190*/  IMAD.MOV.U32 R15, RZ, RZ, R29 ;  /* 0x000000ffff0f7224 */ /* 0x000fc600078e001d */
[----:B------:R-:W3:Y:S04]  /*151a0*/  LDL.LU R29, [R1+0x5860] ;  /* 0x00586000011d7983 */ /* 0x000ee80000300800 */
[----:B--2---:R-:W-:Y:S04]  /*151b0*/  STL.64 [R1+0x5798], R14 ;  /* 0x0057980e01007387 */ /* 0x004fe80000100a00 */
[----:B------:R0:W-:Y:S04]  /*151c0*/  STL.64 [R1+0x5790], R12 ;  /* 0x0057900c01007387 */ /* 0x0001e80000100a00 */
[----:B0-----:R-:W2:Y:S04]  /*151d0*/  LDL.LU R12, [R1+0x160] ;  /* 0x00016000010c7983 */ /* 0x001ea80000300800 */
[----:B------:R-:W2:Y:S01]  /*151e0*/  LDL.LU R13, [R1+0x164] ;  /* 0x00016400010d7983 */ /* 0x000ea20000300800 */
[----:B---3--:R-:W-:Y:S01]  /*151f0*/  MOV R14, R6 ;  /* 0x00000006000e7202 */ /* 0x008fe20000000f00 */
[----:B------:R-:W-:-:S02]  /*15200*/  IMAD.MOV.U32 R15, RZ, RZ, R7 ;  /* 0x000000ffff0f7224 */ /* 0x000fc400078e0007 */
[----:B------:R-:W3:Y:S04]  /*15210*/  LDL.LU R6, [R1+0x585c] ;  /* 0x00585c0001067983 */ /* 0x000ee80000300800 */
[----:B------:R-:W3:Y:S04]  /*15220*/  LDL.LU R7, [R1+0x5858] ;  /* 0x0058580001077983 */ /* 0x000ee80000300800 */
[----:B------:R-:W-:Y:S04]  /*15230*/  STL.64 [R1+0x57b8], R14 ;  /* 0x0057b80e01007387 */ /* 0x000fe80000100a00 */
[----:B--2---:R0:W-:Y:S04]  /*15240*/  STL.64 [R1+0x57b0], R12 ;  /* 0x0057b00c01007387 */ /* 0x0041e80000100a00 */
[----:B0-----:R-:W2:Y:S04]  /*15250*/  LDL.LU R12, [R1+0x170] ;  /* 0x00017000010c7983 */ /* 0x001ea80000300800 */
[----:B------:R-:W2:Y:S04]  /*15260*/  LDL.LU R13, [R1+0x174] ;  /* 0x00017400010d7983 */ /* 0x000ea80000300800 */
[----:B------:R-:W2:Y:S01]  /*15270*/  LDL.LU R14, [R1+0x178] ;  /* 0x00017800010e7983 */ /* 0x000ea20000300800 */
[----:B------:R-:W-:-:S03]  /*15280*/  MOV R15, R29 ;  /* 0x0000001d000f7202 */ /* 0x000fc60000000f00 */
[----:B------:R-:W3:Y:S04]  /*15290*/  LDL.LU R29, [R1+0x5854] ;  /* 0x00585400011d7983 */ /* 0x000ee80000300800 */
[----:B--2---:R-:W-:Y:S04]  /*152a0*/  STL.64 [R1+0x57d8], R14 ;  /* 0x0057d80e01007387 */ /* 0x004fe80000100a00 */
[----:B------:R0:W-:Y:S04]  /*152b0*/  STL.64 [R1+0x57d0], R12 ;  /* 0x0057d00c01007387 */ /* 0x0001e80000100a00 */
[----:B0-----:R-:W2:Y:S04]  /*152c0*/  LDL.LU R12, [R1+0x180] ;  /* 0x00018000010c7983 */ /* 0x001ea80000300800 */
[----:B------:R-:W2:Y:S01]  /*152d0*/  LDL.LU R13, [R1+0x184] ;  /* 0x00018400010d7983 */ /* 0x000ea20000300800 */
[----:B---3--:R-:W-:Y:S01]  /*152e0*/  IMAD.MOV.U32 R14, RZ, RZ, R7 ;  /* 0x000000ffff0e7224 */ /* 0x008fe200078e0007 */
[----:B------:R-:W-:-:S02]  /*152f0*/  MOV R15, R6 ;  /* 0x00000006000f7202 */ /* 0x000fc40000000f00 */
[----:B------:R-:W3:Y:S04]  /*15300*/  LDL.LU R7, [R1+0x5850] ;  /* 0x0058500001077983 */ /* 0x000ee80000300800 */
[----:B------:R-:W3:Y:S04]  /*15310*/  LDL.LU R6, [R1+0x584c] ;  /* 0x00584c0001067983 */ /* 0x000ee80000300800 */
[----:B------:R-:W-:Y:S04]  /*15320*/  STL.64 [R1+0x57f8], R14 ;  /* 0x0057f80e01007387 */ /* 0x000fe80000100a00 */
        /* <DEDUP_REMOVED lines=16> */
[----:B0-----:R-:W3:Y:S04]  /*15430*/  LDL.LU R12, [R1+0x1b0] ;  /* 0x0001b000010c7983 */ /* 0x001ee80000300800 */
[----:B------:R-:W3:Y:S04]  /*15440*/  LDL.LU R13, [R1+0x1b4] ;  /* 0x0001b400010d7983 */ /* 0x000ee80000300800 */
[----:B------:R-:W3:Y:S01]  /*15450*/  LDL.LU R14, [R1+0x1b8] ;  /* 0x0001b800010e7983 */ /* 0x000ee20000300800 */
[----:B-----5:R-:W-:Y:S01]  /*15460*/  MOV R8, R17 ;  /* 0x0000001100087202 */ /* 0x020fe20000000f00 */
[----:B----4-:R-:W-:Y:S01]  /*15470*/  IMAD.MOV.U32 R9, RZ, RZ, R16 ;  /* 0x000000ffff097224 */ /* 0x010fe200078e0010 */
[----:B------:R-:W-:Y:S01]  /*15480*/  MOV R10, R5 ;  /* 0x00000005000a7202 */ /* 0x000fe20000000f00 */
[----:B------:R-:W-:Y:S01]  /*15490*/  IMAD.MOV.U32 R11, RZ, RZ, R4 ;  /* 0x000000ffff0b7224 */ /* 0x000fe200078e0004 */
[----:B------:R-:W-:Y:S01]  /*154a0*/  MOV R15, R29 ;  /* 0x0000001d000f7202 */ /* 0x000fe20000000f00 */
[----:B------:R-:W0:Y:S06]  /*154b0*/  LDSM.16.MT88.4 R16, [R28+0x6080] ;  /* 0x006080001c10783b */ /* 0x000e2c0000004200 */
[-C--:B---3--:R-:W-:Y:S01]  /*154c0*/  HMMA.16816.F32.BF16 R8, R8, R6.reuse, R12 ;  /* 0x000000060808723c */ /* 0x088fe2000004180c */
[----:B------:R-:W2:Y:S04]  /*154d0*/  LDL.LU.64 R14, [R1+0x5838] ;  /* 0x00583800010e7983 */ /* 0x000ea80000300a00 */
[----:B------:R-:W2:Y:S11]  /*154e0*/  LDL.LU.64 R12, [R1+0x5830] ;  /* 0x00583000010c7983 */ /* 0x000eb60000300a00 */
[----:B------:R-:W-:Y:S07]  /*154f0*/  @!UPT UIADD3 URZ, URZ, URZ, URZ ;  /* 0x0000003f3f3ff290 */ /* 0x000fee000fffe03f */
[----:B------:R-:W-:Y:S04]  /*15500*/  STL.64 [R1+0x1b0], R8 ;  /* 0x0001b00801007387 */ /* 0x000fe80000100a00 */
[----:B------:R1:W-:Y:S04]  /*15510*/  STL.64 [R1+0x1b8], R10 ;  /* 0x0001b80a01007387 */ /* 0x0003e80000100a00 */
[----:B-1----:R-:W2:Y:S04]  /*15520*/  LDL.LU.64 R10, [R1+0x5828] ;  /* 0x00582800010a7983 */ /* 0x002ea80000300a00 */
[----:B------:R-:W2:Y:S02]  /*15530*/  LDL.LU.64 R8, [R1+0x5820] ;  /* 0x0058200001087983 */ /* 0x000ea40000300a00 */
[-C--:B--2---:R-:W-:Y:S02]  /*15540*/  HMMA.16816.F32.BF16 R8, R8, R6.reuse, R12 ;  /* 0x000000060808723c */ /* 0x084fe4000004180c */
[----:B------:R-:W2:Y:S04]  /*15550*/  LDL.LU.64 R14, [R1+0x5818] ;  /* 0x00581800010e7983 */ /* 0x000ea80000300a00 */
[----:B------:R-:W2:Y:S11]  /*15560*/  LDL.LU.64 R12, [R1+0x5810] ;  /* 0x00581000010c7983 */ /* 0x000eb60000300a00 */
[----:B------:R-:W-:Y:S06]  /*15570*/  @!UPT UIADD3 URZ, URZ, URZ, URZ ;  /* 0x0000003f3f3ff290 */ /* 0x000fec000fffe03f */
[----:B------:R-:W-:Y:S04]  /*15580*/  STL.64 [R1+0x1a0], R8 ;  /* 0x0001a00801007387 */ /* 0x000fe80000100a00 */
[----:B------:R1:W-:Y:S04]  /*15590*/  STL.64 [R1+0x1a8], R10 ;  /* 0x0001a80a01007387 */ /* 0x0003e80000100a00 */
[----:B-1----:R-:W2:Y:S04]  /*155a0*/  LDL.LU.64 R10, [R1+0x5808] ;  /* 0x00580800010a7983 */ /* 0x002ea80000300a00 */
[----:B------:R-:W2:Y:S02]  /*155b0*/  LDL.LU.64 R8, [R1+0x5800] ;  /* 0x0058000001087983 */ /* 0x000ea40000300a00 */
[----:B--2---:R-:W-:Y:S02]  /*155c0*/  HMMA.16816.F32.BF16 R8, R8, R6, R12 ;  /* 0x000000060808723c */ /* 0x004fe4000004180c */
[----:B------:R-:W2:Y:S04]  /*155d0*/  LDL.LU.64 R14, [R1+0x57f8] ;  /* 0x0057f800010e7983 */ /* 0x000ea80000300a00 */
[----:B------:R-:W2:Y:S11]  /*155e0*/  LDL.LU.64 R12, [R1+0x57f0] ;  /* 0x0057f000010c7983 */ /* 0x000eb60000300a00 */
[----:B------:R-:W-:Y:S06]  /*155f0*/  @!UPT UIADD3 URZ, URZ, URZ, URZ ;  /* 0x0000003f3f3ff290 */ /* 0x000fec000fffe03f */
[----:B------:R-:W-:Y:S01]  /*15600*/  STL.64 [R1+0x190], R8 ;  /* 0x0001900801007387 */ /* 0x000fe20000100a00 */
[----:B------:R-:W-:-:S03]  /*15610*/  IMAD.MOV.U32 R29, RZ, RZ, R11 ;  /* 0x000000ffff1d7224 */ /* 0x000fc600078e000b */
[----:B------:R1:W-:Y:S04]  /*15620*/  STL [R1+0x198], R10 ;  /* 0x0001980a01007387 */ /* 0x0003e80000100800 */
        /* <DEDUP_REMOVED lines=75> */
[----:B------:R-:W0:Y:S04]  /*15ae0*/  LDL.LU.64 R10, [R1+0x56b8] ;  /* 0x0056b800010a7983 */ /* 0x000e280000300a00 */
[----:B------:R-:W0:Y:S11]  /*15af0*/  LDL.LU.64 R8, [R1+0x56b0] ;  /* 0x0056b00001087983 */ /* 0x000e360000300a00 */
[----:B------:R-:W-:Y:S06]  /*15b00*/  @!UPT UIADD3 URZ, URZ, URZ, URZ ;  /* 0x0000003f3f3ff290 */ /* 0x000fec000fffe03f */
[----:B------:R-:W-:Y:S04]  /*15b10*/  STL.64 [R1+0xe0], R12 ;  /* 0x0000e00c01007387 */ /* 0x000fe80000100a00 */
[----:B------:R-:W-:Y:S01]  /*15b20*/  STL.64 [R1+0xe8], R14 ;  /* 0x0000e80e01007387 */ /* 0x000fe20000100a00 */
[----:B0-----:R-:W-:Y:S03]  /*15b30*/  HMMA.16816.F32.BF16 R16, R16, R6, R8 ;  /* 0x000000061010723c */ /* 0x001fe60000041808 */
[----:B------:R-:W2:Y:S04]  /*15b40*/  LDL.LU.64 R10, [R1+0x56a8] ;  /* 0x0056a800010a7983 */ /* 0x000ea80000300a00 */
[----:B------:R-:W2:Y:S11]  /*15b50*/  LDL.LU.64 R8, [R1+0x56a0] ;  /* 0x0056a00001087983 */ /* 0x000eb60000300a00 */
[----:B------:R-:W-:Y:S05]  /*15b60*/  @!UPT UIADD3 URZ, URZ, URZ, URZ ;  /* 0x0000003f3f3ff290 */ /* 0x000fea000fffe03f */
[----:B------:R0:W-:Y:S04]  /*15b70*/  STL.64 [R1+0xd0], R16 ;  /* 0x0000d01001007387 */ /* 0x0001e80000100a00 */
[----:B------:R1:W-:Y:S04]  /*15b80*/  STL.64 [R1+0xd8], R18 ;  /* 0x0000d81201007387 */ /* 0x0003e80000100a00 */
[----:B0-----:R-:W3:Y:S04]  /*15b90*/  LDL.LU R16, [R1+0xc0] ;  /* 0x0000c00001107983 */ /* 0x001ee80000300800 */
[----:B------:R-:W3:Y:S04]  /*15ba0*/  LDL.LU R17, [R1+0xc4] ;  /* 0x0000c40001117983 */ /* 0x000ee80000300800 */
[----:B-1----:R-:W3:Y:S04]  /*15bb0*/  LDL.LU R18, [R1+0xc8] ;  /* 0x0000c80001127983 */ /* 0x002ee80000300800 */
[----:B------:R-:W3:Y:S04]  /*15bc0*/  LDL.LU R19, [R1+0xcc] ;  /* 0x0000cc0001137983 */ /* 0x000ee80000300800 */
[----:B------:R-:W0:Y:S04]  /*15bd0*/  S2R R15, SR_TID.X ;  /* 0x00000000000f7919 */ /* 0x000e280000002100 */
[----:B------:R-:W1:Y:S01]  /*15be0*/  S2R R12, SR_TID.X ;  /* 0x00000000000c7919 */ /* 0x000e620000002100 */
[----:B0-----:R-:W-:-:S04]  /*15bf0*/  LOP3.LUT R15, R15, 0x7, RZ, 0xc0, !PT ;  /* 0x000000070f0f7812 */ /* 0x001fc800078ec0ff */
[----:B------:R-:W-:Y:S01]  /*15c00*/  SHF.L.U32 R13, R15, 0x4, RZ ;  /* 0x000000040f0d7819 */ /* 0x000fe200000006ff */
[C---:B-1----:R-:W-:Y:S01]  /*15c10*/  IMAD.SHL.U32 R14, R12.reuse, 0x2, RZ ;  /* 0x000000020c0e7824 */ /* 0x042fe200078e00ff */
[C---:B------:R-:W-:Y:S01]  /*15c20*/  LOP3.LUT R15, R12.reuse, 0x7, RZ, 0xc0, !PT ;  /* 0x000000070c0f7812 */ /* 0x040fe200078ec0ff */
[-C--:B---3--:R-:W-:Y:S08]  /*15c30*/  HMMA.16816.F32.BF16 R16, R20, R6.reuse, R16 ;  /* 0x000000061410723c */ /* 0x088ff00000041810 */
[----:B--2---:R-:W-:Y:S11]  /*15c40*/  HMMA.16816.F32.BF16 R4, R24, R6, R8 ;  /* 0x000000061804723c */ /* 0x004ff60000041808 */
[----:B------:R-:W-:Y:S04]  /*15c50*/  @!UPT UIADD3 URZ, URZ, URZ, URZ ;  /* 0x0000003f3f3ff290 */ /* 0x000fe8000fffe03f */
[----:B------:R-:W-:Y:S04]  /*15c60*/  STL.64 [R1+0xc0], R16 ;  /* 0x0000c01001007387 */ /* 0x000fe80000100a00 */
[----:B------:R0:W-:Y:S04]  /*15c70*/  STL.64 [R1+0xc8], R18 ;  /* 0x0000c81201007387 */ /* 0x0001e80000100a00 */
[----:B------:R-:W-:Y:S04]  /*15c80*/  STL.64 [R1+0x54e0], R6 ;  /* 0x0054e00601007387 */ /* 0x000fe80000100a00 */
[----:B------:R-:W-:Y:S04]  /*15c90*/  STL.64 [R1+0x54d8], R4 ;  /* 0x0054d80401007387 */ /* 0x000fe80000100a00 */
[----:B------:R-:W1:Y:S01]  /*15ca0*/  LDSM.16.MT88.4 R4, [R0+0x8000] ;  /* 0x008000000004783b */ /* 0x000e620000004200 */
[----:B0-----:R-:W-:-:S04]  /*15cb0*/  LOP3.LUT R19, R12, 0xe0, RZ, 0xc0, !PT ;  /* 0x000000e00c137812 */ /* 0x001fc800078ec0ff */
[----:B------:R-:W-:-:S04]  /*15cc0*/  LEA R19, R19, R13, 0x8 ;  /* 0x0000000d13137211 */ /* 0x000fc800078e40ff */
[----:B------:R-:W-:-:S05]  /*15cd0*/  LOP3.LUT R19, R19, 0x30, R14, 0x78, !PT ;  /* 0x0000003013137812 */ /* 0x000fca00078e780e */
[----:B------:R-:W-:-:S05]  /*15ce0*/  IMAD R19, R15, 0x400, R19 ;  /* 0x000004000f137824 */ /* 0x000fca00078e0213 */
[----:B------:R-:W-:Y:S01]  /*15cf0*/  LDSM.16.M88.4 R8, [R19+0x40080] ;  /* 0x040080001308783b */ /* 0x000fe20000000200 */
[----:B-1----:R-:W-:Y:S01]  /*15d00*/  MOV R15, R4 ;  /* 0x00000004000f7202 */ /* 0x002fe20000000f00 */
[----:B------:R-:W-:Y:S01]  /*15d10*/  IMAD.MOV.U32 R14, RZ, RZ, R5 ;  /* 0x000000ffff0e7224 */ /* 0x000fe200078e0005 */
[----:B------:R-:W-:Y:S01]  /*15d20*/  MOV R13, R6 ;  /* 0x00000006000d7202 */ /* 0x000fe20000000f00 */
[----:B------:R-:W-:Y:S02]  /*15d30*/  IMAD.MOV.U32 R12, RZ, RZ, R7 ;  /* 0x000000ffff0c7224 */ /* 0x000fe400078e0007 */
[----:B------:R-:W0:Y:S02]  /*15d40*/  LDSM.16.MT88.4 R4, [R0+0x8080] ;  /* 0x008080000004783b */ /* 0x000e240000004200 */
[----:B0-----:R-:W-:Y:S01]  /*15d50*/  MOV R23, R4 ;  /* 0x0000000400177202 */ /* 0x001fe20000000f00 */
        /* <DEDUP_REMOVED lines=45> */
[----:B------:R-:W0:Y:S04]  /*16030*/  LDSM.16.MT88.4 R12, [R2+0x8000] ;  /* 0x00800000020c783b */ /* 0x000e280000004200 */
        /* <DEDUP_REMOVED lines=345> */
[----:B------:R-:W-:-:S05]  /*175d0*/  MOV R7, R10 ;  /* 0x0000000a00077202 */ /* 0x000fca0000000f00 */
[----:B------:R-:W-:Y:S01]  /*175e0*/  STL.64 [R1+0x52c8], R6 ;  /* 0x0052c80601007387 */ /* 0x000fe20000100a00 */
[----:B-1----:R-:W-:Y:S01]  /*175f0*/  IMAD.MOV.U32 R4, RZ, RZ, R13 ;  /* 0x000000ffff047224 */ /* 0x002fe200078e000d */
[----:B------:R-:W-:Y:S02]  /*17600*/  MOV R5, R12 ;  /* 0x0000000c00057202 */ /* 0x000fe40000000f00 */
[----:B-----5:R-:W-:Y:S04]  /*17610*/  LDSM.16.MT88.4 R12, [R0+0xa000] ;  /* 0x00a00000000c783b */ /* 0x020fe80000004200 */
[----:B------:R-:W-:Y:S04]  /*17620*/  STL.64 [R1+0x52c0], R4 ;  /* 0x0052c00401007387 */ /* 0x000fe80000100a00 */
[----:B------:R-:W0:Y:S02]  /*17630*/  LDSM.16.MT88.4 R4, [R0+0xa080] ;  /* 0x00a080000004783b */ /* 0x000e240000004200 */
[----:B0-----:R-:W-:Y:S01]  /*17640*/  IMAD.MOV.U32 R21, RZ, RZ, R4 ;  /* 0x000000ffff157224 */ /* 0x001fe200078e0004 */
[----:B------:R-:W-:Y:S01]  /*17650*/  MOV R20, R5 ;  /* 0x0000000500147202 */ /* 0x000fe20000000f00 */
[----:B------:R-:W-:Y:S01]  /*17660*/  IMAD.MOV.U32 R19, RZ, RZ, R6 ;  /* 0x000000ffff137224 */ /* 0x000fe200078e0006 */
[----:B------:R-:W-:-:S02]  /*17670*/  MOV R18, R7 ;  /* 0x0000000700127202 */ /* 0x000fc40000000f00 */
[----:B------:R-:W0:Y:S02]  /*17680*/  LDSM.16.MT88.4 R4, [R0+0xa100] ;  /* 0x00a100000004783b */ /* 0x000e240000004200 */
[----:B0-----:R-:W-:Y:S01]  /*17690*/  IMAD.MOV.U32 R25, RZ, RZ, R4 ;  /* 0x000000ffff197224 */ /* 0x001fe200078e0004 */
[----:B------:R-:W-:Y:S01]  /*176a0*/  MOV R24, R5 ;  /* 0x0000000500187202 */ /* 0x000fe20000000f00 */
[----:B------:R-:W-:Y:S01]  /*176b0*/  IMAD.MOV.U32 R23, RZ, RZ, R6 ;  /* 0x000000ffff177224 */ /* 0x000fe200078e0006 */
[----:B------:R-:W-:Y:S02]  /*176c0*/  MOV R22, R7 ;  /* 0x0000000700167202 */ /* 0x000fe40000000f00 */
[----:B------:R-:W0:Y:S01]  /*176d0*/  LDSM.16.MT88.4 R4, [R0+0xa180] ;  /* 0x00a180000004783b */ /* 0x000e220000004200 */
[----:B------:R-:W-:Y:S01]  /*176e0*/  MOV R8, R15 ;  /* 0x0000000f00087202 */ /* 0x000fe20000000f00 */
[----:B------:R-:W-:Y:S01]  /*176f0*/  IMAD.MOV.U32 R9, RZ, RZ, R14 ;  /* 0x000000ffff097224 */ /* 0x000fe200078e000e */
[----:B------:R-:W-:Y:S01]  /*17700*/  MOV R16, R13 ;  /* 0x0000000d00107202 */ /* 0x000fe20000000f00 */
[----:B------:R-:W-:-:S02]  /*17710*/  IMAD.MOV.U32 R17, RZ, RZ, R12 ;  /* 0x000000ffff117224 */ /* 0x000fc400078e000c */
[----:B0-----:R-:W-:Y:S01]  /*17720*/  IMAD.MOV.U32 R11, RZ, RZ, R4 ;  /* 0x000000ffff0b7224 */ /* 0x001fe200078e0004 */
[----:B------:R-:W-:Y:S01]  /*17730*/  MOV R29, R5 ;  /* 0x00000005001d7202 */ /* 0x000fe20000000f00 */
[----:B------:R-:W-:Y:S01]  /*17740*/  IMAD.MOV.U32 R27, RZ, RZ, R6 ;  /* 0x000000ffff1b7224 */ /* 0x000fe200078e0006 */
[----:B------:R-:W-:Y:S02]  /*17750*/  MOV R26, R7 ;  /* 0x00000007001a7202 */ /* 0x000fe40000000f00 */
        /* <DEDUP_REMOVED lines=338> */
[----:B------:R1:W-:Y:S04]  /*18c80*/  STL.64 [R1+0xe0], R12 ;  /* 0x0000e00c01007387 */ /* 0x0003e80000100a00 */
[----:B------:R2:W-:Y:S04]  /*18c90*/  STL.64 [R1+0xe8], R14 ;  /* 0x0000e80e01007387 */ /* 0x0005e80000100a00 */
[----:B-1----:R-:W3:Y:S04]  /*18ca0*/  LDL.LU R12, [R1+0xc0] ;  /* 0x0000c000010c7983 */ /* 0x002ee80000300800 */
[----:B------:R-:W3:Y:S04]  /*18cb0*/  LDL.LU R13, [R1+0xc4] ;  /* 0x0000c400010d7983 */ /* 0x000ee80000300800 */
[----:B--2---:R-:W3:Y:S04]  /*18cc0*/  LDL.LU R14, [R1+0xc8] ;  /* 0x0000c800010e7983 */ /* 0x004ee80000300800 */
[----:B------:R-:W3:Y:S01]  /*18cd0*/  LDL.LU R15, [R1+0xcc] ;  /* 0x0000cc00010f7983 */ /* 0x000ee20000300800 */
[-C--:B0-----:R-:W-:Y:S03]  /*18ce0*/  HMMA.16816.F32.BF16 R16, R16, R10.reuse, R4 ;  /* 0x0000000a1010723c */ /* 0x081fe60000041804 */
[----:B------:R-:W2:Y:S04]  /*18cf0*/  LDL.LU.64 R6, [R1+0x52a8] ;  /* 0x0052a80001067983 */ /* 0x000ea80000300a00 */
[----:B------:R-:W2:Y:S11]  /*18d00*/  LDL.LU.64 R4, [R1+0x52a0] ;  /* 0x0052a00001047983 */ /* 0x000eb60000300a00 */
[----:B------:R-:W-:Y:S05]  /*18d10*/  @!UPT UIADD3 URZ, URZ, URZ, URZ ;  /* 0x0000003f3f3ff290 */ /* 0x000fea000fffe03f */
[----:B------:R-:W-:Y:S04]  /*18d20*/  STL.64 [R1+0xd0], R16 ;  /* 0x0000d01001007387 */ /* 0x000fe80000100a00 */
[----:B------:R0:W-:Y:S04]  /*18d30*/  STL.64 [R1+0xd8], R18 ;  /* 0x0000d81201007387 */ /* 0x0001e80000100a00 */
[----:B0-----:R-:W4:Y:S01]  /*18d40*/  LDL R19, [R1+0xcfc] ;  /* 0x000cfc0001137983 */ /* 0x001f220000100800 */
[-C--:B---3--:R-:W-:Y:S03]  /*18d50*/  HMMA.16816.F32.BF16 R12, R20, R10.reuse, R12 ;  /* 0x0000000a140c723c */ /* 0x088fe6000004180c */
[----:B------:R-:W0:Y:S05]  /*18d60*/  LDSM.16.MT88.4 R20, [R0+0xc000] ;  /* 0x00c000000014783b */ /* 0x000e2a0000004200 */
[----:B--2---:R-:W-:Y:S11]  /*18d70*/  HMMA.16816.F32.BF16 R8, R24, R10, R4 ;  /* 0x0000000a1808723c */ /* 0x004ff60000041804 */
[----:B------:R-:W-:Y:S11]  /*18d80*/  @!UPT UIADD3 URZ, URZ, URZ, URZ ;  /* 0x0000003f3f3ff290 */ /* 0x000ff6000fffe03f */
[----:B------:R-:W-:Y:S01]  /*18d90*/  @!UPT UIADD3 URZ, URZ, URZ, URZ ;  /* 0x0000003f3f3ff290 */ /* 0x000fe2000fffe03f */
[----:B------:R-:W-:Y:S04]  /*18da0*/  STL.64 [R1+0x50e0], R10 ;  /* 0x0050e00a01007387 */ /* 0x000fe80000100a00 */
[----:B------:R0:W-:Y:S04]  /*18db0*/  STL.64 [R1+0xc0], R12 ;  /* 0x0000c00c01007387 */ /* 0x0001e80000100a00 */
[----:B------:R1:W-:Y:S04]  /*18dc0*/  STL.64 [R1+0xc8], R14 ;  /* 0x0000c80e01007387 */ /* 0x0003e80000100a00 */
[----:B------:R-:W-:Y:S04]  /*18dd0*/  STL.64 [R1+0x50d8], R8 ;  /* 0x0050d80801007387 */ /* 0x000fe80000100a00 */
[----:B------:R-:W2:Y:S01]  /*18de0*/  LDSM.16.MT88.4 R8, [R0+0xc080] ;  /* 0x00c080000008783b */ /* 0x000ea20000004200 */
[----:B0-----:R-:W-:Y:S01]  /*18df0*/  MOV R13, R22 ;  /* 0x00000016000d7202 */ /* 0x001fe20000000f00 */
[----:B------:R-:W-:Y:S01]  /*18e00*/  IMAD.MOV.U32 R12, RZ, RZ, R23 ;  /* 0x000000ffff0c7224 */ /* 0x000fe200078e0017 */
[----:B-1----:R-:W-:Y:S01]  /*18e10*/  MOV R15, R20 ;  /* 0x00000014000f7202 */ /* 0x002fe20000000f00 */
[----:B------:R-:W-:Y:S01]  /*18e20*/  IMAD.MOV.U32 R14, RZ, RZ, R21 ;  /* 0x000000ffff0e7224 */ /* 0x000fe200078e0015 */
[----:B----4-:R-:W0:Y:S01]  /*18e30*/  LDSM.16.M88.4 R4, [R19+0x40080] ;  /* 0x040080001304783b */ /* 0x010e220000000200 */
[----:B--2---:R-:W-:Y:S01]  /*18e40*/  MOV R23, R8 ;  /* 0x0000000800177202 */ /* 0x004fe20000000f00 */
[----:B------:R-:W-:Y:S01]  /*18e50*/  IMAD.MOV.U32 R22, RZ, RZ, R9 ;  /* 0x000000ffff167224 */ /* 0x000fe200078e0009 */
[----:B------:R-:W-:Y:S01]  /*18e60*/  MOV R21, R10 ;  /* 0x0000000a00157202 */ /* 0x000fe20000000f00 */
[----:B------:R-:W-:-:S02]  /*18e70*/  IMAD.MOV.U32 R20, RZ, RZ, R11 ;  /* 0x000000ffff147224 */ /* 0x000fc400078e000b */
[----:B------:R-:W1:Y:S04]  /*18e80*/  LDSM.16.MT88.4 R8, [R0+0xc100] ;  /* 0x00c100000008783b */ /* 0x000e680000004200 */
[----:B------:R-:W-:Y:S04]  /*18e90*/  STL.64 [R1+0x5298], R14 ;  /* 0x0052980e01007387 */ /* 0x000fe80000100a00 */
[----:B------:R-:W-:Y:S04]  /*18ea0*/  STL.64 [R1+0x5290], R12 ;  /* 0x0052900c01007387 */ /* 0x000fe80000100a00 */
[----:B0-----:R-:W-:Y:S04]  /*18eb0*/  STL [R1+0x5044], R6 ;  /* 0x0050440601007387 */ /* 0x001fe80000100800 */
[----:B------:R0:W-:Y:S04]  /*18ec0*/  STL [R1+0x5040], R7 ;  /* 0x0050400701007387 */ /* 0x0001e80000100800 */
[----:B------:R-:W-:Y:S01]  /*18ed0*/  LDSM.16.MT88.4 R12, [R3+0xc000] ;  /* 0x00c00000030c783b */ /* 0x000fe20000004200 */
[----:B-1----:R-:W-:Y:S01]  /*18ee0*/  MOV R25, R8 ;  /* 0x0000000800197202 */ /* 0x002fe20000000f00 */
[----:B------:R-:W-:Y:S01]  /*18ef0*/  IMAD.MOV.U32 R24, RZ, RZ, R9 ;  /* 0x000000ffff187224 */ /* 0x000fe200078e0009 */
[----:B0-----:R-:W-:Y:S01]  /*18f00*/  MOV R7, R10 ;  /* 0x0000000a00077202 */ /* 0x001fe20000000f00 */
        /* <DEDUP_REMOVED lines=1755> */
[----:B------:R-:W4:Y:S04]  /*1fcc0*/  LDL.LU R3, [R1+0x4a30] ;  /* 0x004a300001037983 */ /* 0x000f280000300800 */
[----:B------:R3:W-:Y:S04]  /*1fcd0*/  STL.64 [R1+0x4970], R14 ;  /* 0x0049700e01007387 */ /* 0x0007e80000100a00 */
[----:B--2---:R1:W-:Y:S01]  /*1fce0*/  STL.64 [R1+0x4968], R12 ;  /* 0x0049680c01007387 */ /* 0x0043e20000100a00 */
[----:B0-----:R-:W2:Y:S02]  /*1fcf0*/  LDL.LU R24, [R1+0x110] ;  /* 0x0001100001187983 */ /* 0x001ea40000300800 */
[----:B------:R-:W2:Y:S02]  /*1fd00*/  LDL.LU R25, [R1+0x114] ;  /* 0x0001140001197983 */ /* 0x000ea40000300800 */
[----:B------:R-:W2:Y:S01]  /*1fd10*/  LDL.LU R26, [R1+0x118] ;  /* 0x00011800011a7983 */ /* 0x000ea20000300800 */
[----:B------:R-:W2:Y:S01]  /*1fd20*/  LDL.LU R27, [R1+0x11c] ;  /* 0x00011c00011b7983 */ /* 0x000ea20000300800 */
[----:B---3--:R-:W-:Y:S01]  /*1fd30*/  IMAD.MOV.U32 R14, RZ, RZ, R9 ;  /* 0x000000ffff0e7224 */ /* 0x008fe200078e0009 */
[----:B------:R-:W-:Y:S01]  /*1fd40*/  MOV R15, R8 ;  /* 0x00000008000f7202 */ /* 0x000fe20000000f00 */
[----:B-1----:R-:W-:Y:S01]  /*1fd50*/  IMAD.MOV.U32 R12, RZ, RZ, R11 ;  /* 0x000000ffff0c7224 */ /* 0x002fe200078e000b */
[----:B----4-:R-:W-:Y:S01]  /*1fd60*/  MOV R13, R10 ;  /* 0x0000000a000d7202 */ /* 0x010fe20000000f00 */
[----:B--2---:R-:W-:Y:S01]  /*1fd70*/  STL.64 [R1+0x4980], R26 ;  /* 0x0049801a01007387 */ /* 0x004fe20000100a00 */
[----:B------:R-:W-:Y:S02]  /*1fd80*/  STL.64 [R1+0x4978], R24 ;  /* 0x0049781801007387 */ /* 0x000fe40000100a00 */
[----:B------:R-:W2:Y:S02]  /*1fd90*/  LDL.LU R11, [R1+0x4a2c] ;  /* 0x004a2c00010b7983 */ /* 0x000ea40000300800 */
[----:B------:R-:W3:Y:S01]  /*1fda0*/  LDL.LU R10, [R1+0x4a28] ;  /* 0x004a2800010a7983 */ /* 0x000ee20000300800 */
[----:B------:R-:W4:Y:S01]  /*1fdb0*/  LDL.LU R9, [R1+0x4a24] ;  /* 0x004a240001097983 */ /* 0x000f220000300800 */
[----:B------:R-:W2:Y:S02]  /*1fdc0*/  LDL.LU R8, [R1+0x4a20] ;  /* 0x004a200001087983 */ /* 0x000ea40000300800 */
[----:B------:R-:W-:Y:S02]  /*1fdd0*/  STL.64 [R1+0x4990], R14 ;  /* 0x0049900e01007387 */ /* 0x000fe40000100a00 */
[----:B------:R0:W-:Y:S02]  /*1fde0*/  STL.64 [R1+0x4988], R12 ;  /* 0x0049880c01007387 */ /* 0x0001e40000100a00 */
[----:B0-----:R-:W2:Y:S01]  /*1fdf0*/  LDL.LU R12, [R1+0x40] ;  /* 0x00004000010c7983 */ /* 0x001ea20000300800 */
[----:B------:R-:W2:Y:S02]  /*1fe00*/  LDL.LU R13, [R1+0x44] ;  /* 0x00004400010d7983 */ /* 0x000ea40000300800 */
[----:B------:R-:W2:Y:S02]  /*1fe10*/  LDL.LU R14, [R1+0x48] ;  /* 0x00004800010e7983 */ /* 0x000ea40000300800 */
[----:B-----5:R-:W-:-:S02]  /*1fe20*/  IMAD.MOV.U32 R15, RZ, RZ, R0 ;  /* 0x000000ffff0f7224 */ /* 0x020fc400078e0000 */
[----:B------:R-:W5:Y:S04]  /*1fe30*/  LDL.LU R0, [R1+0x4a1c] ;  /* 0x004a1c0001007983 */ /* 0x000f680000300800 */
[----:B--2---:R3:W-:Y:S01]  /*1fe40*/  STL.64 [R1+0x49b0], R14 ;  /* 0x0049b00e01007387 */ /* 0x0047e20000100a00 */
[----:B------:R0:W-:Y:S01]  /*1fe50*/  STL.64 [R1+0x49a8], R12 ;  /* 0x0049a80c01007387 */ /* 0x0001e20000100a00 */
[----:B---3--:R-:W-:Y:S02]  /*1fe60*/  MOV R14, R10 ;  /* 0x0000000a000e7202 */ /* 0x008fe40000000f00 */
[----:B0-----:R-:W-:Y:S01]  /*1fe70*/  MOV R12, R8 ;  /* 0x00000008000c7202 */ /* 0x001fe20000000f00 */
[----:B------:R-:W-:Y:S01]  /*1fe80*/  IMAD.MOV.U32 R15, RZ, RZ, R11 ;  /* 0x000000ffff0f7224 */ /* 0x000fe200078e000b */
[----:B------:R-:W2:Y:S01]  /*1fe90*/  LDL.LU R8, [R1+0x4a18] ;  /* 0x004a180001087983 */ /* 0x000ea20000300800 */
[----:B----4-:R-:W-:-:S02]  /*1fea0*/  IMAD.MOV.U32 R13, RZ, RZ, R9 ;  /* 0x000000ffff0d7224 */ /* 0x010fc400078e0009 */
[----:B------:R-:W3:Y:S02]  /*1feb0*/  LDL.LU R9, [R1+0x4a14] ;  /* 0x004a140001097983 */ /* 0x000ee40000300800 */
[----:B------:R-:W4:Y:S01]  /*1fec0*/  LDL.LU R10, [R1+0x4a10] ;  /* 0x004a1000010a7983 */ /* 0x000f220000300800 */
[----:B------:R-:W2:Y:S01]  /*1fed0*/  LDL.LU R11, [R1+0x4a0c] ;  /* 0x004a0c00010b7983 */ /* 0x000ea20000300800 */
[----:B------:R-:W-:Y:S02]  /*1fee0*/  STL.64 [R1+0x49d0], R14 ;  /* 0x0049d00e01007387 */ /* 0x000fe40000100a00 */
[----:B------:R0:W-:Y:S02]  /*1fef0*/  STL.64 [R1+0x49c8], R12 ;  /* 0x0049c80c01007387 */ /* 0x0001e40000100a00 */
[----:B0-----:R-:W2:Y:S01]  /*1ff00*/  LDL.LU R12, [R1+0x60] ;  /* 0x00006000010c7983 */ /* 0x001ea20000300800 */
[----:B------:R-:W2:Y:S02]  /*1ff10*/  LDL.LU R13, [R1+0x64] ;  /* 0x00006400010d7983 */ /* 0x000ea40000300800 */
[----:B------:R-:W2:Y:S01]  /*1ff20*/  LDL.LU R14, [R1+0x68] ;  /* 0x00006800010e7983 */ /* 0x000ea20000300800 */
[----:B-----5:R-:W-:-:S02]  /*1ff30*/  MOV R15, R0 ;  /* 0x00000000000f7202 */ /* 0x020fc40000000f00 */
[----:B------:R-:W5:Y:S04]  /*1ff40*/  LDL.LU R0, [R1+0x4a08] ;  /* 0x004a080001007983 */ /* 0x000f680000300800 */
[----:B--2---:R-:W-:Y:S01]  /*1ff50*/  STL.64 [R1+0x49f0], R14 ;  /* 0x0049f00e01007387 */ /* 0x004fe20000100a00 */
[----:B------:R-:W-:Y:S02]  /*1ff60*/  STL.64 [R1+0x49e8], R12 ;  /* 0x0049e80c01007387 */ /* 0x000fe40000100a00 */
[----:B------:R-:W2:Y:S02]  /*1ff70*/  LDL.LU R24, [R1+0x120] ;  /* 0x0001200001187983 */ /* 0x000ea40000300800 */
[----:B------:R-:W2:Y:S01]  /*1ff80*/  LDL.LU R25, [R1+0x124] ;  /* 0x0001240001197983 */ /* 0x000ea20000300800 */
[----:B------:R-:W2:Y:S01]  /*1ff90*/  LDL.LU R26, [R1+0x128] ;  /* 0x00012800011a7983 */ /* 0x000ea20000300800 */
[----:B------:R-:W2:Y:S03]  /*1ffa0*/  LDL.LU R27, [R1+0x12c] ;  /* 0x00012c00011b7983 */ /* 0x000ea60000300800 */
[----:B--2---:R-:W-:Y:S01]  /*1ffb0*/  STL.64 [R1+0x49a0], R26 ;  /* 0x0049a01a01007387 */ /* 0x004fe20000100a00 */
[----:B------:R0:W-:Y:S03]  /*1ffc0*/  STL.64 [R1+0x4998], R24 ;  /* 0x0049981801007387 */ /* 0x0001e60000100a00 */
[----:B0-----:R-:W2:Y:S01]  /*1ffd0*/  LDL.LU R24, [R1+0x130] ;  /* 0x0001300001187983 */ /* 0x001ea20000300800 */
[----:B------:R-:W2:Y:S02]  /*1ffe0*/  LDL.LU R25, [R1+0x134] ;  /* 0x0001340001197983 */ /* 0x000ea40000300800 */
[----:B------:R-:W2:Y:S02]  /*1fff0*/  LDL.LU R26, [R1+0x138] ;  /* 0x00013800011a7983 */ /* 0x000ea40000300800 */
[----:B------:R-:W2:Y:S02]  /*20000*/  LDL.LU R27, [R1+0x13c] ;  /* 0x00013c00011b7983 */ /* 0x000ea40000300800 */
        /* <DEDUP_REMOVED lines=12> */
[----:B------:R-:W-:Y:S01]  /*200d0*/  IMAD.MOV.U32 R12, RZ, RZ, R11 ;  /* 0x000000ffff0c7224 */ /* 0x000fe200078e000b */
[----:B----4-:R-:W-:Y:S01]  /*200e0*/  MOV R13, R10 ;  /* 0x0000000a000d7202 */ /* 0x010fe20000000f00 */
[----:B--2---:R-:W-:Y:S01]  /*200f0*/  STL.64 [R1+0x4a00], R26 ;  /* 0x004a001a01007387 */ /* 0x004fe20000100a00 */
[----:B------:R0:W-:Y:S03]  /*20100*/  STL.64 [R1+0x49f8], R24 ;  /* 0x0049f81801007387 */ /* 0x0001e60000100a00 */
[----:B0-----:R-:W2:Y:S01]  /*20110*/  LDL.LU R24, [R1+0x160] ;  /* 0x0001600001187983 */ /* 0x001ea20000300800 */
[----:B------:R-:W2:Y:S02]  /*20120*/  LDL.LU R25, [R1+0x164] ;  /* 0x0001640001197983 */ /* 0x000ea40000300800 */
[----:B------:R-:W2:Y:S02]  /*20130*/  LDL.LU R26, [R1+0x168] ;  /* 0x00016800011a7983 */ /* 0x000ea40000300800 */
[----:B------:R-:W2:Y:S02]  /*20140*/  LDL.LU R27, [R1+0x16c] ;  /* 0x00016c00011b7983 */ /* 0x000ea40000300800 */
[----:B---3--:R-:W-:Y:S01]  /*20150*/  IMAD.MOV.U32 R14, RZ, RZ, R9 ;  /* 0x000000ffff0e7224 */ /* 0x008fe200078e0009 */
[----:B------:R-:W-:Y:S01]  /*20160*/  MOV R15, R8 ;  /* 0x00000008000f7202 */ /* 0x000fe20000000f00 */
[----:B------:R-:W3:Y:S01]  /*20170*/  LDL.LU R16, [R1+0xe0] ;  /* 0x0000e00001107983 */ /* 0x000ee20000300800 */
[----:B------:R-:W3:Y:S02]  /*20180*/  LDL.LU R17, [R1+0xe4] ;  /* 0x0000e40001117983 */ /* 0x000ee40000300800 */
[----:B------:R-:W3:Y:S02]  /*20190*/  LDL.LU R18, [R1+0xe8] ;  /* 0x0000e80001127983 */ /* 0x000ee40000300800 */
[----:B------:R-:W3:Y:S01]  /*201a0*/  LDL.LU R19, [R1+0xec] ;  /* 0x0000ec0001137983 */ /* 0x000ee20000300800 */
[----:B------:R-:W4:Y:S01]  /*201b0*/  LDL.LU R20, [R1+0xd0] ;  /* 0x0000d00001147983 */ /* 0x000f220000300800 */
[----:B------:R-:W4:Y:S02]  /*201c0*/  LDL.LU R21, [R1+0xd4] ;  /* 0x0000d40001157983 */ /* 0x000f240000300800 */
[----:B------:R-:W4:Y:S02]  /*201d0*/  LDL.LU R22, [R1+0xd8] ;  /* 0x0000d80001167983 */ /* 0x000f240000300800 */
[----:B------:R-:W4:Y:S01]  /*201e0*/  LDL.LU R23, [R1+0xdc] ;  /* 0x0000dc0001177983 */ /* 0x000f220000300800 */
[----:B------:R-:W3:Y:S01]  /*201f0*/  LDL.LU R8, [R1+0xc0] ;  /* 0x0000c00001087983 */ /* 0x000ee20000300800 */
[----:B------:R-:W3:Y:S02]  /*20200*/  LDL.LU R9, [R1+0xc4] ;  /* 0x0000c40001097983 */ /* 0x000ee40000300800 */
[----:B------:R-:W3:Y:S02]  /*20210*/  LDL.LU R10, [R1+0xc8] ;  /* 0x0000c800010a7983 */ /* 0x000ee40000300800 */
[----:B------:R-:W3:Y:S01]  /*20220*/  LDL.LU R11, [R1+0xcc] ;  /* 0x0000cc00010b7983 */ /* 0x000ee20000300800 */
[----:B------:R-:W-:Y:S01]  /*20230*/  STL [R1+0x485c], R6 ;  /* 0x00485c0601007387 */ /* 0x000fe20000100800 */
[----:B------:R-:W-:Y:S01]  /*20240*/  STL [R1+0x4858], R7 ;  /* 0x0048580701007387 */ /* 0x000fe20000100800 */
[-C--:B--2---:R-:W-:Y:S02]  /*20250*/  HMMA.16816.F32.BF16 R12, R12, R4.reuse, R24 ;  /* 0x000000040c0c723c */ /* 0x084fe40000041818 */
[----:B------:R-:W2:Y:S01]  /*20260*/  LDL.LU.64 R26, [R1+0x4a00] ;  /* 0x004a0000011a7983 */ /* 0x000ea20000300a00 */
[----:B------:R-:W2:Y:S11]  /*20270*/  LDL.LU.64 R24, [R1+0x49f8] ;  /* 0x0049f80001187983 */ /* 0x000eb60000300a00 */
[----:B------:R-:W-:Y:S09]  /*20280*/  @!UPT UIADD3 URZ, URZ, URZ, URZ ;  /* 0x0000003f3f3ff290 */ /* 0x000ff2000fffe03f */
[----:B------:R-:W-:Y:S01]  /*20290*/  STL.64 [R1+0x160], R12 ;  /* 0x0001600c01007387 */ /* 0x000fe20000100a00 */
[----:B------:R0:W-:Y:S02]  /*202a0*/  STL [R1+0x168], R14 ;  /* 0x0001680e01007387 */ /* 0x0001e40000100800 */
[----:B------:R-:W-:Y:S02]  /*202b0*/  IMAD.MOV.U32 R29, RZ, RZ, R15 ;  /* 0x000000ffff1d7224 */ /* 0x000fe400078e000f */
[----:B0-----:R-:W2:Y:S01]  /*202c0*/  LDL.LU.64 R14, [R1+0x49f0] ;  /* 0x0049f000010e7983 */ /* 0x001ea20000300a00 */
[----:B------:R-:W2:Y:S02]  /*202d0*/  LDL.LU.64 R12, [R1+0x49e8] ;  /* 0x0049e800010c7983 */ /* 0x000ea40000300a00 */
[----:B------:R-:W-:Y:S01]  /*202e0*/  STL [R1+0x4860], R29 ;  /* 0x0048601d01007387 */ /* 0x000fe20000100800 */
[-C--:B--2---:R-:W-:Y:S01]  /*202f0*/  HMMA.16816.F32.BF16 R12, R12, R4.reuse, R24 ;  /* 0x000000040c0c723c */ /* 0x084fe20000041818 */
[----:B------:R-:W2:Y:S01]  /*20300*/  LDL.LU.64 R26, [R1+0x49e0] ;  /* 0x0049e000011a7983 */ /* 0x000ea20000300a00 */
[----:B------:R-:W2:Y:S11]  /*20310*/  LDL.LU.64 R24, [R1+0x49d8] ;  /* 0x0049d80001187983 */ /* 0x000eb60000300a00 */
[----:B------:R-:W-:Y:S10]  /*20320*/  @!UPT UIADD3 URZ, URZ, URZ, URZ ;  /* 0x0000003f3f3ff290 */ /* 0x000ff4000fffe03f */
[----:B------:R0:W-:Y:S01]  /*20330*/  STL.64 [R1+0x150], R12 ;  /* 0x0001500c01007387 */ /* 0x0001e20000100a00 */
[----:B------:R-:W-:Y:S01]  /*20340*/  MOV R6, R14 ;  /* 0x0000000e00067202 */ /* 0x000fe20000000f00 */
[----:B------:R-:W-:Y:S02]  /*20350*/  IMAD.MOV.U32 R7, RZ, RZ, R15 ;  /* 0x000000ffff077224 */ /* 0x000fe400078e000f */
[----:B------:R-:W2:Y:S04]  /*20360*/  LDL.LU.64 R14, [R1+0x49d0] ;  /* 0x0049d000010e7983 */ /* 0x000ea80000300a00 */
[----:B0-----:R-:W2:Y:S01]  /*20370*/  LDL.LU.64 R12, [R1+0x49c8] ;  /* 0x0049c800010c7983 */ /* 0x001ea20000300a00 */
[----:B------:R-:W-:Y:S02]  /*20380*/  STL [R1+0x4868], R7 ;  /* 0x0048680701007387 */ /* 0x000fe40000100800 */
[----:B------:R-:W-:Y:S01]  /*20390*/  STL [R1+0x4864], R6 ;  /* 0x0048640601007387 */ /* 0x000fe20000100800 */
[-C--:B--2---:R-:W-:Y:S01]  /*203a0*/  HMMA.16816.F32.BF16 R12, R12, R4.reuse, R24 ;  /* 0x000000040c0c723c */ /* 0x084fe20000041818 */
[----:B------:R-:W2:Y:S01]  /*203b0*/  LDL.LU.64 R26, [R1+0x49c0] ;  /* 0x0049c000011a7983 */ /* 0x000ea20000300a00 */
[----:B------:R-:W2:Y:S11]  /*203c0*/  LDL.LU.64 R24, [R1+0x49b8] ;  /* 0x0049b80001187983 */ /* 0x000eb60000300a00 */
[----:B------:R-:W-:Y:S10]  /*203d0*/  @!UPT UIADD3 URZ, URZ, URZ, URZ ;  /* 0x0000003f3f3ff290 */ /* 0x000ff4000fffe03f */
[----:B------:R-:W-:Y:S01]  /*203e0*/  STL.64 [R1+0x140], R12 ;  /* 0x0001400c01007387 */ /* 0x000fe20000100a00 */
[----:B------:R0:W-:Y:S01]  /*203f0*/  STL [R1+0x148], R14 ;  /* 0x0001480e01007387 */ /* 0x0001e20000100800 */
[----:B------:R-:W-:Y:S02]  /*20400*/  MOV R29, R15 ;  /* 0x0000000f001d7202 */ /* 0x000fe40000000f00 */
        /* <DEDUP_REMOVED lines=8> */
[----:B------:R-:W-:Y:S01]  /*20490*/  IMAD.MOV.U32 R7, RZ, RZ, R14 ;  /* 0x000000ffff077224 */ /* 0x000fe200078e000e */
[----:B------:R-:W-:Y:S02]  /*204a0*/  MOV R6, R15 ;  /* 0x0000000f00067202 */ /* 0x000fe40000000f00 */
        /* <DEDUP_REMOVED lines=9> */
[----:B------:R0:W-:Y:S03]  /*20540*/  STL.64 [R1+0x128], R14 ;  /* 0x0001280e01007387 */ /* 0x0001e60000100a00 */
[----:B0-----:R-:W2:Y:S01]  /*20550*/  LDL.LU.64 R14, [R1+0x4970] ;  /* 0x00497000010e7983 */ /* 0x001ea20000300a00 */
[----:B------:R-:W2:Y:S02]  /*20560*/  LDL.LU.64 R12, [R1+0x4968] ;  /* 0x00496800010c7983 */ /* 0x000ea40000300a00 */
        /* <DEDUP_REMOVED lines=22> */
[----:B0-----:R-:W3:Y:S01]  /*206d0*/  LDL.LU.64 R14, [R1+0x4910] ;  /* 0x00491000010e7983 */ /* 0x001ee20000300a00 */
        /* <DEDUP_REMOVED lines=8> */
[----:B------:R-:W4:Y:S01]  /*20760*/  LDL.LU.64 R18, [R1+0x4900] ;  /* 0x0049000001127983 */ /* 0x000f220000300a00 */
        /* <DEDUP_REMOVED lines=8> */
[----:B------:R-:W3:Y:S01]  /*207f0*/  LDL.LU.64 R22, [R1+0x48f0] ;  /* 0x0048f00001167983 */ /* 0x000ee20000300a00 */
[----:B------:R-:W3:Y:S02]  /*20800*/  LDL.LU.64 R20, [R1+0x48e8] ;  /* 0x0048e80001147983 */ /* 0x000ee40000300a00 */
[-C--:B---3--:R-:W-:Y:S01]  /*20810*/  HMMA.16816.F32.BF16 R20, R20, R4.reuse, R8 ;  /* 0x000000041414723c */ /* 0x088fe20000041808 */
[----:B------:R-:W2:Y:S01]  /*20820*/  LDL.LU.64 R10, [R1+0x48e0] ;  /* 0x0048e000010a7983 */ /* 0x000ea20000300a00 */
[----:B------:R-:W2:Y:S06]  /*20830*/  LDL.LU.64 R8, [R1+0x48d8] ;  /* 0x0048d80001087983 */ /* 0x000eac0000300a00 */
[----:B--2---:R-:W-:Y:S11]  /*20840*/  HMMA.16816.F32.BF16 R8, R24, R4, R8 ;  /* 0x000000041808723c */ /* 0x004ff60000041808 */
[----:B------:R-:W-:Y:S11]  /*20850*/  @!UPT UIADD3 URZ, URZ, URZ, URZ ;  /* 0x0000003f3f3ff290 */ /* 0x000ff6000fffe03f */
[----:B------:R-:W-:Y:S01]  /*20860*/  @!UPT UIADD3 URZ, URZ, URZ, URZ ;  /* 0x0000003f3f3ff290 */ /* 0x000fe2000fffe03f */
[----:B------:R0:W-:Y:S01]  /*20870*/  STL.64 [R1+0x46a8], R10 ;  /* 0x0046a80a01007387 */ /* 0x0001e20000100a00 */
[----:B------:R-:W-:Y:S02]  /*20880*/  STL.64 [R1+0xc0], R20 ;  /* 0x0000c01401007387 */ /* 0x000fe40000100a00 */
[----:B------:R-:W-:Y:S02]  /*20890*/  STL.64 [R1+0xc8], R22 ;  /* 0x0000c81601007387 */ /* 0x000fe40000100a00 */
[----:B------:R1:W-:Y:S02]  /*208a0*/  STL.64 [R1+0x46a0], R8 ;  /* 0x0046a00801007387 */ /* 0x0003e40000100a00 */
[----:B0-----:R-:W-:Y:S01]  /*208b0*/  IMAD.MOV.U32 R10, RZ, RZ, R15 ;  /* 0x000000ffff0a7224 */ /* 0x001fe200078e000f */
[----:B------:R-:W-:Y:S01]  /*208c0*/  MOV R11, R14 ;  /* 0x0000000e000b7202 */ /* 0x000fe20000000f00 */
[----:B-1----:R-:W-:Y:S01]  /*208d0*/  IMAD.MOV.U32 R8, RZ, RZ, R17 ;  /* 0x000000ffff087224 */ /* 0x002fe200078e0011 */
[----:B------:R-:W-:-:S03]  /*208e0*/  MOV R9, R16 ;  /* 0x0000001000097202 */ /* 0x000fc60000000f00 */
[----:B------:R0:W-:Y:S02]  /*208f0*/  STL.64 [R1+0x46b8], R10 ;  /* 0x0046b80a01007387 */ /* 0x0001e40000100a00 */
[----:B------:R1:W-:Y:S02]  /*20900*/  STL.64 [R1+0x46b0], R8 ;  /* 0x0046b00801007387 */ /* 0x0003e40000100a00 */
[----:B0-----:R-:W-:Y:S02]  /*20910*/  IMAD.MOV.U32 R10, RZ, RZ, R7 ;  /* 0x000000ffff0a7224 */ /* 0x001fe400078e0007 */
[----:B-1----:R-:W-:Y:S01]  /*20920*/  IMAD.MOV.U32 R8, RZ, RZ, R13 ;  /* 0x000000ffff087224 */ /* 0x002fe200078e000d */
[----:B------:R-:W-:Y:S02]  /*20930*/  MOV R9, R12 ;  /* 0x0000000c00097202 */ /* 0x000fe40000000f00 */
[----:B------:R-:W-:Y:S01]  /*20940*/  MOV R11, R6 ;  /* 0x00000006000b7202 */ /* 0x000fe20000000f00 */
[----:B-----5:R-:W0:Y:S04]  /*20950*/  LDSM.16.MT88.4 R12, [R0+0x16000] ;  /* 0x01600000000c783b */ /* 0x020e280000004200 */
[----:B------:R-:W-:Y:S01]  /*20960*/  STL.64 [R1+0x46c8], R10 ;  /* 0x0046c80a01007387 */ /* 0x000fe20000100a00 */
[----:B------:R-:W-:Y:S02]  /*20970*/  STL.64 [R1+0x46c0], R8 ;  /* 0x0046c00801007387 */ /* 0x000fe40000100a00 */
[----:B------:R-:W1:Y:S01]  /*20980*/  LDSM.16.MT88.4 R8, [R0+0x16080] ;  /* 0x016080000008783b */ /* 0x000e620000004200 */
[----:B0-----:R-:W-:-:S03]  /*20990*/  MOV R4, R15 ;  /* 0x0000000f00047202 */ /* 0x001fc60000000f00 */
[----:B------:R-:W-:Y:S02]  /*209a0*/  IMAD.MOV.U32 R5, RZ, RZ, R14 ;  /* 0x000000ffff057224 */ /* 0x000fe400078e000e */
[----:B------:R-:W-:Y:S03]  /*209b0*/  STL [R1+0x4884], R4 ;  /* 0x0048840401007387 */ /* 0x000fe60000100800 */
[----:B------:R-:W-:Y:S02]  /*209c0*/  STL [R1+0x4880], R5 ;  /* 0x0048800501007387 */ /* 0x000fe40000100800 */
[----:B-1----:R-:W-:Y:S01]  /*209d0*/  IMAD.MOV.U32 R21, RZ, RZ, R8 ;  /* 0x000000ffff157224 */ /* 0x002fe200078e0008 */
[----:B------:R-:W-:Y:S01]  /*209e0*/  MOV R20, R9 ;  /* 0x0000000900147202 */ /* 0x000fe20000000f00 */
[----:B------:R-:W-:Y:S01]  /*209f0*/  IMAD.MOV.U32 R19, RZ, RZ, R10 ;  /* 0x000000ffff137224 */ /* 0x000fe200078e000a */
[----:B------:R-:W-:Y:S01]  /*20a00*/  MOV R18, R11 ;  /* 0x0000000b00127202 */ /* 0x000fe20000000f00 */
[----:B------:R-:W0:Y:S04]  /*20a10*/  LDSM.16.MT88.4 R4, [R0+0x16100] ;  /* 0x016100000004783b */ /* 0x000e280000004200 */
[----:B------:R-:W1:Y:S01]  /*20a20*/  LDSM.16.MT88.4 R8, [R0+0x16180] ;  /* 0x016180000008783b */ /* 0x000e620000004200 */
[----:B------:R-:W-:Y:S01]  /*20a30*/  MOV R16, R13 ;  /* 0x0000000d00107202 */ /* 0x000fe20000000f00 */
[----:B------:R-:W-:Y:S01]  /*20a40*/  IMAD.MOV.U32 R17, RZ, RZ, R12 ;  /* 0x000000ffff117224 */ /* 0x000fe200078e000c */
[----:B0-----:R-:W-:Y:S01]  /*20a50*/  MOV R22, R7 ;  /* 0x0000000700167202 */ /* 0x001fe20000000f00 */
[----:B-1----:R-:W-:Y:S01]  /*20a60*/  IMAD.MOV.U32 R7, RZ, RZ, R8 ;  /* 0x000000ffff077224 */ /* 0x002fe200078e0008 */
[----:B------:R-:W-:Y:S01]  /*20a70*/  MOV R29, R9 ;  /* 0x00000009001d7202 */ /* 0x000fe20000000f00 */
[----:B------:R-:W-:Y:S01]  /*20a80*/  IMAD.MOV.U32 R27, RZ, RZ, R10 ;  /* 0x000000ffff1b7224 */ /* 0x000fe200078e000a */
[----:B------:R-:W-:-:S02]  /*20a90*/  MOV R26, R11 ;  /* 0x0000000b001a7202 */ /* 0x000fc40000000f00 */
[----:B------:R-:W0:Y:S04]  /*20aa0*/  LDSM.16.MT88.4 R8, [R3+0x16000] ;  /* 0x016000000308783b */ /* 0x000e280000004200 */
[----:B------:R1:W-:Y:S01]  /*20ab0*/  STL [R1+0x487c], R16 ;  /* 0x00487c1001007387 */ /* 0x0003e20000100800 */
[----:B------:R2:W-:Y:S01]  /*20ac0*/  STL [R1+0x4878], R17 ;  /* 0x0048781101007387 */ /* 0x0005e20000100800 */
[----:B------:R-:W-:Y:S01]  /*20ad0*/  MOV R24, R5 ;  /* 0x0000000500187202 */ /* 0x000fe20000000f00 */
[----:B------:R-:W-:Y:S02]  /*20ae0*/  IMAD.MOV.U32 R23, RZ, RZ, R6 ;  /* 0x000000ffff177224 */ /* 0x000fe400078e0006 */
[----:B0-----:R-:W-:Y:S01]  /*20af0*/  IMAD.MOV.U32 R5, RZ, RZ, R8 ;  /* 0x000000ffff057224 */ /* 0x001fe200078e0008 */
[----:B-1----:R-:W-:Y:S01]  /*20b00*/  MOV R16, R9 ;  /* 0x0000000900107202 */ /* 0x002fe20000000f00 */
[----:B--2---:R-:W-:Y:S01]  /*20b10*/  IMAD.MOV.U32 R17, RZ, RZ, R10 ;  /* 0x000000ffff117224 */ /* 0x004fe200078e000a */
[----:B------:R-:W-:-:S02]  /*20b20*/  MOV R6, R11 ;  /* 0x0000000b00067202 */ /* 0x000fc40000000f00 */
[----:B------:R-:W0:Y:S04]  /*20b30*/  LDSM.16.MT88.4 R8, [R3+0x16080] ;  /* 0x016080000308783b */ /* 0x000e280000004200 */
[----:B------:R-:W-:Y:S01]  /*20b40*/  STL [R1+0x4894], R18 ;  /* 0x0048941201007387 */ /* 0x000fe20000100800 */
[----:B------:R0:W-:Y:S02]  /*20b50*/  STL [R1+0x4890], R19 ;  /* 0x0048901301007387 */ /* 0x0001e40000100800 */
[----:B------:R1:W-:Y:S02]  /*20b60*/  STL [R1+0x488c], R20 ;  /* 0x00488c1401007387 */ /* 0x0003e40000100800 */
[----:B------:R2:W-:Y:S02]  /*20b70*/  STL [R1+0x4888], R21 ;  /* 0x0048881501007387 */ /* 0x0005e40000100800 */
[----:B------:R-:W-:-:S02]  /*20b80*/  IMAD.MOV.U32 R25, RZ, RZ, R4 ;  /* 0x000000ffff197224 */ /* 0x000fc400078e0004 */
[----:B0-----:R-:W-:Y:S01]  /*20b90*/  IMAD.MOV.U32 R19, RZ, RZ, R8 ;  /* 0x000000ffff137224 */ /* 0x001fe200078e0008 */
[----:B-1----:R-:W-:Y:S01]  /*20ba0*/  MOV R20, R9 ;  /* 0x0000000900147202 */ /* 0x002fe20000000f00 */
[----:B--2---:R-:W-:Y:S01]  /*20bb0*/  IMAD.MOV.U32 R21, RZ, RZ, R10 ;  /* 0x000000ffff157224 */ /* 0x004fe200078e000a */
[----:B------:R-:W-:Y:S02]  /*20bc0*/  MOV R4, R11 ;  /* 0x0000000b00047202 */ /* 0x000fe40000000f00 */
[----:B------:R-:W0:Y:S04]  /*20bd0*/  LDSM.16.MT88.4 R8, [R3+0x16100] ;  /* 0x016100000308783b */ /* 0x000e280000004200 */
[----:B------:R-:W-:Y:S01]  /*20be0*/  STL [R1+0x48a4], R22 ;  /* 0x0048a41601007387 */ /* 0x000fe20000100800 */
[----:B------:R0:W-:Y:S02]  /*20bf0*/  STL [R1+0x48a0], R23 ;  /* 0x0048a01701007387 */ /* 0x0001e40000100800 */
[----:B------:R1:W-:Y:S02]  /*20c00*/  STL [R1+0x489c], R24 ;  /* 0x00489c1801007387 */ /* 0x0003e40000100800 */
[----:B------:R2:W-:Y:S02]  /*20c10*/  STL [R1+0x4898], R25 ;  /* 0x0048981901007387 */ /* 0x0005e40000100800 */
[----:B0-----:R-:W-:Y:S01]  /*20c20*/  IMAD.MOV.U32 R23, RZ, RZ, R8 ;  /* 0x000000ffff177224 */ /* 0x001fe200078e0008 */
[----:B-1----:R-:W-:Y:S01]  /*20c30*/  MOV R24, R9 ;  /* 0x0000000900187202 */ /* 0x002fe20000000f00 */
[----:B--2---:R-:W-:Y:S01]  /*20c40*/  IMAD.MOV.U32 R25, RZ, RZ, R10 ;  /* 0x000000ffff197224 */ /* 0x004fe200078e000a */
[----:B------:R-:W-:-:S02]  /*20c50*/  MOV R18, R11 ;  /* 0x0000000b00127202 */ /* 0x000fc40000000f00 */
[----:B------:R-:W0:Y:S04]  /*20c60*/  LDSM.16.MT88.4 R8, [R3+0x16180] ;  /* 0x016180000308783b */ /* 0x000e280000004200 */
[----:B------:R-:W-:Y:S01]  /*20c70*/  STL [R1+0x48bc], R26 ;  /* 0x0048bc1a01007387 */ /* 0x000fe20000100800 */
[----:B------:R-:W-:Y:S02]  /*20c80*/  STL [R1+0x48b8], R27 ;  /* 0x0048b81b01007387 */ /* 0x000fe40000100800 */
[----:B0-----:R-:W-:Y:S01]  /*20c90*/  IMAD.MOV.U32 R15, RZ, RZ, R8 ;  /* 0x000000ffff0f7224 */ /* 0x001fe200078e0008 */
[----:B------:R-:W-:Y:S01]  /*20ca0*/  MOV R14, R9 ;  /* 0x00000009000e7202 */ /* 0x000fe20000000f00 */
[----:B------:R-:W-:Y:S01]  /*20cb0*/  IMAD.MOV.U32 R13, RZ, RZ, R10 ;  /* 0x000000ffff0d7224 */ /* 0x000fe200078e000a */
[----:B------:R-:W-:-:S02]  /*20cc0*/  MOV R12, R11 ;  /* 0x0000000b000c7202 */ /* 0x000fc40000000f00 */
[----:B------:R-:W0:Y:S04]  /*20cd0*/  LDSM.16.MT88.4 R8, [R2+0x16000] ;  /* 0x016000000208783b */ /* 0x000e280000004200 */
[----:B------:R-:W-:Y:S01]  /*20ce0*/  STL [R1+0x48b4], R29 ;  /* 0x0048b41d01007387 */ /* 0x000fe20000100800 */
[----:B------:R0:W-:Y:S02]  /*20cf0*/  STL [R1+0x48b0], R7 ;  /* 0x0048b00701007387 */ /* 0x0001e40000100800 */
[----:B------:R1:W-:Y:S02]  /*20d00*/  STL [R1+0x48ac], R0 ;  /* 0x0048ac0001007387 */ /* 0x0003e40000100800 */
[----:B0-----:R-:W-:Y:S01]  /*20d10*/  IMAD.MOV.U32 R7, RZ, RZ, R8 ;  /* 0x000000ffff077224 */ /* 0x001fe200078e0008 */
[----:B-1----:R-:W-:Y:S01]  /*20d20*/  MOV R0, R9 ;  /* 0x0000000900007202 */ /* 0x002fe20000000f00 */
[----:B------:R-:W-:Y:S01]  /*20d30*/  IMAD.MOV.U32 R28, RZ, RZ, R10 ;  /* 0x000000ffff1c7224 */ /* 0x000fe200078e000a */
[----:B------:R-:W-:-:S02]  /*20d40*/  MOV R22, R11 ;  /* 0x0000000b00167202 */ /* 0x000fc40000000f00 */
[----:B------:R-:W0:Y:S04]  /*20d50*/  LDSM.16.MT88.4 R8, [R2+0x16080] ;  /* 0x016080000208783b */ /* 0x000e280000004200 */
[----:B------:R-:W-:Y:S01]  /*20d60*/  STL [R1+0x48cc], R6 ;  /* 0x0048cc0601007387 */ /* 0x000fe20000100800 */
[----:B------:R-:W-:Y:S02]  /*20d70*/  STL [R1+0x48c8], R17 ;  /* 0x0048c81101007387 */ /* 0x000fe40000100800 */
[----:B------:R-:W-:Y:S02]  /*20d80*/  STL [R1+0x48c4], R16 ;  /* 0x0048c41001007387 */ /* 0x000fe40000100800 */
        /* <DEDUP_REMOVED lines=12> */
[----:B0-----:R0:W-:Y:S01]  /*20e50*/  STL.64 [R1+0x46e8], R10 ;  /* 0x0046e80a01007387 */ /* 0x0011e20000100a00 */
[----:B------:R1:W-:Y:S02]  /*20e60*/  STL.64 [R1+0x46e0], R8 ;  /* 0x0046e00801007387 */ /* 0x0003e40000100a00 */
[----:B0-----:R-:W-:-:S02]  /*20e70*/  IMAD.MOV.U32 R10, RZ, RZ, R17 ;  /* 0x000000ffff0a7224 */ /* 0x001fc400078e0011 */
[----:B-1----:R-:W-:Y:S01]  /*20e80*/  IMAD.MOV.U32 R8, RZ, RZ, R19 ;  /* 0x000000ffff087224 */ /* 0x002fe200078e0013 */
[----:B------:R-:W-:Y:S01]  /*20e90*/  MOV R11, R16 ;  /* 0x00000010000b7202 */ /* 0x000fe20000000f00 */
[----:B------:R-:W2:Y:S01]  /*20ea0*/  LDL.LU R19, [R1+0x48d0] ;  /* 0x0048d00001137983 */ /* 0x000ea20000300800 */
[----:B------:R-:W-:Y:S02]  /*20eb0*/  MOV R9, R6 ;  /* 0x0000000600097202 */ /* 0x000fe40000000f00 */
[----:B------:R-:W3:Y:S02]  /*20ec0*/  LDL.LU R6, [R1+0x48cc] ;  /* 0x0048cc0001067983 */ /* 0x000ee40000300800 */
[----:B------:R-:W4:Y:S01]  /*20ed0*/  LDL.LU R17, [R1+0x48c8] ;  /* 0x0048c80001117983 */ /* 0x000f220000300800 */
[----:B------:R-:W5:Y:S01]  /*20ee0*/  LDL.LU R16, [R1+0x48c4] ;  /* 0x0048c40001107983 */ /* 0x000f620000300800 */
[----:B------:R0:W-:Y:S02]  /*20ef0*/  STL.64 [R1+0x4708], R10 ;  /* 0x0047080a01007387 */ /* 0x0001e40000100a00 */
[----:B------:R1:W-:Y:S02]  /*20f00*/  STL.64 [R1+0x4700], R8 ;  /* 0x0047000801007387 */ /* 0x0003e40000100a00 */
[----:B0-----:R-:W-:-:S02]  /*20f10*/  IMAD.MOV.U32 R10, RZ, RZ, R27 ;  /* 0x000000ffff0a7224 */ /* 0x001fc400078e001b */
[----:B-1----:R-:W-:Y:S01]  /*20f20*/  IMAD.MOV.U32 R8, RZ, RZ, R5 ;  /* 0x000000ffff087224 */ /* 0x002fe200078e0005 */
[----:B------:R-:W-:Y:S01]  /*20f30*/  MOV R11, R29 ;  /* 0x0000001d000b7202 */ /* 0x000fe20000000f00 */
[----:B------:R-:W2:Y:S01]  /*20f40*/  LDL.LU R5, [R1+0x48c0] ;  /* 0x0048c00001057983 */ /* 0x000ea20000300800 */
[----:B------:R-:W-:Y:S02]  /*20f50*/  MOV R9, R26 ;  /* 0x0000001a00097202 */ /* 0x000fe40000000f00 */
[----:B------:R-:W2:Y:S02]  /*20f60*/  LDL.LU R26, [R1+0x48bc] ;  /* 0x0048bc00011a7983 */ /* 0x000ea40000300800 */
[----:B------:R-:W2:Y:S01]  /*20f70*/  LDL.LU R27, [R1+0x48b8] ;  /* 0x0048b800011b7983 */ /* 0x000ea20000300800 */
[----:B------:R-:W2:Y:S01]  /*20f80*/  LDL.LU R29, [R1+0x48b4] ;  /* 0x0048b400011d7983 */ /* 0x000ea20000300800 */
[----:B------:R-:W-:Y:S02]  /*20f90*/  STL.64 [R1+0x4728], R10 ;  /* 0x0047280a01007387 */ /* 0x000fe40000100a00 */
[----:B------:R0:W-:Y:S02]  /*20fa0*/  STL.64 [R1+0x4720], R8 ;  /* 0x0047200801007387 */ /* 0x0001e40000100a00 */
[----:B0-----:R-:W-:Y:S01]  /*20fb0*/  IMAD.MOV.U32 R8, RZ, RZ, R7 ;  /* 0x000000ffff087224 */ /* 0x001fe200078e0007 */
[----:B------:R-:W-:Y:S01]  /*20fc0*/  MOV R9, R0 ;  /* 0x0000000000097202 */ /* 0x000fe20000000f00 */
[----:B------:R-:W2:Y:S01]  /*20fd0*/  LDL.LU R7, [R1+0x48b0] ;  /* 0x0048b00001077983 */ /* 0x000ea20000300800 */
[----:B------:R-:W2:Y:S02]  /*20fe0*/  LDL.LU R0, [R1+0x48ac] ;  /* 0x0048ac0001007983 */ /* 0x000ea40000300800 */
[----:B------:R-:W-:-:S02]  /*20ff0*/  IMAD.MOV.U32 R10, RZ, RZ, R28 ;  /* 0x000000ffff0a7224 */ /* 0x000fc400078e001c */
[----:B------:R-:W2:Y:S01]  /*21000*/  LDL.LU R28, [R1+0x48a8] ;  /* 0x0048a800011c7983 */ /* 0x000ea20000300800 */
[----:B------:R-:W-:Y:S02]  /*21010*/  MOV R11, R22 ;  /* 0x00000016000b7202 */ /* 0x000fe40000000f00 */
[----:B------:R-:W3:Y:S03]  /*21020*/  LDL.LU R22, [R1+0x48a4] ;  /* 0x0048a40001167983 */ /* 0x000ee60000300800 */
[----:B------:R0:W-:Y:S01]  /*21030*/  STL.64 [R1+0x4748], R10 ;  /* 0x0047480a01007387 */ /* 0x0001e20000100a00 */
[----:B------:R1:W-:Y:S02]  /*21040*/  STL.64 [R1+0x4740], R8 ;  /* 0x0047400801007387 */ /* 0x0003e40000100a00 */
[----:B0-----:R-:W-:Y:S02]  /*21050*/  IMAD.MOV.U32 R10, RZ, RZ, R13 ;  /* 0x000000ffff0a7224 */ /* 0x001fe400078e000d */
[----:B-1----:R-:W-:Y:S01]  /*21060*/  IMAD.MOV.U32 R8, RZ, RZ, R15 ;  /* 0x000000ffff087224 */ /* 0x002fe200078e000f */
[----:B------:R-:W-:-:S02]  /*21070*/  MOV R9, R14 ;  /* 0x0000000e00097202 */ /* 0x000fc40000000f00 */
[----:B------:R-:W-:-:S05]  /*21080*/  MOV R11, R12 ;  /* 0x0000000c000b7202 */ /* 0x000fca0000000f00 */
[----:B------:R-:W-:Y:S01]  /*21090*/  STL.64 [R1+0x4768], R10 ;  /* 0x0047680a01007387 */ /* 0x000fe20000100a00 */
[----:B------:R-:W-:Y:S03]  /*210a0*/  STL.64 [R1+0x4760], R8 ;  /* 0x0047600801007387 */ /* 0x000fe60000100a00 */
[----:B--2---:R-:W0:Y:S04]  /*210b0*/  LDSM.16.MT88.4 R12, [R28+0x16000] ;  /* 0x016000001c0c783b */ /* 0x004e280000004200 */
[----:B0-----:R-:W-:Y:S01]  /*210c0*/  STL.64 [R1+0x46d8], R14 ;  /* 0x0046d80e01007387 */ /* 0x001fe20000100a00 */
[----:B------:R0:W-:Y:S03]  /*210d0*/  STL.64 [R1+0x46d0], R12 ;  /* 0x0046d00c01007387 */ /* 0x0001e60000100a00 */
[----:B0-----:R-:W2:Y:S01]  /*210e0*/  LDL.LU R12, [R1+0xf0] ;  /* 0x0000f000010c7983 */ /* 0x001ea20000300800 */
[----:B------:R-:W2:Y:S02]  /*210f0*/  LDL.LU R13, [R1+0xf4] ;  /* 0x0000f400010d7983 */ /* 0x000ea40000300800 */
[----:B------:R-:W2:Y:S02]  /*21100*/  LDL.LU R14, [R1+0xf8] ;  /* 0x0000f800010e7983 */ /* 0x000ea40000300800 */
[----:B------:R-:W2:Y:S02]  /*21110*/  LDL.LU R15, [R1+0xfc] ;  /* 0x0000fc00010f7983 */ /* 0x000ea40000300800 */
[----:B------:R-:W-:-:S02]  /*21120*/  IMAD.MOV.U32 R8, RZ, RZ, R23 ;  /* 0x000000ffff087224 */ /* 0x000fc400078e0017 */
[----:B------:R-:W-:Y:S01]  /*21130*/  IMAD.MOV.U32 R10, RZ, RZ, R25 ;  /* 0x000000ffff0a7224 */ /* 0x000fe200078e0019 */
[----:B------:R-:W-:Y:S01]  /*21140*/  MOV R11, R18 ;  /* 0x00000012000b7202 */ /* 0x000fe20000000f00 */
[----:B------:R-:W3:Y:S01]  /*21150*/  LDL.LU R23, [R1+0x48a0] ;  /* 0x0048a00001177983 */ /* 0x000ee20000300800 */
[----:B------:R-:W-:Y:S02]  /*21160*/  MOV R9, R24 ;  /* 0x0000001800097202 */ /* 0x000fe40000000f00 */
[----:B------:R-:W3:Y:S02]  /*21170*/  LDL.LU R24, [R1+0x489c] ;  /* 0x00489c0001187983 */ /* 0x000ee40000300800 */
[----:B------:R-:W3:Y:S01]  /*21180*/  LDL.LU R25, [R1+0x4898] ;  /* 0x0048980001197983 */ /* 0x000ee20000300800 */
[----:B------:R-:W3:Y:S01]  /*21190*/  LDL.LU R18, [R1+0x4894] ;  /* 0x0048940001127983 */ /* 0x000ee20000300800 */
[----:B------:R-:W-:Y:S02]  /*211a0*/  STL.64 [R1+0x4788], R10 ;  /* 0x0047880a01007387 */ /* 0x000fe40000100a00 */
[----:B------:R-:W-:Y:S01]  /*211b0*/  STL.64 [R1+0x4780], R8 ;  /* 0x0047800801007387 */ /* 0x000fe20000100a00 */
[----:B--2---:R-:W-:Y:S01]  /*211c0*/  STL.64 [R1+0x46f8], R14 ;  /* 0x0046f80e01007387 */ /* 0x004fe20000100a00 */
        /* <DEDUP_REMOVED lines=22> */
[----:B----4-:R-:W-:Y:S01]  /*21330*/  IMAD.MOV.U32 R10, RZ, RZ, R17 ;  /* 0x000000ffff0a7224 */ /* 0x010fe200078e0011 */
[----:B---3--:R-:W-:Y:S01]  /*21340*/  MOV R11, R6 ;  /* 0x00000006000b7202 */ /* 0x008fe20000000f00 */
[----:B------:R-:W3:Y:S01]  /*21350*/  LDL.LU R5, [R1+0x4880] ;  /* 0x0048800001057983 */ /* 0x000ee20000300800 */
[----:B-----5:R-:W-:Y:S02]  /*21360*/  MOV R9, R16 ;  /* 0x0000001000097202 */ /* 0x020fe40000000f00 */
[----:B------:R-:W4:Y:S02]  /*21370*/  LDL.LU R16, [R1+0x487c] ;  /* 0x00487c0001107983 */ /* 0x000f240000300800 */
[----:B------:R-:W5:Y:S01]  /*21380*/  LDL.LU R17, [R1+0x4878] ;  /* 0x0048780001117983 */ /* 0x000f620000300800 */
        /* <DEDUP_REMOVED lines=9> */
[----:B------:R-:W-:Y:S01]  /*21420*/  IMAD.MOV.U32 R10, RZ, RZ, R27 ;  /* 0x000000ffff0a7224 */ /* 0x000fe200078e001b */
[----:B------:R-:W-:Y:S01]  /*21430*/  MOV R11, R26 ;  /* 0x0000001a000b7202 */ /* 0x000fe20000000f00 */
[----:B------:R-:W-:Y:S01]  /*21440*/  IMAD.MOV.U32 R8, RZ, RZ, R7 ;  /* 0x000000ffff087224 */ /* 0x000fe200078e0007 */
[----:B------:R-:W-:Y:S01]  /*21450*/  MOV R9, R29 ;  /* 0x0000001d00097202 */ /* 0x000fe20000000f00 */
[----:B------:R-:W3:Y:S01]  /*21460*/  LDL.LU R7, [R1+0x4870] ;  /* 0x0048700001077983 */ /* 0x000ee20000300800 */
[----:B------:R-:W3:Y:S02]  /*21470*/  LDL.LU R29, [R1+0x486c] ;  /* 0x00486c00011d7983 */ /* 0x000ee40000300800 */
[----:B------:R0:W-:Y:S01]  /*21480*/  STL.64 [R1+0x47e8], R10 ;  /* 0x0047e80a01007387 */ /* 0x0001e20000100a00 */
[----:B------:R1:W-:Y:S01]  /*21490*/  STL.64 [R1+0x47e0], R8 ;  /* 0x0047e00801007387 */ /* 0x0003e20000100a00 */
[----:B0-----:R-:W-:Y:S01]  /*214a0*/  IMAD.MOV.U32 R10, RZ, RZ, R23 ;  /* 0x000000ffff0a7224 */ /* 0x001fe200078e0017 */
[----:B------:R-:W-:Y:S01]  /*214b0*/  MOV R11, R22 ;  /* 0x00000016000b7202 */ /* 0x000fe20000000f00 */
[----:B-1----:R-:W-:Y:S01]  /*214c0*/  IMAD.MOV.U32 R8, RZ, RZ, R25 ;  /* 0x000000ffff087224 */ /* 0x002fe200078e0019 */
[----:B------:R-:W-:-:S02]  /*214d0*/  MOV R9, R24 ;  /* 0x0000001800097202 */ /* 0x000fc40000000f00 */
[----:B------:R-:W-:Y:S04]  /*214e0*/  LDSM.16.MT88.4 R24, [R28+0x16180] ;  /* 0x016180001c18783b */ /* 0x000fe80000004200 */
[----:B------:R-:W-:Y:S01]  /*214f0*/  STL.64 [R1+0x4808], R10 ;  /* 0x0048080a01007387 */ /* 0x000fe20000100a00 */
[----:B------:R-:W-:Y:S03]  /*21500*/  STL.64 [R1+0x4800], R8 ;  /* 0x0048000801007387 */ /* 0x000fe60000100a00 */
[----:B--2---:R-:W-:Y:S01]  /*21510*/  STL.64 [R1+0x4758], R14 ;  /* 0x0047580e01007387 */ /* 0x004fe20000100a00 */
[----:B------:R0:W-:Y:S03]  /*21520*/  STL.64 [R1+0x4750], R12 ;  /* 0x0047500c01007387 */ /* 0x0001e60000100a00 */
[----:B0-----:R-:W2:Y:S01]  /*21530*/  LDL.LU R12, [R1+0x130] ;  /* 0x00013000010c7983 */ /* 0x001ea20000300800 */
[----:B------:R-:W2:Y:S02]  /*21540*/  LDL.LU R13, [R1+0x134] ;  /* 0x00013400010d7983 */ /* 0x000ea40000300800 */
[----:B------:R-:W-:Y:S01]  /*21550*/  IMAD.MOV.U32 R10, RZ, RZ, R19 ;  /* 0x000000ffff0a7224 */ /* 0x000fe200078e0013 */
[----:B------:R-:W-:Y:S01]  /*21560*/  MOV R11, R18 ;  /* 0x00000012000b7202 */ /* 0x000fe20000000f00 */
[----:B------:R-:W-:Y:S01]  /*21570*/  IMAD.MOV.U32 R8, RZ, RZ, R21 ;  /* 0x000000ffff087224 */ /* 0x000fe200078e0015 */
[----:B------:R-:W-:Y:S01]  /*21580*/  MOV R9, R20 ;  /* 0x0000001400097202 */ /* 0x000fe20000000f00 */
[----:B---3--:R-:W-:Y:S01]  /*21590*/  IMAD.MOV.U32 R14, RZ, RZ, R7 ;  /* 0x000000ffff0e7224 */ /* 0x008fe200078e0007 */
[----:B------:R-:W-:Y:S01]  /*215a0*/  MOV R15, R6 ;  /* 0x00000006000f7202 */ /* 0x000fe20000000f00 */
[----:B------:R-:W3:Y:S01]  /*215b0*/  LDL.LU R7, [R1+0x4868] ;  /* 0x0048680001077983 */ /* 0x000ee20000300800 */
[----:B------:R-:W3:Y:S02]  /*215c0*/  LDL.LU R6, [R1+0x4864] ;  /* 0x0048640001067983 */ /* 0x000ee40000300800 */
[----:B------:R-:W-:Y:S02]  /*215d0*/  STL.64 [R1+0x4828], R10 ;  /* 0x0048280a01007387 */ /* 0x000fe40000100a00 */
[----:B------:R-:W-:Y:S01]  /*215e0*/  STL.64 [R1+0x4820], R8 ;  /* 0x0048200801007387 */ /* 0x000fe20000100a00 */
[----:B------:R-:W-:Y:S04]  /*215f0*/  STL.64 [R1+0x4778], R14 ;  /* 0x0047780e01007387 */ /* 0x000fe80000100a00 */
[----:B------:R-:W-:Y:S04]  /*21600*/  LDSM.16.MT88.4 R20, [R28+0x16100] ;  /* 0x016100001c14783b */ /* 0x000fe80000004200 */
[----:B--2---:R0:W-:Y:S04]  /*21610*/  STL.64 [R1+0x4770], R12 ;  /* 0x0047700c01007387 */ /* 0x0041e80000100a00 */
[----:B0-----:R-:W2:Y:S01]  /*21620*/  LDL.LU R12, [R1+0x140] ;  /* 0x00014000010c7983 */ /* 0x001ea20000300800 */
[----:B------:R-:W2:Y:S02]  /*21630*/  LDL.LU R13, [R1+0x144] ;  /* 0x00014400010d7983 */ /* 0x000ea40000300800 */
[----:B------:R-:W2:Y:S02]  /*21640*/  LDL.LU R14, [R1+0x148] ;  /* 0x00014800010e7983 */ /* 0x000ea40000300800 */
[----:B------:R-:W-:-:S02]  /*21650*/  IMAD.MOV.U32 R15, RZ, RZ, R29 ;  /* 0x000000ffff0f7224 */ /* 0x000fc400078e001d */
[----:B------:R-:W3:Y:S04]  /*21660*/  LDL.LU R29, [R1+0x4860] ;  /* 0x00486000011d7983 */ /* 0x000ee80000300800 */
[----:B--2---:R-:W-:Y:S01]  /*21670*/  STL.64 [R1+0x4798], R14 ;  /* 0x0047980e01007387 */ /* 0x004fe20000100a00 */
[----:B------:R0:W-:Y:S03]  /*21680*/  STL.64 [R1+0x4790], R12 ;  /* 0x0047900c01007387 */ /* 0x0001e60000100a00 */
[----:B0-----:R-:W2:Y:S01]  /*21690*/  LDL.LU R12, [R1+0x150] ;  /* 0x00015000010c7983 */ /* 0x001ea20000300800 */
[----:B------:R-:W2:Y:S01]  /*216a0*/  LDL.LU R13, [R1+0x154] ;  /* 0x00015400010d7983 */ /* 0x000ea20000300800 */
[----:B---3--:R-:W-:Y:S01]  /*216b0*/  MOV R14, R6 ;  /* 0x00000006000e7202 */ /* 0x008fe20000000f00 */
[----:B------:R-:W-:Y:S01]  /*216c0*/  IMAD.MOV.U32 R15, RZ, RZ, R7 ;  /* 0x000000ffff0f7224 */ /* 0x000fe200078e0007 */
[----:B------:R-:W3:Y:S01]  /*216d0*/  LDL.LU R6, [R1+0x485c] ;  /* 0x00485c0001067983 */ /* 0x000ee20000300800 */
[----:B------:R-:W3:Y:S03]  /*216e0*/  LDL.LU R7, [R1+0x4858] ;  /* 0x0048580001077983 */ /* 0x000ee60000300800 */
[----:B------:R-:W-:Y:S04]  /*216f0*/  STL.64 [R1+0x47b8], R14 ;  /* 0x0047b80e01007387 */ /* 0x000fe80000100a00 */
[----:B--2---:R0:W-:Y:S04]  /*21700*/  STL.64 [R1+0x47b0], R12 ;  /* 0x0047b00c01007387 */ /* 0x0041e80000100a00 */
[----:B0-----:R-:W2:Y:S01]  /*21710*/  LDL.LU R12, [R1+0x160] ;  /* 0x00016000010c7983 */ /* 0x001ea20000300800 */
[----:B------:R-:W2:Y:S02]  /*21720*/  LDL.LU R13, [R1+0x164] ;  /* 0x00016400010d7983 */ /* 0x000ea40000300800 */
[----:B------:R-:W2:Y:S01]  /*21730*/  LDL.LU R14, [R1+0x168] ;  /* 0x00016800010e7983 */ /* 0x000ea20000300800 */
[----:B------:R-:W-:-:S02]  /*21740*/  MOV R15, R29 ;  /* 0x0000001d000f7202 */ /* 0x000fc40000000f00 */
[----:B------:R-:W3:Y:S04]  /*21750*/  LDL.LU R29, [R1+0x4854] ;  /* 0x00485400011d7983 */ /* 0x000ee80000300800 */
[----:B--2---:R-:W-:Y:S01]  /*21760*/  STL.64 [R1+0x47d8], R14 ;  /* 0x0047d80e01007387 */ /* 0x004fe20000100a00 */
[----:B------:R0:W-:Y:S03]  /*21770*/  STL.64 [R1+0x47d0], R12 ;  /* 0x0047d00c01007387 */ /* 0x0001e60000100a00 */
[----:B0-----:R-:W2:Y:S01]  /*21780*/  LDL.LU R12, [R1+0x170] ;  /* 0x00017000010c7983 */ /* 0x001ea20000300800 */
[----:B------:R-:W2:Y:S02]  /*21790*/  LDL.LU R13, [R1+0x174] ;  /* 0x00017400010d7983 */ /* 0x000ea40000300800 */
[----:B---3--:R-:W-:Y:S01]  /*217a0*/  IMAD.MOV.U32 R14, RZ, RZ, R7 ;  /* 0x000000ffff0e7224 */ /* 0x008fe200078e0007 */
[----:B------:R-:W-:Y:S01]  /*217b0*/  MOV R15, R6 ;  /* 0x00000006000f7202 */ /* 0x000fe20000000f00 */
[----:B------:R-:W3:Y:S01]  /*217c0*/  LDL.LU R7, [R1+0x4850] ;  /* 0x0048500001077983 */ /* 0x000ee20000300800 */
[----:B------:R-:W3:Y:S03]  /*217d0*/  LDL.LU R6, [R1+0x484c] ;  /* 0x00484c0001067983 */ /* 0x000ee60000300800 */
[----:B------:R-:W-:Y:S04]  /*217e0*/  STL.64 [R1+0x47f8], R14 ;  /* 0x0047f80e01007387 */ /* 0x000fe80000100a00 */
        /* <DEDUP_REMOVED lines=16> */
[----:B0-----:R-:W3:Y:S01]  /*218f0*/  LDL.LU R12, [R1+0x1a0] ;  /* 0x0001a000010c7983 */ /* 0x001ee20000300800 */
[----:B------:R-:W3:Y:S02]  /*21900*/  LDL.LU R13, [R1+0x1a4] ;  /* 0x0001a400010d7983 */ /* 0x000ee40000300800 */
        /* <DEDUP_REMOVED lines=8> */
[----:B------:R-:W2:Y:S01]  /*21990*/  LDL.LU.64 R14, [R1+0x4838] ;  /* 0x00483800010e7983 */ /* 0x000ea20000300a00 */
[----:B------:R-:W2:Y:S11]  /*219a0*/  LDL.LU.64 R12, [R1+0x4830] ;  /* 0x00483000010c7983 */ /* 0x000eb60000300a00 */
[----:B------:R-:W-:Y:S10]  /*219b0*/  @!UPT UIADD3 URZ, URZ, URZ, URZ ;  /* 0x0000003f3f3ff290 */ /* 0x000ff4000fffe03f */
[----:B------:R-:W-:Y:S01]  /*219c0*/  STL.64 [R1+0x1a0], R8 ;  /* 0x0001a00801007387 */ /* 0x000fe20000100a00 */
[----:B------:R1:W-:Y:S03]  /*219d0*/  STL.64 [R1+0x1a8], R10 ;  /* 0x0001a80a01007387 */ /* 0x0003e60000100a00 */
[----:B-1----:R-:W2:Y:S01]  /*219e0*/  LDL.LU.64 R10, [R1+0x4828] ;  /* 0x00482800010a7983 */ /* 0x002ea20000300a00 */
[----:B------:R-:W2:Y:S02]  /*219f0*/  LDL.LU.64 R8, [R1+0x4820] ;  /* 0x0048200001087983 */ /* 0x000ea40000300a00 */
[-C--:B--2---:R-:W-:Y:S01]  /*21a00*/  HMMA.16816.F32.BF16 R8, R8, R6.reuse, R12 ;  /* 0x000000060808723c */ /* 0x084fe2000004180c */
        /* <DEDUP_REMOVED lines=12> */
[----:B------:R1:W-:Y:S02]  /*21ad0*/  STL [R1+0x188], R10 ;  /* 0x0001880a01007387 */ /* 0x0003e40000100800 */
[----:B------:R-:W-:Y:S02]  /*21ae0*/  IMAD.MOV.U32 R29, RZ, RZ, R11 ;  /* 0x000000ffff1d7224 */ /* 0x000fe400078e000b */
        /* <DEDUP_REMOVED lines=75> */
[----:B------:R-:W0:Y:S01]  /*21fa0*/  LDL.LU.64 R10, [R1+0x46b8] ;  /* 0x0046b800010a7983 */ /* 0x000e220000300a00 */
[----:B------:R-:W0:Y:S11]  /*21fb0*/  LDL.LU.64 R8, [R1+0x46b0] ;  /* 0x0046b00001087983 */ /* 0x000e360000300a00 */
[----:B------:R-:W-:Y:S10]  /*21fc0*/  @!UPT UIADD3 URZ, URZ, URZ, URZ ;  /* 0x0000003f3f3ff290 */ /* 0x000ff4000fffe03f */
[----:B------:R-:W-:Y:S01]  /*21fd0*/  STL.64 [R1+0xe0], R12 ;  /* 0x0000e00c01007387 */ /* 0x000fe20000100a00 */
[----:B------:R-:W-:Y:S01]  /*21fe0*/  STL.64 [R1+0xe8], R14 ;  /* 0x0000e80e01007387 */ /* 0x000fe20000100a00 */
[----:B0-----:R-:W-:Y:S02]  /*21ff0*/  HMMA.16816.F32.BF16 R16, R16, R6, R8 ;  /* 0x000000061010723c */ /* 0x001fe40000041808 */
[----:B------:R-:W2:Y:S01]  /*22000*/  LDL.LU.64 R10, [R1+0x46a8] ;  /* 0x0046a800010a7983 */ /* 0x000ea20000300a00 */
[----:B------:R-:W2:Y:S11]  /*22010*/  LDL.LU.64 R8, [R1+0x46a0] ;  /* 0x0046a00001087983 */ /* 0x000eb60000300a00 */
[----:B------:R-:W-:Y:S09]  /*22020*/  @!UPT UIADD3 URZ, URZ, URZ, URZ ;  /* 0x0000003f3f3ff290 */ /* 0x000ff2000fffe03f */
[----:B------:R0:W-:Y:S01]  /*22030*/  STL.64 [R1+0xd0], R16 ;  /* 0x0000d01001007387 */ /* 0x0001e20000100a00 */
[----:B------:R1:W-:Y:S03]  /*22040*/  STL.64 [R1+0xd8], R18 ;  /* 0x0000d81201007387 */ /* 0x0003e60000100a00 */
[----:B0-----:R-:W3:Y:S01]  /*22050*/  LDL.LU R16, [R1+0xc0] ;  /* 0x0000c00001107983 */ /* 0x001ee20000300800 */
[----:B------:R-:W3:Y:S02]  /*22060*/  LDL.LU R17, [R1+0xc4] ;  /* 0x0000c40001117983 */ /* 0x000ee40000300800 */
[----:B-1----:R-:W3:Y:S02]  /*22070*/  LDL.LU R18, [R1+0xc8] ;  /* 0x0000c80001127983 */ /* 0x002ee40000300800 */
[----:B------:R-:W3:Y:S01]  /*22080*/  LDL.LU R19, [R1+0xcc] ;  /* 0x0000cc0001137983 */ /* 0x000ee20000300800 */
[----:B------:R-:W0:Y:S04]  /*22090*/  S2R R15, SR_TID.X ;  /* 0x00000000000f7919 */ /* 0x000e280000002100 */
[----:B------:R-:W1:Y:S01]  /*220a0*/  S2R R12, SR_TID.X ;  /* 0x00000000000c7919 */ /* 0x000e620000002100 */
[----:B0-----:R-:W-:Y:S01]  /*220b0*/  LOP3.LUT R15, R15, 0x7, RZ, 0xc0, !PT ;  /* 0x000000070f0f7812 */ /* 0x001fe200078ec0ff */
[----:B-1----:R-:W-:-:S03]  /*220c0*/  IMAD.SHL.U32 R14, R12, 0x2, RZ ;  /* 0x000000020c0e7824 */ /* 0x002fc600078e00ff */
[----:B------:R-:W-:Y:S01]  /*220d0*/  SHF.L.U32 R13, R15, 0x4, RZ ;  /* 0x000000040f0d7819 */ /* 0x000fe200000006ff */
[C---:B------:R-:W-:Y:S01]  /*220e0*/  LOP3.LUT R15, R12.reuse, 0x7, RZ, 0xc0, !PT ;  /* 0x000000070c0f7812 */ /* 0x040fe200078ec0ff */
[-C--:B---3--:R-:W-:Y:S08]  /*220f0*/  HMMA.16816.F32.BF16 R16, R20, R6.reuse, R16 ;  /* 0x000000061410723c */ /* 0x088ff00000041810 */
[----:B--2---:R-:W-:Y:S11]  /*22100*/  HMMA.16816.F32.BF16 R4, R24, R6, R8 ;  /* 0x000000061804723c */ /* 0x004ff60000041808 */
[----:B------:R-:W-:Y:S04]  /*22110*/  @!UPT UIADD3 URZ, URZ, URZ, URZ ;  /* 0x0000003f3f3ff290 */ /* 0x000fe8000fffe03f */
[----:B------:R-:W-:Y:S01]  /*22120*/  STL.64 [R1+0xc0], R16 ;  /* 0x0000c01001007387 */ /* 0x000fe20000100a00 */
[----:B------:R0:W-:Y:S07]  /*22130*/  STL.64 [R1+0xc8], R18 ;  /* 0x0000c81201007387 */ /* 0x0001ee0000100a00 */
[----:B------:R-:W-:Y:S02]  /*22140*/  STL.64 [R1+0x44e0], R6 ;  /* 0x0044e00601007387 */ /* 0x000fe40000100a00 */
[----:B------:R-:W-:Y:S02]  /*22150*/  STL.64 [R1+0x44d8], R4 ;  /* 0x0044d80401007387 */ /* 0x000fe40000100a00 */
        /* <DEDUP_REMOVED lines=10> */
[----:B------:R-:W0:Y:S04]  /*22200*/  LDSM.16.MT88.4 R4, [R0+0x18080] ;  /* 0x018080000004783b */ /* 0x000e280000004200 */
[----:B------:R-:W-:Y:S01]  /*22210*/  STL.64 [R1+0x4698], R14 ;  /* 0x0046980e01007387 */ /* 0x000fe20000100a00 */
[----:B------:R-:W-:Y:S02]  /*22220*/  STL.64 [R1+0x4690], R12 ;  /* 0x0046900c01007387 */ /* 0x000fe40000100a00 */
[----:B------:R-:W-:Y:S01]  /*22230*/  LDSM.16.MT88.4 R12, [R3+0x18000] ;  /* 0x01800000030c783b */ /* 0x000fe20000004200 */
[----:B0-----:R-:W-:-:S03]  /*22240*/  MOV R23, R4 ;  /* 0x0000000400177202 */ /* 0x001fc60000000f00 */
[----:B------:R-:W-:Y:S01]  /*22250*/  IMAD.MOV.U32 R22, RZ, RZ, R5 ;  /* 0x000000ffff167224 */ /* 0x000fe200078e0005 */
[----:B------:R-:W-:Y:S01]  /*22260*/  MOV R21, R6 ;  /* 0x0000000600157202 */ /* 0x000fe20000000f00 */
[----:B------:R-:W-:Y:S02]  /*22270*/  IMAD.MOV.U32 R20, RZ, RZ, R7 ;  /* 0x000000ffff147224 */ /* 0x000fe400078e0007 */
[----:B------:R-:W0:Y:S04]  /*22280*/  LDSM.16.MT88.4 R4, [R0+0x18100] ;  /* 0x018100000004783b */ /* 0x000e280000004200 */
[----:B------:R-:W-:Y:S01]  /*22290*/  STL [R1+0x4444], R10 ;  /* 0x0044440a01007387 */ /* 0x000fe20000100800 */
[----:B------:R1:W-:Y:S01]  /*222a0*/  STL [R1+0x4440], R11 ;  /* 0x0044400b01007387 */ /* 0x0003e20000100800 */
[----:B0-----:R-:W-:Y:S01]  /*222b0*/  MOV R25, R4 ;  /* 0x0000000400197202 */ /* 0x001fe20000000f00 */
[----:B------:R-:W-:Y:S01]  /*222c0*/  IMAD.MOV.U32 R24, RZ, RZ, R5 ;  /* 0x000000ffff187224 */ /* 0x000fe200078e0005 */
[----:B-1----:R-:W-:Y:S01]  /*222d0*/  MOV R11, R6 ;  /* 0x00000006000b7202 */ /* 0x002fe20000000f00 */
[----:B------:R-:W-:-:S02]  /*222e0*/  IMAD.MOV.U32 R10, RZ, RZ, R7 ;  /* 0x000000ffff0a7224 */ /* 0x000fc400078e0007 */
[----:B------:R-:W0:Y:S04]  /*222f0*/  LDSM.16.MT88.4 R4, [R0+0x18180] ;  /* 0x018180000004783b */ /* 0x000e280000004200 */
[----:B------:R-:W-:Y:S01]  /*22300*/  STL [R1+0x4608], R0 ;  /* 0x0046080001007387 */ /* 0x000fe20000100800 */
[----:B0-----:R-:W-:Y:S01]  /*22310*/  MOV R19, R4 ;  /* 0x0000000400137202 */ /* 0x001fe20000000f00 */
[----:B------:R-:W-:Y:S01]  /*22320*/  IMAD.MOV.U32 R18, RZ, RZ, R5 ;  /* 0x000000ffff127224 */ /* 0x000fe200078e0005 */
[----:B------:R-:W-:Y:S01]  /*22330*/  MOV R17, R6 ;  /* 0x0000000600117202 */ /* 0x000fe20000000f00 */
[----:B------:R-:W-:Y:S01]  /*22340*/  IMAD.MOV.U32 R16, RZ, RZ, R7 ;  /* 0x000000ffff107224 */ /* 0x000fe200078e0007 */
[----:B------:R-:W-:Y:S01]  /*22350*/  MOV R7, R12 ;  /* 0x0000000c00077202 */ /* 0x000fe20000000f00 */
[----:B------:R-:W-:Y:S01]  /*22360*/  IMAD.MOV.U32 R6, RZ, RZ, R13 ;  /* 0x000000ffff067224 */ /* 0x000fe200078e000d */
[----:B------:R-:W-:Y:S01]  /*22370*/  MOV R5, R14 ;  /* 0x0000000e00057202 */ /* 0x000fe20000000f00 */
[----:B------:R-:W-:-:S02]  /*22380*/  IMAD.MOV.U32 R4, RZ, RZ, R15 ;  /* 0x000000ffff047224 */ /* 0x000fc400078e000f */
[----:B------:R-:W0:Y:S04]  /*22390*/  LDSM.16.MT88.4 R12, [R3+0x18080] ;  /* 0x01808000030c783b */ /* 0x000e280000004200 */
[----:B------:R-:W-:Y:S01]  /*223a0*/  STL [R1+0x4618], R4 ;  /* 0x0046180401007387 */ /* 0x000fe20000100800 */
[----:B------:R-:W-:Y:S02]  /*223b0*/  STL [R1+0x4614], R5 ;  /* 0x0046140501007387 */ /* 0x000fe40000100800 */
[----:B------:R-:W-:Y:S02]  /*223c0*/  STL [R1+0x4610], R6 ;  /* 0x0046100601007387 */ /* 0x000fe40000100800 */
[----:B------:R-:W-:Y:S01]  /*223d0*/  STL [R1+0x460c], R7 ;  /* 0x00460c0701007387 */ /* 0x000fe20000100800 */
[----:B0-----:R-:W-:Y:S01]  /*223e0*/  STL.64 [R1+0x60], R12 ;  /* 0x0000600c01007387 */ /* 0x001fe20000100a00 */
[----:B------:R-:W-:Y:S01]  /*223f0*/  STL [R1+0x68], R14 ;  /* 0x0000680e01007387 */ /* 0x000fe20000100800 */
        /* <DEDUP_REMOVED lines=8> */
[----:B------:R-:W-:Y:S01]  /*22480*/  STL [R1+0x462c], R7 ;  /* 0x00462c0701007387 */ /* 0x000fe20000100800 */
[----:B------:R-:W-:Y:S02]  /*22490*/  STL [R1+0x4628], R6 ;  /* 0x0046280601007387 */ /* 0x000fe40000100800 */
[----:B------:R-:W-:Y:S02]  /*224a0*/  STL [R1+0x4624], R5 ;  /* 0x0046240501007387 */ /* 0x000fe40000100800 */
[----:B------:R-:W-:Y:S01]  /*224b0*/  STL [R1+0x4620], R4 ;  /* 0x0046200401007387 */ /* 0x000fe20000100800 */
[----:B0-----:R-:W-:Y:S01]  /*224c0*/  STL.64 [R1+0x40], R12 ;  /* 0x0000400c01007387 */ /* 0x001fe20000100a00 */
[----:B------:R-:W-:Y:S02]  /*224d0*/  STL [R1+0x48], R14 ;  /* 0x0000480e01007387 */ /* 0x000fe40000100800 */
[----:B------:R-:W-:-:S02]  /*224e0*/  IMAD.MOV.U32 R0, RZ, RZ, R15 ;  /* 0x000000ffff007224 */ /* 0x000fc400078e000f */
[----:B------:R-:W0:Y:S04]  /*224f0*/  LDSM.16.MT88.4 R12, [R2+0x18000] ;  /* 0x01800000020c783b */ /* 0x000e280000004200 */
[----:B------:R-:W-:Y:S01]  /*22500*/  STL [R1+0x4634], R0 ;  /* 0x0046340001007387 */ /* 0x000fe20000100800 */
[----:B------:R-:W-:Y:S01]  /*22510*/  STL [R1+0x4630], R3 ;  /* 0x0046300301007387 */ /* 0x000fe20000100800 */
[----:B0-----:R-:W-:Y:S01]  /*22520*/  MOV R7, R12 ;  /* 0x0000000c00077202 */ /* 0x001fe20000000f00 */
[----:B------:R-:W-:Y:S01]  /*22530*/  IMAD.MOV.U32 R6, RZ, RZ, R13 ;  /* 0x000000ffff067224 */ /* 0x000fe200078e000d */
[----:B------:R-:W-:Y:S01]  /*22540*/  MOV R5, R14 ;  /* 0x0000000e00057202 */ /* 0x000fe20000000f00 */
[----:B------:R-:W-:Y:S02]  /*22550*/  IMAD.MOV.U32 R4, RZ, RZ, R15 ;  /* 0x000000ffff047224 */ /* 0x000fe400078e000f */
[----:B------:R-:W0:Y:S04]  /*22560*/  LDSM.16.MT88.4 R12, [R2+0x18080] ;  /* 0x01808000020c783b */ /* 0x000e280000004200 */
[----:B------:R-:W-:Y:S01]  /*22570*/  STL [R1+0x4644], R4 ;  /* 0x0046440401007387 */ /* 0x000fe20000100800 */
[----:B------:R-:W-:Y:S02]  /*22580*/  STL [R1+0x4640], R5 ;  /* 0x0046400501007387 */ /* 0x000fe40000100800 */
[----:B------:R-:W-:Y:S02]  /*22590*/  STL [R1+0x463c], R6 ;  /* 0x00463c0601007387 */ /* 0x000fe40000100800 */
[----:B------:R-:W-:Y:S01]  /*225a0*/  STL [R1+0x4638], R7 ;  /* 0x0046380701007387 */ /* 0x000fe20000100800 */
[----:B0-----:R-:W-:Y:S01]  /*225b0*/  MOV R0, R14 ;  /* 0x0000000e00007202 */ /* 0x001fe20000000f00 */
[----:B------:R-:W-:Y:S01]  /*225c0*/  STL.64 [R1+0x20], R12 ;  /* 0x0000200c01007387 */ /* 0x000fe20000100a00 */
[----:B------:R-:W-:-:S02]  /*225d0*/  IMAD.MOV.U32 R3, RZ, RZ, R15 ;  /* 0x000000ffff037224 */ /* 0x000fc400078e000f */
[----:B------:R-:W0:Y:S03]  /*225e0*/  LDSM.16.MT88.4 R12, [R2+0x18100] ;  /* 0x01810000020c783b */ /* 0x000e260000004200 */
[----:B------:R-:W-:Y:S01]  /*225f0*/  STL [R1+0x464c], R3 ;  /* 0x00464c0301007387 */ /* 0x000fe20000100800 */
[----:B------:R-:W-:Y:S01]  /*22600*/  STL [R1+0x4648], R0 ;  /* 0x0046480001007387 */ /* 0x000fe20000100800 */
[----:B0-----:R-:W-:Y:S01]  /*22610*/  MOV R6, R14 ;  /* 0x0000000e00067202 */ /* 0x001fe20000000f00 */
[----:B------:R-:W-:Y:S01]  /*22620*/  IMAD.MOV.U32 R7, RZ, RZ, R15 ;  /* 0x000000ffff077224 */ /* 0x000fe200078e000f */
[----:B------:R-:W-:Y:S01]  /*22630*/  MOV R4, R12 ;  /* 0x0000000c00047202 */ /* 0x000fe20000000f00 */
[----:B------:R-:W-:Y:S01]  /*22640*/  IMAD.MOV.U32 R5, RZ, RZ, R13 ;  /* 0x000000ffff057224 */ /* 0x000fe200078e000d */
[----:B------:R-:W2:Y:S01]  /*22650*/  LDL.LU.64 R14, [R1+0x4698] ;  /* 0x00469800010e7983 */ /* 0x000ea20000300a00 */
[----:B------:R-:W3:Y:S02]  /*22660*/  LDL.LU.64 R12, [R1+0x4690] ;  /* 0x00469000010c7983 */ /* 0x000ee40000300a00 */
[----:B------:R-:W-:Y:S01]  /*22670*/  STL.64 [R1+0x4658], R6 ;  /* 0x0046580601007387 */ /* 0x000fe20000100a00 */
[----:B------:R-:W-:Y:S02]  /*22680*/  STL.64 [R1+0x4650], R4 ;  /* 0x0046500401007387 */ /* 0x000fe40000100a00 */
[----:B------:R-:W0:Y:S02]  /*22690*/  LDSM.16.MT88.4 R4, [R2+0x18180] ;  /* 0x018180000204783b */ /* 0x000e240000004200 */
[----:B0-----:R-:W-:-:S02]  /*226a0*/  MOV R3, R6 ;  /* 0x0000000600037202 */ /* 0x001fc40000000f00 */
        /* <DEDUP_REMOVED lines=14> */
[----:B0-----:R0:W-:Y:S01]  /*22790*/  STL.64 [R1+0x4510], R14 ;  /* 0x0045100e01007387 */ /* 0x0011e20000100a00 */
[----:B------:R1:W-:Y:S01]  /*227a0*/  STL.64 [R1+0x4508], R12 ;  /* 0x0045080c01007387 */ /* 0x0003e20000100a00 */
[----:B0-----:R-:W-:Y:S01]  /*227b0*/  MOV R14, R17 ;  /* 0x00000011000e7202 */ /* 0x001fe20000000f00 */
[----:B------:R-:W-:Y:S01]  /*227c0*/  IMAD.MOV.U32 R15, RZ, RZ, R16 ;  /* 0x000000ffff0f7224 */ /* 0x000fe200078e0010 */
[----:B-1----:R-:W-:Y:S01]  /*227d0*/  MOV R12, R19 ;  /* 0x00000013000c7202 */ /* 0x002fe20000000f00 */
[----:B------:R-:W-:Y:S02]  /*227e0*/  IMAD.MOV.U32 R13, RZ, RZ, R18 ;  /* 0x000000ffff0d7224 */ /* 0x000fe400078e0012 */
[----:B------:R-:W0:Y:S04]  /*227f0*/  LDSM.16.MT88.4 R16, [R28+0x18080] ;  /* 0x018080001c10783b */ /* 0x000e280000004200 */
[----:B------:R-:W-:Y:S01]  /*22800*/  STL.64 [R1+0x4668], R14 ;  /* 0x0046680e01007387 */ /* 0x000fe20000100a00 */
[----:B------:R1:W-:Y:S03]  /*22810*/  STL.64 [R1+0x4660], R12 ;  /* 0x0046600c01007387 */ /* 0x0003e60000100a00 */
[----:B-1----:R-:W2:Y:S01]  /*22820*/  LDL.LU R12, [R1+0x190] ;  /* 0x00019000010c7983 */ /* 0x002ea20000300800 */
[----:B------:R-:W2:Y:S02]  /*22830*/  LDL.LU R13, [R1+0x194] ;  /* 0x00019400010d7983 */ /* 0x000ea40000300800 */
[----:B------:R-:W3:Y:S02]  /*22840*/  LDL.LU R14, [R1+0x198] ;  /* 0x00019800010e7983 */ /* 0x000ee40000300800 */
[----:B------:R-:W3:Y:S02]  /*22850*/  LDL.LU R15, [R1+0x19c] ;  /* 0x00019c00010f7983 */ /* 0x000ee40000300800 */
[----:B---3--:R-:W-:Y:S01]  /*22860*/  STL.64 [R1+0x4688], R14 ;  /* 0x0046880e01007387 */ /* 0x008fe20000100a00 */
[----:B--2---:R1:W-:Y:S03]  /*22870*/  STL.64 [R1+0x4680], R12 ;  /* 0x0046800c01007387 */ /* 0x0043e60000100a00 */
[----:B-1----:R-:W2:Y:S01]  /*22880*/  LDL.LU R12, [R1+0x1a0] ;  /* 0x0001a000010c7983 */ /* 0x002ea20000300800 */
[----:B------:R-:W2:Y:S02]  /*22890*/  LDL.LU R13, [R1+0x1a4] ;  /* 0x0001a400010d7983 */ /* 0x000ea40000300800 */
[----:B------:R-:W2:Y:S02]  /*228a0*/  LDL.LU R14, [R1+0x1a8] ;  /* 0x0001a800010e7983 */ /* 0x000ea40000300800 */
[----:B------:R-:W2:Y:S01]  /*228b0*/  LDL.LU R15, [R1+0x1ac] ;  /* 0x0001ac00010f7983 */ /* 0x000ea20000300800 */
[----:B0-----:R-:W-:Y:S01]  /*228c0*/  STL.64 [R1+0x4500], R18 ;  /* 0x0045001201007387 */ /* 0x001fe20000100a00 */
[----:B------:R0:W-:Y:S03]  /*228d0*/  STL.64 [R1+0x44f8], R16 ;  /* 0x0044f81001007387 */ /* 0x0001e60000100a00 */
[----:B0-----:R-:W3:Y:S01]  /*228e0*/  LDL.LU R16, [R1+0x170] ;  /* 0x0001700001107983 */ /* 0x001ee20000300800 */
[----:B------:R-:W3:Y:S02]  /*228f0*/  LDL.LU R17, [R1+0x174] ;  /* 0x0001740001117983 */ /* 0x000ee40000300800 */
[----:B------:R-:W3:Y:S02]  /*22900*/  LDL.LU R18, [R1+0x178] ;  /* 0x0001780001127983 */ /* 0x000ee40000300800 */
[----:B------:R-:W3:Y:S01]  /*22910*/  LDL.LU R19, [R1+0x17c] ;  /* 0x00017c0001137983 */ /* 0x000ee20000300800 */
[----:B------:R-:W-:Y:S01]  /*22920*/  STL.64 [R1+0x44f0], R22 ;  /* 0x0044f01601007387 */ /* 0x000fe20000100a00 */
[----:B------:R0:W-:Y:S02]  /*22930*/  STL.64 [R1+0x44e8], R20 ;  /* 0x0044e81401007387 */ /* 0x0001e40000100a00 */
[----:B0-----:R-:W-:Y:S01]  /*22940*/  MOV R20, R25 ;  /* 0x0000001900147202 */ /* 0x001fe20000000f00 */
[----:B------:R-:W-:-:S02]  /*22950*/  IMAD.MOV.U32 R21, RZ, RZ, R24 ;  /* 0x000000ffff157224 */ /* 0x000fc400078e0018 */
[----:B------:R-:W0:Y:S04]  /*22960*/  LDSM.16.MT88.4 R24, [R28+0x18180] ;  /* 0x018180001c18783b */ /* 0x000e280000004200 */
[----:B0-----:R-:W-:Y:S01]  /*22970*/  STL.64 [R1+0x4520], R26 ;  /* 0x0045201a01007387 */ /* 0x001fe20000100a00 */
[----:B------:R0:W-:Y:S03]  /*22980*/  STL.64 [R1+0x4518], R24 ;  /* 0x0045181801007387 */ /* 0x0001e60000100a00 */
[----:B0-----:R-:W4:Y:S01]  /*22990*/  LDL.LU R24, [R1+0x180] ;  /* 0x0001800001187983 */ /* 0x001f220000300800 */
[----:B------:R-:W4:Y:S02]  /*229a0*/  LDL.LU R25, [R1+0x184] ;  /* 0x0001840001197983 */ /* 0x000f240000300800 */
[----:B------:R-:W4:Y:S02]  /*229b0*/  LDL.LU R26, [R1+0x188] ;  /* 0x00018800011a7983 */ /* 0x000f240000300800 */
[----:B------:R-:W-:Y:S01]  /*229c0*/  STL [R1+0x44a8], R28 ;  /* 0x0044a81c01007387 */ /* 0x000fe20000100800 */
[----:B------:R-:W-:Y:S01]  /*229d0*/  MOV R27, R29 ;  /* 0x0000001d001b7202 */ /* 0x000fe20000000f00 */
[-C--:B--2---:R-:W-:Y:S01]  /*229e0*/  HMMA.16816.F32.BF16 R4, R4, R8.reuse, R12 ;  /* 0x000000080404723c */ /* 0x084fe2000004180c */
[----:B------:R-:W2:Y:S01]  /*229f0*/  LDL.LU.64 R14, [R1+0x4688] ;  /* 0x00468800010e7983 */ /* 0x000ea20000300a00 */
[----:B------:R-:W2:Y:S11]  /*22a00*/  LDL.LU.64 R12, [R1+0x4680] ;  /* 0x00468000010c7983 */ /* 0x000eb60000300a00 */
[----:B------:R-:W-:Y:S10]  /*22a10*/  @!UPT UIADD3 URZ, URZ, URZ, URZ ;  /* 0x0000003f3f3ff290 */ /* 0x000ff4000fffe03f */
[----:B------:R-:W-:Y:S01]  /*22a20*/  STL.64 [R1+0x1a0], R4 ;  /* 0x0001a00401007387 */ /* 0x000fe20000100a00 */
[----:B------:R0:W-:Y:S02]  /*22a30*/  STL [R1+0x1a8], R6 ;  /* 0x0001a80601007387 */ /* 0x0001e40000100800 */
[----:B------:R-:W-:Y:S02]  /*22a40*/  IMAD.MOV.U32 R29, RZ, RZ, R7 ;  /* 0x000000ffff1d7224 */ /* 0x000fe400078e0007 */
[----:B0-----:R-:W2:Y:S01]  /*22a50*/  LDL.LU.64 R6, [R1+0x4678] ;  /* 0x0046780001067983 */ /* 0x001ea20000300a00 */
[----:B------:R-:W2:Y:S02]  /*22a60*/  LDL.LU.64 R4, [R1+0x4670] ;  /* 0x0046700001047983 */ /* 0x000ea40000300a00 */
[----:B------:R0:W-:Y:S01]  /*22a70*/  STL [R1+0x4448], R29 ;  /* 0x0044481d01007387 */ /* 0x0001e20000100800 */
[----:B------:R-:W-:Y:S01]  /*22a80*/  MOV R22, R11 ;  /* 0x0000000b00167202 */ /* 0x000fe20000000f00 */
[----:B------:R-:W-:Y:S01]  /*22a90*/  IMAD.MOV.U32 R23, RZ, RZ, R10 ;  /* 0x000000ffff177224 */ /* 0x000fe200078e000a */
[-C--:B--2---:R-:W-:Y:S01]  /*22aa0*/  HMMA.16816.F32.BF16 R4, R4, R8.reuse, R12 ;  /* 0x000000080404723c */ /* 0x084fe2000004180c */
[----:B------:R-:W3:Y:S01]  /*22ab0*/  LDL.LU.64 R14, [R1+0x4668] ;  /* 0x00466800010e7983 */ /* 0x000ee20000300a00 */
[----:B------:R-:W3:Y:S06]  /*22ac0*/  LDL.LU.64 R12, [R1+0x4660] ;  /* 0x00466000010c7983 */ /* 0x000eec0000300a00 */
[-C--:B----4-:R-:W-:Y:S11]  /*22ad0*/  HMMA.16816.F32.BF16 R20, R20, R8.reuse, R24 ;  /* 0x000000081414723c */ /* 0x090ff60000041818 */
[----:B------:R-:W-:Y:S05]  /*22ae0*/  @!UPT UIADD3 URZ, URZ, URZ, URZ ;  /* 0x0000003f3f3ff290 */ /* 0x000fea000fffe03f */
[----:B------:R-:W-:Y:S01]  /*22af0*/  IMAD.MOV.U32 R11, RZ, RZ, R7 ;  /* 0x000000ffff0b7224 */ /* 0x000fe200078e0007 */
[----:B------:R-:W-:Y:S01]  /*22b00*/  MOV R10, R6 ;  /* 0x00000006000a7202 */ /* 0x000fe20000000f00 */
[----:B------:R1:W-:Y:S01]  /*22b10*/  STL.64 [R1+0x190], R4 ;  /* 0x0001900401007387 */ /* 0x0003e20000100a00 */
[----:B------:R-:W2:Y:S05]  /*22b20*/  LDL.LU.64 R6, [R1+0x4658] ;  /* 0x0046580001067983 */ /* 0x000eaa0000300a00 */
[----:B0-----:R-:W-:Y:S01]  /*22b30*/  MOV R29, R23 ;  /* 0x00000017001d7202 */ /* 0x001fe20000000f00 */
[----:B-1----:R-:W4:Y:S01]  /*22b40*/  LDL.LU.64 R4, [R1+0x4650] ;  /* 0x0046500001047983 */ /* 0x002f220000300a00 */
[----:B------:R-:W-:Y:S02]  /*22b50*/  STL [R1+0x4450], R11 ;  /* 0x0044500b01007387 */ /* 0x000fe40000100800 */
[----:B------:R-:W-:Y:S02]  /*22b60*/  STL [R1+0x444c], R10 ;  /* 0x00444c0a01007387 */ /* 0x000fe40000100800 */
[----:B------:R-:W-:Y:S01]  /*22b70*/  STL.64 [R1+0x180], R20 ;  /* 0x0001801401007387 */ /* 0x000fe20000100a00 */
[----:B------:R-:W-:Y:S01]  /*22b80*/  STL [R1+0x188], R22 ;  /* 0x0001881601007387 */ /* 0x000fe20000100800 */
[----:B------:R-:W-:Y:S01]  /*22b90*/  STL [R1+0x4454], R29 ;  /* 0x0044541d01007387 */ /* 0x000fe20000100800 */
[----:B---3--:R-:W-:Y:S11]  /*22ba0*/  HMMA.16816.F32.BF16 R12, R12, R8, R16 ;  /* 0x000000080c0c723c */ /* 0x008ff60000041810 */
[----:B------:R-:W-:Y:S11]  /*22bb0*/  @!UPT UIADD3 URZ, URZ, URZ, URZ ;  /* 0x0000003f3f3ff290 */ /* 0x000ff6000fffe03f */
[----:B------:R-:W-:Y:S01]  /*22bc0*/  @!UPT UIADD3 URZ, URZ, URZ, URZ ;  /* 0x0000003f3f3ff290 */ /* 0x000fe2000fffe03f */
[----:B------:R0:W-:Y:S04]  /*22bd0*/  STL.64 [R1+0x170], R12 ;  /* 0x0001700c01007387 */ /* 0x0001e80000100a00 */
[----:B0-----:R-:W3:Y:S01]  /*22be0*/  LDL.LU R12, [R1] ;  /* 0x00000000010c7983 */ /* 0x001ee20000300800 */
[----:B------:R-:W3:Y:S02]  /*22bf0*/  LDL.LU R13, [R1+0x4] ;  /* 0x00000400010d7983 */ /* 0x000ee40000300800 */
[----:B------:R-:W-:Y:S01]  /*22c00*/  IMAD.MOV.U32 R11, RZ, RZ, R14 ;  /* 0x000000ffff0b7224 */ /* 0x000fe200078e000e */
[----:B------:R-:W-:Y:S01]  /*22c10*/  MOV R10, R15 ;  /* 0x0000000f000a7202 */ /* 0x000fe20000000f00 */
[----:B------:R-:W-:Y:S01]  /*22c20*/  IMAD.MOV.U32 R14, RZ, RZ, R3 ;  /* 0x000000ffff0e7224 */ /* 0x000fe200078e0003 */
[----:B------:R-:W-:Y:S01]  /*22c30*/  MOV R15, R0 ;  /* 0x00000000000f7202 */ /* 0x000fe20000000f00 */
[----:B------:R-:W5:Y:S01]  /*22c40*/  LDL.LU R3, [R1+0x464c] ;  /* 0x00464c0001037983 */ /* 0x000f620000300800 */
[----:B------:R-:W4:Y:S03]  /*22c50*/  LDL.LU R0, [R1+0x4648] ;  /* 0x0046480001007983 */ /* 0x000f260000300800 */
[----:B------:R2:W-:Y:S04]  /*22c60*/  STL.64 [R1+0x4530], R14 ;  /* 0x0045300e01007387 */ /* 0x0005e80000100a00 */
[----:B---3--:R4:W-:Y:S01]  /*22c70*/  STL.64 [R1+0x4528], R12 ;  /* 0x0045280c01007387 */ /* 0x0089e20000100a00 */
[----:B------:R-:W3:Y:S02]  /*22c80*/  LDL.LU R24, [R1+0xf0] ;  /* 0x0000f00001187983 */ /* 0x000ee40000300800 */
[----:B------:R-:W3:Y:S02]  /*22c90*/  LDL.LU R25, [R1+0xf4] ;  /* 0x0000f40001197983 */ /* 0x000ee40000300800 */
[----:B------:R-:W3:Y:S01]  /*22ca0*/  LDL.LU R26, [R1+0xf8] ;  /* 0x0000f800011a7983 */ /* 0x000ee20000300800 */
[----:B------:R-:W3:Y:S01]  /*22cb0*/  LDL.LU R27, [R1+0xfc] ;  /* 0x0000fc00011b7983 */ /* 0x000ee20000300800 */
[----:B--2---:R-:W-:Y:S01]  /*22cc0*/  IMAD.MOV.U32 R14, RZ, RZ, R6 ;  /* 0x000000ffff0e7224 */ /* 0x004fe200078e0006 */
[----:B------:R-:W-:Y:S01]  /*22cd0*/  MOV R15, R7 ;  /* 0x00000007000f7202 */ /* 0x000fe20000000f00 */
[----:B----4-:R-:W-:Y:S01]  /*22ce0*/  IMAD.MOV.U32 R12, RZ, RZ, R4 ;  /* 0x000000ffff0c7224 */ /* 0x010fe200078e0004 */
[----:B------:R-:W-:Y:S01]  /*22cf0*/  MOV R13, R5 ;  /* 0x00000005000d7202 */ /* 0x000fe20000000f00 */
[----:B---3--:R-:W-:Y:S01]  /*22d00*/  STL.64 [R1+0x4540], R26 ;  /* 0x0045401a01007387 */ /* 0x008fe20000100a00 */
[----:B------:R0:W-:Y:S02]  /*22d10*/  STL.64 [R1+0x4538], R24 ;  /* 0x0045381801007387 */ /* 0x0001e40000100a00 */
[----:B------:R-:W2:Y:S02]  /*22d20*/  LDL.LU R4, [R1+0x4644] ;  /* 0x0046440001047983 */ /* 0x000ea40000300800 */
[----:B------:R-:W3:Y:S01]  /*22d30*/  LDL.LU R5, [R1+0x4640] ;  /* 0x0046400001057983 */ /* 0x000ee20000300800 */
[----:B------:R-:W4:Y:S01]  /*22d40*/  LDL.LU R6, [R1+0x463c] ;  /* 0x00463c0001067983 */ /* 0x000f220000300800 */
[----:B------:R-:W2:Y:S02]  /*22d50*/  LDL.LU R7, [R1+0x4638] ;  /* 0x0046380001077983 */ /* 0x000ea40000300800 */
[----:B------:R1:W-:Y:S02]  /*22d60*/  STL.64 [R1+0x4550], R14 ;  /* 0x0045500e01007387 */ /* 0x0003e40000100a00 */
[----:B------:R2:W-:Y:S01]  /*22d70*/  STL.64 [R1+0x4548], R12 ;  /* 0x0045480c01007387 */ /* 0x0005e20000100a00 */
[----:B0-----:R-:W2:Y:S01]  /*22d80*/  LDL.LU R24, [R1+0x100] ;  /* 0x0001000001187983 */ /* 0x001ea20000300800 */
[----:B------:R-:W2:Y:S02]  /*22d90*/  LDL.LU R25, [R1+0x104] ;  /* 0x0001040001197983 */ /* 0x000ea40000300800 */
[----:B------:R-:W2:Y:S02]  /*22da0*/  LDL.LU R26, [R1+0x108] ;  /* 0x00010800011a7983 */ /* 0x000ea40000300800 */
[----:B------:R-:W2:Y:S02]  /*22db0*/  LDL.LU R27, [R1+0x10c] ;  /* 0x00010c00011b7983 */ /* 0x000ea40000300800 */
[----:B-1----:R-:W-:Y:S01]  /*22dc0*/  IMAD.MOV.U32 R14, RZ, RZ, R0 ;  /* 0x000000ffff0e7224 */ /* 0x002fe200078e0000 */
[----:B-----5:R-:W-:Y:S01]  /*22dd0*/  MOV R15, R3 ;  /* 0x00000003000f7202 */ /* 0x020fe20000000f00 */
[----:B--2---:R-:W-:Y:S01]  /*22de0*/  STL.64 [R1+0x4560], R26 ;  /* 0x0045601a01007387 */ /* 0x004fe20000100a00 */
[----:B------:R0:W-:Y:S02]  /*22df0*/  STL.64 [R1+0x4558], R24 ;  /* 0x0045581801007387 */ /* 0x0001e40000100a00 */
[----:B------:R-:W2:Y:S02]  /*22e00*/  LDL.LU R12, [R1+0x20] ;  /* 0x00002000010c7983 */ /* 0x000ea40000300800 */
[----:B------:R-:W2:Y:S01]  /*22e10*/  LDL.LU R13, [R1+0x24] ;  /* 0x00002400010d7983 */ /* 0x000ea20000300800 */
[----:B------:R-:W5:Y:S01]  /*22e20*/  LDL.LU R0, [R1+0x4634] ;  /* 0x0046340001007983 */ /* 0x000f620000300800 */
[----:B------:R-:W3:Y:S02]  /*22e30*/  LDL.LU R3, [R1+0x4630] ;  /* 0x0046300001037983 */ /* 0x000ee40000300800 */
[----:B------:R3:W-:Y:S01]  /*22e40*/  STL.64 [R1+0x4570], R14 ;  /* 0x0045700e01007387 */ /* 0x0007e20000100a00 */
        /* <DEDUP_REMOVED lines=195> */
[----:B0-----:R-:W-:Y:S01]  /*23a80*/  IMAD.MOV.U32 R6, RZ, RZ, R11 ;  /* 0x000000ffff067224 */ /* 0x001fe200078e000b */
[----:B------:R-:W-:Y:S01]  /*23a90*/  MOV R7, R10 ;  /* 0x0000000a00077202 */ /* 0x000fe20000000f00 */
[----:B-1----:R-:W-:Y:S01]  /*23aa0*/  IMAD.MOV.U32 R4, RZ, RZ, R13 ;  /* 0x000000ffff047224 */ /* 0x002fe200078e000d */
[----:B------:R-:W-:Y:S02]  /*23ab0*/  MOV R5, R12 ;  /* 0x0000000c00057202 */ /* 0x000fe40000000f00 */
[----:B-----5:R-:W-:Y:S04]  /*23ac0*/  LDSM.16.MT88.4 R12, [R0+0x1a000] ;  /* 0x01a00000000c783b */ /* 0x020fe80000004200 */
[----:B------:R-:W-:Y:S01]  /*23ad0*/  STL.64 [R1+0x42c8], R6 ;  /* 0x0042c80601007387 */ /* 0x000fe20000100a00 */
[----:B------:R-:W-:Y:S02]  /*23ae0*/  STL.64 [R1+0x42c0], R4 ;  /* 0x0042c00401007387 */ /* 0x000fe40000100a00 */
[----:B------:R-:W0:Y:S04]  /*23af0*/  LDSM.16.MT88.4 R4, [R0+0x1a080] ;  /* 0x01a080000004783b */ /* 0x000e280000004200 */
        /* <DEDUP_REMOVED lines=356> */
[----:B------:R1:W-:Y:S01]  /*25140*/  STL.64 [R1+0xe0], R12 ;  /* 0x0000e00c01007387 */ /* 0x0003e20000100a00 */
[----:B------:R2:W-:Y:S03]  /*25150*/  STL.64 [R1+0xe8], R14 ;  /* 0x0000e80e01007387 */ /* 0x0005e60000100a00 */
[----:B-1----:R-:W3:Y:S01]  /*25160*/  LDL.LU R12, [R1+0xc0] ;  /* 0x0000c000010c7983 */ /* 0x002ee20000300800 */
[----:B------:R-:W3:Y:S02]  /*25170*/  LDL.LU R13, [R1+0xc4] ;  /* 0x0000c400010d7983 */ /* 0x000ee40000300800 */
[----:B--2---:R-:W3:Y:S02]  /*25180*/  LDL.LU R14, [R1+0xc8] ;  /* 0x0000c800010e7983 */ /* 0x004ee40000300800 */
[----:B------:R-:W3:Y:S01]  /*25190*/  LDL.LU R15, [R1+0xcc] ;  /* 0x0000cc00010f7983 */ /* 0x000ee20000300800 */
[-C--:B0-----:R-:W-:Y:S01]  /*251a0*/  HMMA.16816.F32.BF16 R16, R16, R10.reuse, R4 ;  /* 0x0000000a1010723c */ /* 0x081fe20000041804 */
[----:B------:R-:W2:Y:S01]  /*251b0*/  LDL.LU.64 R6, [R1+0x42a8] ;  /* 0x0042a80001067983 */ /* 0x000ea20000300a00 */
[----:B------:R-:W2:Y:S11]  /*251c0*/  LDL.LU.64 R4, [R1+0x42a0] ;  /* 0x0042a00001047983 */ /* 0x000eb60000300a00 */
[----:B------:R-:W-:Y:S10]  /*251d0*/  @!UPT UIADD3 URZ, URZ, URZ, URZ ;  /* 0x0000003f3f3ff290 */ /* 0x000ff4000fffe03f */
[----:B------:R-:W-:Y:S01]  /*251e0*/  STL.64 [R1+0xd0], R16 ;  /* 0x0000d01001007387 */ /* 0x000fe20000100a00 */
[----:B------:R0:W-:Y:S03]  /*251f0*/  STL.64 [R1+0xd8], R18 ;  /* 0x0000d81201007387 */ /* 0x0001e60000100a00 */
[----:B0-----:R-:W4:Y:S01]  /*25200*/  LDL R19, [R1+0xcfc] ;  /* 0x000cfc0001137983 */ /* 0x001f220000100800 */
[-C--:B---3--:R-:W-:Y:S01]  /*25210*/  HMMA.16816.F32.BF16 R12, R20, R10.reuse, R12 ;  /* 0x0000000a140c723c */ /* 0x088fe2000004180c */
[----:B------:R-:W0:Y:S07]  /*25220*/  LDSM.16.MT88.4 R20, [R0+0x1c000] ;  /* 0x01c000000014783b */ /* 0x000e2e0000004200 */
[----:B--2---:R-:W-:Y:S11]  /*25230*/  HMMA.16816.F32.BF16 R8, R24, R10, R4 ;  /* 0x0000000a1808723c */ /* 0x004ff60000041804 */
[----:B------:R-:W-:Y:S11]  /*25240*/  @!UPT UIADD3 URZ, URZ, URZ, URZ ;  /* 0x0000003f3f3ff290 */ /* 0x000ff6000fffe03f */
[----:B------:R-:W-:Y:S01]  /*25250*/  @!UPT UIADD3 URZ, URZ, URZ, URZ ;  /* 0x0000003f3f3ff290 */ /* 0x000fe2000fffe03f */
[----:B------:R-:W-:Y:S01]  /*25260*/  STL.64 [R1+0x40e0], R10 ;  /* 0x0040e00a01007387 */ /* 0x000fe20000100a00 */
[----:B------:R0:W-:Y:S02]  /*25270*/  STL.64 [R1+0xc0], R12 ;  /* 0x0000c00c01007387 */ /* 0x0001e40000100a00 */
[----:B------:R1:W-:Y:S02]  /*25280*/  STL.64 [R1+0xc8], R14 ;  /* 0x0000c80e01007387 */ /* 0x0003e40000100a00 */
[----:B------:R-:W-:Y:S02]  /*25290*/  STL.64 [R1+0x40d8], R8 ;  /* 0x0040d80801007387 */ /* 0x000fe40000100a00 */
[----:B------:R-:W2:Y:S04]  /*252a0*/  LDSM.16.MT88.4 R8, [R0+0x1c080] ;  /* 0x01c080000008783b */ /* 0x000ea80000004200 */
[----:B----4-:R-:W3:Y:S01]  /*252b0*/  LDSM.16.M88.4 R4, [R19+0x40180] ;  /* 0x040180001304783b */ /* 0x010ee20000000200 */
[----:B0-----:R-:W-:-:S02]  /*252c0*/  MOV R13, R22 ;  /* 0x00000016000d7202 */ /* 0x001fc40000000f00 */
[----:B-1----:R-:W-:Y:S01]  /*252d0*/  MOV R15, R20 ;  /* 0x00000014000f7202 */ /* 0x002fe20000000f00 */
[----:B------:R-:W-:Y:S02]  /*252e0*/  IMAD.MOV.U32 R14, RZ, RZ, R21 ;  /* 0x000000ffff0e7224 */ /* 0x000fe400078e0015 */
[----:B------:R-:W-:Y:S01]  /*252f0*/  IMAD.MOV.U32 R12, RZ, RZ, R23 ;  /* 0x000000ffff0c7224 */ /* 0x000fe200078e0017 */
[----:B--2---:R-:W-:Y:S01]  /*25300*/  MOV R23, R8 ;  /* 0x0000000800177202 */ /* 0x004fe20000000f00 */
[----:B------:R-:W-:Y:S01]  /*25310*/  IMAD.MOV.U32 R22, RZ, RZ, R9 ;  /* 0x000000ffff167224 */ /* 0x000fe200078e0009 */
[----:B------:R-:W-:Y:S01]  /*25320*/  MOV R21, R10 ;  /* 0x0000000a00157202 */ /* 0x000fe20000000f00 */
[----:B------:R-:W-:Y:S02]  /*25330*/  IMAD.MOV.U32 R20, RZ, RZ, R11 ;  /* 0x000000ffff147224 */ /* 0x000fe400078e000b */
[----:B------:R-:W0:Y:S04]  /*25340*/  LDSM.16.MT88.4 R8, [R0+0x1c100] ;  /* 0x01c100000008783b */ /* 0x000e280000004200 */
[----:B------:R-:W-:Y:S01]  /*25350*/  STL.64 [R1+0x4298], R14 ;  /* 0x0042980e01007387 */ /* 0x000fe20000100a00 */
[----:B------:R-:W-:Y:S02]  /*25360*/  STL.64 [R1+0x4290], R12 ;  /* 0x0042900c01007387 */ /* 0x000fe40000100a00 */
[----:B---3--:R-:W-:Y:S02]  /*25370*/  STL [R1+0x4044], R6 ;  /* 0x0040440601007387 */ /* 0x008fe40000100800 */
[----:B------:R1:W-:Y:S01]  /*25380*/  STL [R1+0x4040], R7 ;  /* 0x0040400701007387 */ /* 0x0003e20000100800 */
[----:B------:R-:W-:Y:S01]  /*25390*/  LDSM.16.MT88.4 R12, [R3+0x1c000] ;  /* 0x01c00000030c783b */ /* 0x000fe20000004200 */
        /* <DEDUP_REMOVED lines=5159> */
[----:B------:R0:W-:Y:S02]  /*39610*/  STL [R1+0x28b0], R29 ;  /* 0x0028b01d01007387 */ /* 0x0001e40000100800 */
[----:B------:R1:W-:Y:S01]  /*39620*/  STL [R1+0x28ac], R7 ;  /* 0x0028ac0701007387 */ /* 0x0003e20000100800 */
[----:B------:R2:W-:Y:S01]  /*39630*/  STL [R1+0x28a8], R0 ;  /* 0x0028a80001007387 */ /* 0x0005e20000100800 */
        /* <DEDUP_REMOVED lines=52> */
[----:B------:R-:W-:Y:S02]  /*39980*/  STL.64 [R1+0x2740], R8 ;  /* 0x0027400801007387 */ /* 0x000fe40000100a00 */
[----:B------:R-:W-:Y:S01]  /*39990*/  STL [R1+0x2698], R2 ;  /* 0x0026980201007387 */ /* 0x000fe20000100800 */
        /* <DEDUP_REMOVED lines=15> */
[----:B------:R0:W-:Y:S02]  /*39a90*/  STL.64 [R1+0x2768], R10 ;  /* 0x0027680a01007387 */ /* 0x0001e40000100a00 */
[----:B------:R1:W-:Y:S02]  /*39aa0*/  STL.64 [R1+0x2760], R8 ;  /* 0x0027600801007387 */ /* 0x0003e40000100a00 */
[----:B0-----:R-:W-:-:S02]  /*39ab0*/  IMAD.MOV.U32 R10, RZ, RZ, R25 ;  /* 0x000000ffff0a7224 */ /* 0x001fc400078e0019 */
[----:B-1----:R-:W-:Y:S01]  /*39ac0*/  IMAD.MOV.U32 R8, RZ, RZ, R23 ;  /* 0x000000ffff087224 */ /* 0x002fe200078e0017 */
        /* <DEDUP_REMOVED lines=47> */
[----:B------:R-:W3:Y:S01]  /*39dc0*/  LDL.LU R7, [R1+0x2870] ;  /* 0x0028700001077983 */ /* 0x000ee20000300800 */
[----:B------:R-:W-:Y:S01]  /*39dd0*/  IMAD.MOV.U32 R10, RZ, RZ, R27 ;  /* 0x000000ffff0a7224 */ /* 0x000fe200078e001b */
[----:B------:R-:W-:Y:S02]  /*39de0*/  MOV R11, R26 ;  /* 0x0000001a000b7202 */ /* 0x000fe40000000f00 */
[----:B------:R-:W-:Y:S02]  /*39df0*/  MOV R9, R29 ;  /* 0x0000001d00097202 */ /* 0x000fe40000000f00 */
[----:B------:R-:W3:Y:S01]  /*39e00*/  LDL.LU R29, [R1+0x286c] ;  /* 0x00286c00011d7983 */ /* 0x000ee20000300800 */
[----:B------:R-:W-:Y:S02]  /*39e10*/  STL.64 [R1+0x27e8], R10 ;  /* 0x0027e80a01007387 */ /* 0x000fe40000100a00 */
[----:B------:R-:W-:Y:S01]  /*39e20*/  STL.64 [R1+0x27e0], R8 ;  /* 0x0027e00801007387 */ /* 0x000fe20000100a00 */
        /* <DEDUP_REMOVED lines=12> */
[----:B------:R0:W-:Y:S02]  /*39ef0*/  STL.64 [R1+0x2808], R10 ;  /* 0x0028080a01007387 */ /* 0x0001e40000100a00 */
[----:B------:R1:W-:Y:S01]  /*39f00*/  STL.64 [R1+0x2800], R8 ;  /* 0x0028000801007387 */ /* 0x0003e20000100a00 */
[----:B------:R-:W-:Y:S01]  /*39f10*/  LDSM.16.MT88.4 R24, [R28+0x36180] ;  /* 0x036180001c18783b */ /* 0x000fe20000004200 */
[----:B0-----:R-:W-:Y:S01]  /*39f20*/  IMAD.MOV.U32 R10, RZ, RZ, R19 ;  /* 0x000000ffff0a7224 */ /* 0x001fe200078e0013 */
[----:B------:R-:W-:Y:S01]  /*39f30*/  MOV R11, R18 ;  /* 0x00000012000b7202 */ /* 0x000fe20000000f00 */
[----:B-1----:R-:W-:Y:S01]  /*39f40*/  IMAD.MOV.U32 R8, RZ, RZ, R21 ;  /* 0x000000ffff087224 */ /* 0x002fe200078e0015 */
[----:B------:R-:W-:-:S02]  /*39f50*/  MOV R9, R20 ;  /* 0x0000001400097202 */ /* 0x000fc40000000f00 */
[----:B------:R-:W-:Y:S04]  /*39f60*/  LDSM.16.MT88.4 R20, [R28+0x36100] ;  /* 0x036100001c14783b */ /* 0x000fe80000004200 */
[----:B------:R-:W-:Y:S01]  /*39f70*/  STL.64 [R1+0x2828], R10 ;  /* 0x0028280a01007387 */ /* 0x000fe20000100a00 */
[----:B------:R-:W-:Y:S02]  /*39f80*/  STL.64 [R1+0x2820], R8 ;  /* 0x0028200801007387 */ /* 0x000fe40000100a00 */
[----:B------:R-:W-:Y:S01]  /*39f90*/  STL.64 [R1+0x2778], R14 ;  /* 0x0027780e01007387 */ /* 0x000fe20000100a00 */
        /* <DEDUP_REMOVED lines=54> */
[----:B------:R-:W-:Y:S04]  /*3a300*/  STL [R1+0x25e8], R28 ;  /* 0x0025e81c01007387 */ /* 0x000fe80000100800 */
[----:B------:R-:W0:Y:S02]  /*3a310*/  LDSM.16.MT88.4 R16, [R28+0x36080] ;  /* 0x036080001c10783b */ /* 0x000e240000004200 */
[-C--:B---3--:R-:W-:Y:S02]  /*3a320*/  HMMA.16816.F32.BF16 R8, R8, R6.reuse, R12 ;  /* 0x000000060808723c */ /* 0x088fe4000004180c */
[----:B------:R-:W2:Y:S01]  /*3a330*/  LDL.LU.64 R14, [R1+0x2838] ;  /* 0x00283800010e7983 */ /* 0x000ea20000300a00 */
[----:B------:R-:W2:Y:S11]  /*3a340*/  LDL.LU.64 R12, [R1+0x2830] ;  /* 0x00283000010c7983 */ /* 0x000eb60000300a00 */
[----:B------:R-:W-:Y:S09]  /*3a350*/  @!UPT UIADD3 URZ, URZ, URZ, URZ ;  /* 0x0000003f3f3ff290 */ /* 0x000ff2000fffe03f */
        /* <DEDUP_REMOVED lines=58> */
[----:B------:R1:W-:Y:S01]  /*3a700*/  STL [R1+0x48], R10 ;  /* 0x0000480a01007387 */ /* 0x0003e20000100800 */
[----:B------:R-:W-:Y:S02]  /*3a710*/  MOV R28, R11 ;  /* 0x0000000b001c7202 */ /* 0x000fe40000000f00 */
[----:B-1----:R-:W2:Y:S01]  /*3a720*/  LDL.LU.64 R10, [R1+0x2748] ;  /* 0x00274800010a7983 */ /* 0x002ea20000300a00 */
[----:B------:R-:W2:Y:S02]  /*3a730*/  LDL.LU.64 R8, [R1+0x2740] ;  /* 0x0027400001087983 */ /* 0x000ea40000300a00 */
[----:B------:R-:W-:Y:S01]  /*3a740*/  STL [R1+0x2610], R28 ;  /* 0x0026101c01007387 */ /* 0x000fe20000100800 */
        /* <DEDUP_REMOVED lines=46> */
[----:B------:R-:W2:Y:S03]  /*3aa30*/  LDL.LU.64 R8, [R1+0x26a0] ;  /* 0x0026a00001087983 */ /* 0x000ea60000300a00 */
[----:B------:R-:W0:Y:S03]  /*3aa40*/  S2R R5, SR_TID.X ;  /* 0x0000000000057919 */ /* 0x000e260000002100 */
[----:B---3--:R-:W-:Y:S11]  /*3aa50*/  HMMA.16816.F32.BF16 R12, R20, R6, R12 ;  /* 0x00000006140c723c */ /* 0x008ff6000004180c */
[----:B------:R-:W-:Y:S04]  /*3aa60*/  @!UPT UIADD3 URZ, URZ, URZ, URZ ;  /* 0x0000003f3f3ff290 */ /* 0x000fe8000fffe03f */
[----:B------:R-:W-:Y:S01]  /*3aa70*/  STL.64 [R1+0x170], R16 ;  /* 0x0001701001007387 */ /* 0x000fe20000100a00 */
[----:B------:R-:W-:Y:S01]  /*3aa80*/  STL.64 [R1+0x178], R18 ;  /* 0x0001781201007387 */ /* 0x000fe20000100a00 */
[----:B0-----:R-:W-:-:S06]  /*3aa90*/  LOP3.LUT R4, R5, 0x7, RZ, 0xc0, !PT ;  /* 0x0000000705047812 */ /* 0x001fcc00078ec0ff */
[----:B------:R-:W-:Y:S01]  /*3aaa0*/  STL.64 [R1+0x160], R12 ;  /* 0x0001600c01007387 */ /* 0x000fe20000100a00 */
[----:B------:R-:W-:Y:S02]  /*3aab0*/  STL.64 [R1+0x168], R14 ;  /* 0x0001680e01007387 */ /* 0x000fe40000100a00 */
[C---:B------:R-:W-:Y:S01]  /*3aac0*/  IMAD.SHL.U32 R28, R5.reuse, 0x2, RZ ;  /* 0x00000002051c7824 */ /* 0x040fe200078e00ff */
[----:B------:R-:W-:Y:S02]  /*3aad0*/  SHF.L.U32 R29, R4, 0x4, RZ ;  /* 0x00000004041d7819 */ /* 0x000fe400000006ff */
[----:B------:R-:W-:-:S04]  /*3aae0*/  LOP3.LUT R5, R5, 0xe0, RZ, 0xc0, !PT ;  /* 0x000000e005057812 */ /* 0x000fc800078ec0ff */
[----:B------:R-:W-:-:S04]  /*3aaf0*/  LEA R5, R5, R29, 0x8 ;  /* 0x0000001d05057211 */ /* 0x000fc800078e40ff */
[----:B------:R-:W-:-:S05]  /*3ab00*/  LOP3.LUT R5, R5, 0x30, R28, 0x78, !PT ;  /* 0x0000003005057812 */ /* 0x000fca00078e781c */
[----:B------:R-:W-:Y:S01]  /*3ab10*/  IMAD R5, R4, 0x400, R5 ;  /* 0x0000040004057824 */ /* 0x000fe200078e0205 */
[----:B--2---:R-:W-:Y:S05]  /*3ab20*/  HMMA.16816.F32.BF16 R8, R24, R6, R8 ;  /* 0x000000061808723c */ /* 0x004fea0000041808 */
[----:B------:R-:W-:Y:S04]  /*3ab30*/  LDSM.16.M88.4 R4, [R5+0x40380] ;  /* 0x040380000504783b */ /* 0x000fe80000000200 */
[----:B------:R-:W-:Y:S11]  /*3ab40*/  LDSM.16.MT88.4 R24, [R3+0x38180] ;  /* 0x038180000318783b */ /* 0x000ff60000004200 */
[----:B------:R-:W-:Y:S03]  /*3ab50*/  @!UPT UIADD3 URZ, URZ, URZ, URZ ;  /* 0x0000003f3f3ff290 */ /* 0x000fe6000fffe03f */
[----:B------:R-:W-:Y:S01]  /*3ab60*/  STL.64 [R1+0x150], R8 ;  /* 0x0001500801007387 */ /* 0x000fe20000100a00 */
[----:B------:R-:W-:Y:S02]  /*3ab70*/  STL.64 [R1+0x158], R10 ;  /* 0x0001580a01007387 */ /* 0x000fe40000100a00 */
[----:B------:R-:W0:Y:S02]  /*3ab80*/  LDSM.16.MT88.4 R8, [R0+0x38000] ;  /* 0x038000000008783b */ /* 0x000e240000004200 */
[----:B0-----:R-:W-:Y:S02]  /*3ab90*/  MOV R19, R8 ;  /* 0x0000000800137202 */ /* 0x001fe40000000f00 */
        /* <DEDUP_REMOVED lines=16> */
[----:B0-----:R0:W-:Y:S01]  /*3aca0*/  STL.64 [R1+0x2630], R10 ;  /* 0x0026300a01007387 */ /* 0x0011e20000100a00 */
[----:B------:R1:W-:Y:S01]  /*3acb0*/  STL.64 [R1+0x2628], R8 ;  /* 0x0026280801007387 */ /* 0x0003e20000100a00 */
[----:B0-----:R-:W-:-:S02]  /*3acc0*/  MOV R10, R13 ;  /* 0x0000000d000a7202 */ /* 0x001fc40000000f00 */
[----:B-1----:R-:W-:Y:S01]  /*3acd0*/  MOV R8, R15 ;  /* 0x0000000f00087202 */ /* 0x002fe20000000f00 */
[----:B------:R-:W-:Y:S02]  /*3ace0*/  IMAD.MOV.U32 R9, RZ, RZ, R14 ;  /* 0x000000ffff097224 */ /* 0x000fe400078e000e */
[----:B------:R-:W-:Y:S02]  /*3acf0*/  IMAD.MOV.U32 R11, RZ, RZ, R12 ;  /* 0x000000ffff0b7224 */ /* 0x000fe400078e000c */
[----:B------:R-:W0:Y:S04]  /*3ad00*/  LDSM.16.MT88.4 R12, [R3+0x38000] ;  /* 0x03800000030c783b */ /* 0x000e280000004200 */
[----:B------:R-:W-:Y:S01]  /*3ad10*/  STL.64 [R1+0x2650], R10 ;  /* 0x0026500a01007387 */ /* 0x000fe20000100a00 */
[----:B------:R-:W-:Y:S03]  /*3ad20*/  STL.64 [R1+0x2648], R8 ;  /* 0x0026480801007387 */ /* 0x000fe60000100a00 */
[----:B0-----:R-:W-:Y:S01]  /*3ad30*/  STL.64 [R1+0x2620], R14 ;  /* 0x0026200e01007387 */ /* 0x001fe20000100a00 */
[----:B------:R0:W-:Y:S03]  /*3ad40*/  STL.64 [R1+0x2618], R12 ;  /* 0x0026180c01007387 */ /* 0x0001e60000100a00 */
[----:B0-----:R-:W2:Y:S01]  /*3ad50*/  LDL.LU R12, [R1+0x80] ;  /* 0x00008000010c7983 */ /* 0x001ea20000300800 */
[----:B------:R-:W2:Y:S02]  /*3ad60*/  LDL.LU R13, [R1+0x84] ;  /* 0x00008400010d7983 */ /* 0x000ea40000300800 */
[----:B------:R-:W3:Y:S02]  /*3ad70*/  LDL.LU R14, [R1+0x88] ;  /* 0x00008800010e7983 */ /* 0x000ee40000300800 */
[----:B------:R-:W3:Y:S01]  /*3ad80*/  LDL.LU R15, [R1+0x8c] ;  /* 0x00008c00010f7983 */ /* 0x000ee20000300800 */
[----:B------:R-:W-:Y:S01]  /*3ad90*/  MOV R10, R7 ;  /* 0x00000007000a7202 */ /* 0x000fe20000000f00 */
[----:B------:R-:W-:Y:S01]  /*3ada0*/  IMAD.MOV.U32 R11, RZ, RZ, R6 ;  /* 0x000000ffff0b7224 */ /* 0x000fe200078e0006 */
[----:B------:R-:W-:Y:S01]  /*3adb0*/  MOV R8, R21 ;  /* 0x0000001500087202 */ /* 0x000fe20000000f00 */
[----:B------:R-:W-:-:S02]  /*3adc0*/  IMAD.MOV.U32 R9, RZ, RZ, R20 ;  /* 0x000000ffff097224 */ /* 0x000fc400078e0014 */
[----:B------:R-:W-:Y:S04]  /*3add0*/  LDSM.16.MT88.4 R20, [R3+0x38100] ;  /* 0x038100000314783b */ /* 0x000fe80000004200 */
[----:B------:R-:W-:Y:S01]  /*3ade0*/  STL.64 [R1+0x2670], R10 ;  /* 0x0026700a01007387 */ /* 0x000fe20000100a00 */
[----:B------:R-:W-:Y:S03]  /*3adf0*/  STL.64 [R1+0x2668], R8 ;  /* 0x0026680801007387 */ /* 0x000fe60000100a00 */
[----:B---3--:R-:W-:Y:S01]  /*3ae00*/  STL.64 [R1+0x2640], R14 ;  /* 0x0026400e01007387 */ /* 0x008fe20000100a00 */
[----:B--2---:R0:W-:Y:S03]  /*3ae10*/  STL.64 [R1+0x2638], R12 ;  /* 0x0026380c01007387 */ /* 0x0041e60000100a00 */
        /* <DEDUP_REMOVED lines=8> */
[----:B------:R-:W0:Y:S04]  /*3aea0*/  LDSM.16.MT88.4 R16, [R3+0x38080] ;  /* 0x038080000310783b */ /* 0x000e280000004200 */
[----:B------:R-:W-:Y:S01]  /*3aeb0*/  STL.64 [R1+0x2690], R10 ;  /* 0x0026900a01007387 */ /* 0x000fe20000100a00 */
[----:B------:R-:W-:Y:S03]  /*3aec0*/  STL.64 [R1+0x2688], R8 ;  /* 0x0026880801007387 */ /* 0x000fe60000100a00 */
[----:B---3--:R-:W-:Y:S01]  /*3aed0*/  STL.64 [R1+0x2660], R14 ;  /* 0x0026600e01007387 */ /* 0x008fe20000100a00 */
[----:B--2---:R1:W-:Y:S03]  /*3aee0*/  STL.64 [R1+0x2658], R12 ;  /* 0x0026580c01007387 */ /* 0x0043e60000100a00 */
        /* <DEDUP_REMOVED lines=17> */
[----:B------:R0:W-:Y:S03]  /*3b000*/  STL.64 [R1+0x25f0], R20 ;  /* 0x0025f01401007387 */ /* 0x0001e60000100a00 */
[----:B0-----:R-:W4:Y:S01]  /*3b010*/  LDL.LU R20, [R1+0x60] ;  /* 0x0000600001147983 */ /* 0x001f220000300800 */
[----:B------:R-:W4:Y:S02]  /*3b020*/  LDL.LU R21, [R1+0x64] ;  /* 0x0000640001157983 */ /* 0x000f240000300800 */
[----:B------:R-:W4:Y:S01]  /*3b030*/  LDL.LU R22, [R1+0x68] ;  /* 0x0000680001167983 */ /* 0x000f220000300800 */
[----:B------:R-:W-:-:S02]  /*3b040*/  MOV R23, R2 ;  /* 0x0000000200177202 */ /* 0x000fc40000000f00 */
[----:B------:R-:W5:Y:S01]  /*3b050*/  LDL.LU R2, [R1+0x2698] ;  /* 0x0026980001027983 */ /* 0x000f620000300800 */
[----:B------:R-:W-:Y:S02]  /*3b060*/  STL.64 [R1+0x25e0], R26 ;  /* 0x0025e01a01007387 */ /* 0x000fe40000100a00 */
[----:B------:R0:W-:Y:S02]  /*3b070*/  STL.64 [R1+0x25d8], R24 ;  /* 0x0025d81801007387 */ /* 0x0001e40000100a00 */
[----:B0-----:R-:W2:Y:S01]  /*3b080*/  LDL.LU R24, [R1+0x50] ;  /* 0x0000500001187983 */ /* 0x001ea20000300800 */
[----:B------:R-:W2:Y:S02]  /*3b090*/  LDL.LU R25, [R1+0x54] ;  /* 0x0000540001197983 */ /* 0x000ea40000300800 */
[----:B------:R-:W2:Y:S02]  /*3b0a0*/  LDL.LU R26, [R1+0x58] ;  /* 0x00005800011a7983 */ /* 0x000ea40000300800 */
[----:B------:R-:W2:Y:S01]  /*3b0b0*/  LDL.LU R27, [R1+0x5c] ;  /* 0x00005c00011b7983 */ /* 0x000ea20000300800 */
[----:B-----5:R-:W0:Y:S02]  /*3b0c0*/  LDSM.16.MT88.4 R8, [R2+0x38000] ;  /* 0x038000000208783b */ /* 0x020e240000004200 */
[----:B0-----:R-:W-:Y:S01]  /*3b0d0*/  IMAD.MOV.U32 R7, RZ, RZ, R10 ;  /* 0x000000ffff077224 */ /* 0x001fe200078e000a */
[----:B------:R-:W-:Y:S01]  /*3b0e0*/  MOV R6, R11 ;  /* 0x0000000b00067202 */ /* 0x000fe20000000f00 */
[----:B------:R-:W-:Y:S01]  /*3b0f0*/  IMAD.MOV.U32 R29, RZ, RZ, R8 ;  /* 0x000000ffff1d7224 */ /* 0x000fe200078e0008 */
[----:B------:R-:W-:Y:S01]  /*3b100*/  MOV R28, R9 ;  /* 0x00000009001c7202 */ /* 0x000fe20000000f00 */
[----:B------:R-:W2:Y:S01]  /*3b110*/  LDL.LU.64 R10, [R1+0x2690] ;  /* 0x00269000010a7983 */ /* 0x000ea20000300a00 */
        /* <DEDUP_REMOVED lines=26> */
[----:B------:R-:W3:Y:S01]  /*3b2c0*/  LDL.LU.64 R14, [R1+0x2620] ;  /* 0x00262000010e7983 */ /* 0x000ee20000300a00 */
[----:B------:R-:W3:Y:S11]  /*3b2d0*/  LDL.LU.64 R12, [R1+0x2618] ;  /* 0x00261800010c7983 */ /* 0x000ef60000300a00 */
[----:B------:R-:W-:Y:S10]  /*3b2e0*/  @!UPT UIADD3 URZ, URZ, URZ, URZ ;  /* 0x0000003f3f3ff290 */ /* 0x000ff4000fffe03f */
[----:B------:R0:W-:Y:S01]  /*3b2f0*/  STL.64 [R1+0x110], R8 ;  /* 0x0001100801007387 */ /* 0x0001e20000100a00 */
[----:B------:R-:W-:Y:S02]  /*3b300*/  STL.64 [R1+0x118], R10 ;  /* 0x0001180a01007387 */ /* 0x000fe40000100a00 */
[----:B0-----:R-:W-:Y:S01]  /*3b310*/  IMAD.MOV.U32 R8, RZ, RZ, R29 ;  /* 0x000000ffff087224 */ /* 0x001fe200078e001d */
[----:B------:R-:W-:Y:S01]  /*3b320*/  MOV R9, R28 ;  /* 0x0000001c00097202 */ /* 0x000fe20000000f00 */
[----:B------:R-:W2:Y:S01]  /*3b330*/  LDL.LU R29, [R1+0x2614] ;  /* 0x00261400011d7983 */ /* 0x000ea20000300800 */
[----:B------:R-:W5:Y:S01]  /*3b340*/  LDL.LU R28, [R1+0x2610] ;  /* 0x00261000011c7983 */ /* 0x000f620000300800 */
[-C--:B---3--:R-:W-:Y:S02]  /*3b350*/  HMMA.16816.F32.BF16 R12, R12, R4.reuse, R16 ;  /* 0x000000040c0c723c */ /* 0x088fe40000041810 */
[----:B------:R-:W4:Y:S01]  /*3b360*/  LDL.LU.64 R18, [R1+0x2608] ;  /* 0x0026080001127983 */ /* 0x000f220000300a00 */
[----:B------:R-:W4:Y:S11]  /*3b370*/  LDL.LU.64 R16, [R1+0x2600] ;  /* 0x0026000001107983 */ /* 0x000f360000300a00 */
[----:B------:R-:W-:Y:S09]  /*3b380*/  @!UPT UIADD3 URZ, URZ, URZ, URZ ;  /* 0x0000003f3f3ff290 */ /* 0x000ff2000fffe03f */
[----:B------:R0:W-:Y:S01]  /*3b390*/  STL.64 [R1+0x100], R12 ;  /* 0x0001000c01007387 */ /* 0x0001e20000100a00 */
[----:B------:R1:W-:Y:S03]  /*3b3a0*/  STL.64 [R1+0x108], R14 ;  /* 0x0001080e01007387 */ /* 0x0003e60000100a00 */
[----:B0-----:R-:W3:Y:S01]  /*3b3b0*/  LDL.LU R12, [R1+0xa0] ;  /* 0x0000a000010c7983 */ /* 0x001ee20000300800 */
[----:B------:R-:W3:Y:S02]  /*3b3c0*/  LDL.LU R13, [R1+0xa4] ;  /* 0x0000a400010d7983 */ /* 0x000ee40000300800 */
[----:B-1----:R-:W3:Y:S02]  /*3b3d0*/  LDL.LU R14, [R1+0xa8] ;  /* 0x0000a800010e7983 */ /* 0x002ee40000300800 */
[----:B------:R-:W3:Y:S01]  /*3b3e0*/  LDL.LU R15, [R1+0xac] ;  /* 0x0000ac00010f7983 */ /* 0x000ee20000300800 */
[-C--:B----4-:R-:W-:Y:S01]  /*3b3f0*/  HMMA.16816.F32.BF16 R16, R16, R4.reuse, R20 ;  /* 0x000000041010723c */ /* 0x090fe20000041814 */
[----:B------:R-:W4:Y:S01]  /*3b400*/  LDL.LU.64 R22, [R1+0x25f8] ;  /* 0x0025f80001167983 */ /* 0x000f220000300a00 */
[----:B------:R-:W4:Y:S11]  /*3b410*/  LDL.LU.64 R20, [R1+0x25f0] ;  /* 0x0025f00001147983 */ /* 0x000f360000300a00 */
[----:B------:R-:W-:Y:S10]  /*3b420*/  @!UPT UIADD3 URZ, URZ, URZ, URZ ;  /* 0x0000003f3f3ff290 */ /* 0x000ff4000fffe03f */
[----:B------:R0:W-:Y:S01]  /*3b430*/  STL.64 [R1+0xf0], R16 ;  /* 0x0000f01001007387 */ /* 0x0001e20000100a00 */
[----:B------:R1:W-:Y:S03]  /*3b440*/  STL.64 [R1+0xf8], R18 ;  /* 0x0000f81201007387 */ /* 0x0003e60000100a00 */
[----:B0-----:R-:W2:Y:S01]  /*3b450*/  LDL.LU R16, [R1+0x40] ;  /* 0x0000400001107983 */ /* 0x001ea20000300800 */
[----:B------:R-:W2:Y:S02]  /*3b460*/  LDL.LU R17, [R1+0x44] ;  /* 0x0000440001117983 */ /* 0x000ea40000300800 */
[----:B-1----:R-:W2:Y:S02]  /*3b470*/  LDL.LU R18, [R1+0x48] ;  /* 0x0000480001127983 */ /* 0x002ea40000300800 */
[----:B-----5:R-:W-:Y:S02]  /*3b480*/  IMAD.MOV.U32 R19, RZ, RZ, R28 ;  /* 0x000000ffff137224 */ /* 0x020fe400078e001c */
[----:B------:R-:W5:Y:S01]  /*3b490*/  LDL.LU R28, [R1+0x25e8] ;  /* 0x0025e800011c7983 */ /* 0x000f620000300800 */
[----:B----4-:R-:W-:Y:S03]  /*3b4a0*/  HMMA.16816.F32.BF16 R20, R20, R4, R24 ;  /* 0x000000041414723c */ /* 0x010fe60000041818 */
[----:B------:R-:W2:Y:S01]  /*3b4b0*/  LDL.LU.64 R26, [R1+0x25e0] ;  /* 0x0025e000011a7983 */ /* 0x000ea20000300a00 */
[----:B------:R-:W2:Y:S01]  /*3b4c0*/  LDL.LU.64 R24, [R1+0x25d8] ;  /* 0x0025d80001187983 */ /* 0x000ea20000300a00 */
[----:B------:R-:W-:-:S02]  /*3b4d0*/  MOV R11, R6 ;  /* 0x00000006000b7202 */ /* 0x000fc40000000f00 */
[----:B------:R-:W0:Y:S01]  /*3b4e0*/  S2R R6, SR_TID.X ;  /* 0x0000000000067919 */ /* 0x000e220000002100 */
[----:B------:R-:W-:Y:S11]  /*3b4f0*/  IMAD.MOV.U32 R10, RZ, RZ, R7 ;  /* 0x000000ffff0a7224 */ /* 0x000ff600078e0007 */
[----:B------:R-:W-:Y:S04]  /*3b500*/  @!UPT UIADD3 URZ, URZ, URZ, URZ ;  /* 0x0000003f3f3ff290 */ /* 0x000fe8000fffe03f */
[----:B------:R-:W-:Y:S01]  /*3b510*/  STL.64 [R1+0xd0], R20 ;  /* 0x0000d01401007387 */ /* 0x000fe20000100a00 */
[----:B------:R-:W-:Y:S01]  /*3b520*/  STL.64 [R1+0xd8], R22 ;  /* 0x0000d81601007387 */ /* 0x000fe20000100a00 */
[C---:B0-----:R-:W-:Y:S01]  /*3b530*/  LOP3.LUT R7, R6.reuse, 0x7, RZ, 0xc0, !PT ;  /* 0x0000000706077812 */ /* 0x041fe200078ec0ff */
[-C--:B---3--:R-:W-:Y:S01]  /*3b540*/  HMMA.16816.F32.BF16 R8, R8, R4.reuse, R12 ;  /* 0x000000040808723c */ /* 0x088fe2000004180c */
[----:B-----5:R-:W-:Y:S07]  /*3b550*/  LDSM.16.MT88.4 R20, [R28+0x38080] ;  /* 0x038080001c14783b */ /* 0x020fee0000004200 */
[----:B--2---:R-:W-:Y:S01]  /*3b560*/  HMMA.16816.F32.BF16 R16, R24, R4, R16 ;  /* 0x000000041810723c */ /* 0x004fe20000041810 */
[----:B------:R0:W1:Y:S02]  /*3b570*/  LDSM.16.MT88.4 R24, [R2+0x38080] ;  /* 0x038080000218783b */ /* 0x0000640000004200 */
[C---:B0-----:R-:W-:Y:S01]  /*3b580*/  LOP3.LUT R2, R6.reuse, 0x10, RZ, 0xc0, !PT ;  /* 0x0000001006027812 */ /* 0x041fe200078ec0ff */
[----:B------:R-:W-:-:S04]  /*3b590*/  SHF.L.U32 R6, R6, 0x1, RZ ;  /* 0x0000000106067819 */ /* 0x000fc800000006ff */
[----:B------:R-:W-:Y:S01]  /*3b5a0*/  IMAD.SHL.U32 R2, R2, 0x100, RZ ;  /* 0x0000010002027824 */ /* 0x000fe200078e00ff */
[----:B-1----:R0:W-:Y:S02]  /*3b5b0*/  STL.64 [R1+0x25c0], R26 ;  /* 0x0025c01a01007387 */ /* 0x0021e40000100a00 */
[----:B0-----:R-:W-:-:S05]  /*3b5c0*/  IMAD R27, R7, 0x210, RZ ;  /* 0x00000210071b7824 */ /* 0x001fca00078e02ff */
[----:B------:R-:W-:-:S04]  /*3b5d0*/  LOP3.LUT R27, R27, 0x10, R6, 0x78, !PT ;  /* 0x000000101b1b7812 */ /* 0x000fc800078e7806 */
[----:B------:R-:W-:-:S04]  /*3b5e0*/  LOP3.LUT R27, R27, R2, RZ, 0xfc, !PT ;  /* 0x000000021b1b7212 */ /* 0x000fc800078efcff */
[----:B------:R-:W-:-:S05]  /*3b5f0*/  LOP3.LUT R27, R27, 0x40, RZ, 0x3c, !PT ;  /* 0x000000401b1b7812 */ /* 0x000fca00078e3cff */
[----:B------:R-:W0:Y:S04]  /*3b600*/  LDSM.16.MT88.4 R12, [R27+0x38100] ;  /* 0x038100001b0c783b */ /* 0x000e280000004200 */
[----:B------:R-:W-:Y:S01]  /*3b610*/  STL.64 [R1+0xc0], R16 ;  /* 0x0000c01001007387 */ /* 0x000fe20000100a00 */
[----:B------:R-:W-:Y:S02]  /*3b620*/  STL.64 [R1+0xc8], R18 ;  /* 0x0000c81201007387 */ /* 0x000fe40000100a00 */
[----:B------:R-:W-:Y:S02]  /*3b630*/  STL.64 [R1+0x25b8], R24 ;  /* 0x0025b81801007387 */ /* 0x000fe40000100a00 */
[----:B------:R-:W-:Y:S01]  /*3b640*/  STL.64 [R1+0x23e8], R10 ;  /* 0x0023e80a01007387 */ /* 0x000fe20000100a00 */
[----:B------:R-:W-:Y:S02]  /*3b650*/  STL.64 [R1+0x23e0], R8 ;  /* 0x0023e00801007387 */ /* 0x000fe40000100a00 */
[----:B------:R-:W-:Y:S02]  /*3b660*/  LDSM.16.MT88.4 R8, [R28+0x38000] ;  /* 0x038000001c08783b */ /* 0x000fe40000004200 */
[----:B------:R-:W-:Y:S04]  /*3b670*/  LDSM.16.MT88.4 R16, [R28+0x38100] ;  /* 0x038100001c10783b */ /* 0x000fe80000004200 */
[----:B0-----:R-:W-:Y:S01]  /*3b680*/  STL.64 [R1+0x20], R12 ;  /* 0x0000200c01007387 */ /* 0x001fe20000100a00 */
[----:B------:R-:W-:Y:S01]  /*3b690*/  STL [R1+0x28], R14 ;  /* 0x0000280e01007387 */ /* 0x000fe20000100800 */
[----:B------:R-:W-:-:S02]  /*3b6a0*/  MOV R2, R15 ;  /* 0x0000000f00027202 */ /* 0x000fc40000000f00 */
[----:B------:R-:W0:Y:S04]  /*3b6b0*/  LDSM.16.MT88.4 R12, [R27+0x38180] ;  /* 0x038180001b0c783b */ /* 0x000e280000004200 */
[----:B0-----:R-:W-:Y:S01]  /*3b6c0*/  STL.64 [R1+0x10], R12 ;  /* 0x0000100c01007387 */ /* 0x001fe20000100a00 */
[----:B------:R-:W-:Y:S02]  /*3b6d0*/  STL.64 [R1+0x18], R14 ;  /* 0x0000180e01007387 */ /* 0x000fe40000100a00 */
[----:B------:R-:W-:Y:S02]  /*3b6e0*/  STL.64 [R1+0x2530], R22 ;  /* 0x0025301601007387 */ /* 0x000fe40000100a00 */
[----:B------:R-:W-:Y:S01]  /*3b6f0*/  STL.64 [R1], R8 ;  /* 0x0000000801007387 */ /* 0x000fe20000100a00 */
[----:B------:R-:W0:Y:S04]  /*3b700*/  LDSM.16.MT88.4 R12, [R28+0x38180] ;  /* 0x038180001c0c783b */ /* 0x000e280000004200 */
[----:B------:R-:W-:Y:S02]  /*3b710*/  STL.64 [R1+0x8], R10 ;  /* 0x0000080a01007387 */ /* 0x000fe40000100a00 */
[----:B------:R-:W1:Y:S04]  /*3b720*/  LDSM.16.MT88.4 R8, [R0+0x3a000] ;  /* 0x03a000000008783b */ /* 0x000e680000004200 */
[----:B------:R-:W-:Y:S02]  /*3b730*/  STL.64 [R1+0x2528], R20 ;  /* 0x0025281401007387 */ /* 0x000fe40000100a00 */
[----:B------:R-:W-:Y:S01]  /*3b740*/  STL.64 [R1+0x2520], R18 ;  /* 0x0025201201007387 */ /* 0x000fe20000100a00 */
[----:B------:R-:W-:Y:S04]  /*3b750*/  STL.64 [R1+0x2518], R16 ;  /* 0x0025181001007387 */ /* 0x000fe80000100a00 */
[----:B0-----:R1:W-:Y:S01]  /*3b760*/  STL.64 [R1+0x2500], R14 ;  /* 0x0025000e01007387 */ /* 0x0013e20000100a00 */
[----:B------:R0:W-:Y:S02]  /*3b770*/  STL.64 [R1+0x24f8], R12 ;  /* 0x0024f80c01007387 */ /* 0x0001e40000100a00 */
[----:B-1----:R-:W-:Y:S01]  /*3b780*/  IMAD.MOV.U32 R15, RZ, RZ, R8 ;  /* 0x000000ffff0f7224 */ /* 0x002fe200078e0008 */
[----:B------:R-:W-:Y:S01]  /*3b790*/  MOV R14, R9 ;  /* 0x00000009000e7202 */ /* 0x000fe20000000f00 */
[----:B0-----:R-:W-:Y:S01]  /*3b7a0*/  IMAD.MOV.U32 R13, RZ, RZ, R10 ;  /* 0x000000ffff0d7224 */ /* 0x001fe200078e000a */
[----:B------:R-:W-:-:S02]  /*3b7b0*/  MOV R12, R11 ;  /* 0x0000000b000c7202 */ /* 0x000fc40000000f00 */
[----:B------:R-:W0:Y:S02]  /*3b7c0*/  LDSM.16.MT88.4 R8, [R0+0x3a080] ;  /* 0x03a080000008783b */ /* 0x000e240000004200 */
[----:B0-----:R-:W-:Y:S01]  /*3b7d0*/  IMAD.MOV.U32 R19, RZ, RZ, R8 ;  /* 0x000000ffff137224 */ /* 0x001fe200078e0008 */
[----:B------:R-:W-:Y:S01]  /*3b7e0*/  MOV R18, R9 ;  /* 0x0000000900127202 */ /* 0x000fe20000000f00 */
[----:B------:R-:W-:Y:S01]  /*3b7f0*/  IMAD.MOV.U32 R17, RZ, RZ, R10 ;  /* 0x000000ffff117224 */ /* 0x000fe200078e000a */
[----:B------:R-:W-:Y:S02]  /*3b800*/  MOV R16, R11 ;  /* 0x0000000b00107202 */ /* 0x000fe40000000f00 */
        /* <DEDUP_REMOVED lines=8> */
[----:B------:R1:W-:Y:S01]  /*3b890*/  STL [R1+0x2570], R13 ;  /* 0x0025700d01007387 */ /* 0x0003e20000100800 */
[----:B------:R2:W-:Y:S02]  /*3b8a0*/  STL [R1+0x256c], R14 ;  /* 0x00256c0e01007387 */ /* 0x0005e40000100800 */
[----:B------:R3:W-:Y:S02]  /*3b8b0*/  STL [R1+0x2568], R15 ;  /* 0x0025680f01007387 */ /* 0x0007e40000100800 */
[----:B------:R-:W-:Y:S02]  /*3b8c0*/  STL [R1+0x2584], R16 ;  /* 0x0025841001007387 */ /* 0x000fe40000100800 */
[----:B0-----:R-:W-:Y:S01]  /*3b8d0*/  IMAD.MOV.U32 R12, RZ, RZ, R8 ;  /* 0x000000ffff0c7224 */ /* 0x001fe200078e0008 */
[----:B-1----:R-:W-:Y:S01]  /*3b8e0*/  MOV R13, R9 ;  /* 0x00000009000d7202 */ /* 0x002fe20000000f00 */
[----:B--2---:R-:W-:Y:S01]  /*3b8f0*/  IMAD.MOV.U32 R14, RZ, RZ, R10 ;  /* 0x000000ffff0e7224 */ /* 0x004fe200078e000a */
[----:B---3--:R-:W-:-:S02]  /*3b900*/  MOV R15, R11 ;  /* 0x0000000b000f7202 */ /* 0x008fc40000000f00 */
[----:B------:R-:W0:Y:S04]  /*3b910*/  LDSM.16.MT88.4 R8, [R3+0x3a000] ;  /* 0x03a000000308783b */ /* 0x000e280000004200 */
[----:B------:R-:W-:Y:S01]  /*3b920*/  STL [R1+0x2580], R17 ;  /* 0x0025801101007387 */ /* 0x000fe20000100800 */
[----:B------:R0:W-:Y:S02]  /*3b930*/  STL [R1+0x257c], R18 ;  /* 0x00257c1201007387 */ /* 0x0001e40000100800 */
[----:B------:R1:W-:Y:S02]  /*3b940*/  STL [R1+0x2578], R19 ;  /* 0x0025781301007387 */ /* 0x0003e40000100800 */
[----:B------:R-:W-:Y:S01]  /*3b950*/  STL [R1+0x2594], R20 ;  /* 0x0025941401007387 */ /* 0x000fe20000100800 */
[----:B------:R-:W-:Y:S01]  /*3b960*/  STL [R1+0x2590], R21 ;  /* 0x0025901501007387 */ /* 0x000fe20000100800 */
[----:B------:R-:W-:Y:S02]  /*3b970*/  STL [R1+0x258c], R22 ;  /* 0x00258c1601007387 */ /* 0x000fe40000100800 */
[----:B------:R-:W-:Y:S02]  /*3b980*/  STL [R1+0x2588], R23 ;  /* 0x0025881701007387 */ /* 0x000fe40000100800 */
[----:B------:R-:W-:Y:S01]  /*3b990*/  STL.64 [R1+0x25a0], R14 ;  /* 0x0025a00e01007387 */ /* 0x000fe20000100a00 */
[----:B------:R-:W-:Y:S01]  /*3b9a0*/  STL.64 [R1+0x2598], R12 ;  /* 0x0025980c01007387 */ /* 0x000fe20000100a00 */
[----:B------:R-:W-:Y:S02]  /*3b9b0*/  STL [R1+0x24d8], R0 ;  /* 0x0024d80001007387 */ /* 0x000fe40000100800 */
[----:B0-----:R-:W-:Y:S01]  /*3b9c0*/  IMAD.MOV.U32 R18, RZ, RZ, R10 ;  /* 0x000000ffff127224 */ /* 0x001fe200078e000a */
[----:B-1----:R-:W-:Y:S01]  /*3b9d0*/  MOV R19, R11 ;  /* 0x0000000b00137202 */ /* 0x002fe20000000f00 */
[----:B------:R-:W-:Y:S01]  /*3b9e0*/  IMAD.MOV.U32 R16, RZ, RZ, R8 ;  /* 0x000000ffff107224 */ /* 0x000fe200078e0008 */
[----:B------:R-:W-:-:S02]  /*3b9f0*/  MOV R17, R9 ;  /* 0x0000000900117202 */ /* 0x000fc40000000f00 */
[----:B------:R-:W0:Y:S04]  /*3ba00*/  LDSM.16.MT88.4 R8, [R3+0x3a080] ;  /* 0x03a080000308783b */ /* 0x000e280000004200 */
[----:B------:R-:W-:Y:S01]  /*3ba10*/  STL.64 [R1+0x25b0], R18 ;  /* 0x0025b01201007387 */ /* 0x000fe20000100a00 */
[----:B------:R1:W-:Y:S03]  /*3ba20*/  STL.64 [R1+0x25a8], R16 ;  /* 0x0025a81001007387 */ /* 0x0003e60000100a00 */
[----:B-1----:R-:W2:Y:S01]  /*3ba30*/  LDL.LU R16, [R1+0x1b0] ;  /* 0x0001b00001107983 */ /* 0x002ea20000300800 */
[----:B------:R-:W2:Y:S02]  /*3ba40*/  LDL.LU R17, [R1+0x1b4] ;  /* 0x0001b40001117983 */ /* 0x000ea40000300800 */
[----:B------:R-:W3:Y:S02]  /*3ba50*/  LDL.LU R18, [R1+0x1b8] ;  /* 0x0001b80001127983 */ /* 0x000ee40000300800 */
[----:B------:R-:W3:Y:S01]  /*3ba60*/  LDL.LU R19, [R1+0x1bc] ;  /* 0x0001bc0001137983 */ /* 0x000ee20000300800 */
[----:B0-----:R-:W-:Y:S01]  /*3ba70*/  MOV R20, R8 ;  /* 0x0000000800147202 */ /* 0x001fe20000000f00 */
[----:B------:R-:W-:Y:S01]  /*3ba80*/  IMAD.MOV.U32 R21, RZ, RZ, R9 ;  /* 0x000000ffff157224 */ /* 0x000fe200078e0009 */
[----:B------:R-:W-:Y:S01]  /*3ba90*/  MOV R22, R10 ;  /* 0x0000000a00167202 */ /* 0x000fe20000000f00 */
[----:B------:R-:W-:-:S02]  /*3baa0*/  IMAD.MOV.U32 R23, RZ, RZ, R11 ;  /* 0x000000ffff177224 */ /* 0x000fc400078e000b */
[----:B------:R-:W-:Y:S01]  /*3bab0*/  IMAD.MOV.U32 R15, RZ, RZ, R29 ;  /* 0x000000ffff0f7224 */ /* 0x000fe200078e001d */
[----:B---3--:R-:W-:Y:S01]  /*3bac0*/  STL.64 [R1+0x25d0], R18 ;  /* 0x0025d01201007387 */ /* 0x008fe20000100a00 */
[----:B--2---:R-:W-:Y:S02]  /*3bad0*/  STL.64 [R1+0x25c8], R16 ;  /* 0x0025c81001007387 */ /* 0x004fe40000100a00 */
[----:B------:R-:W0:Y:S04]  /*3bae0*/  LDSM.16.MT88.4 R16, [R3+0x3a100] ;  /* 0x03a100000310783b */ /* 0x000e280000004200 */
[----:B------:R-:W2:Y:S01]  /*3baf0*/  LDL.LU R12, [R1+0x1a0] ;  /* 0x0001a000010c7983 */ /* 0x000ea20000300800 */
[----:B------:R-:W2:Y:S01]  /*3bb00*/  LDL.LU R13, [R1+0x1a4] ;  /* 0x0001a400010d7983 */ /* 0x000ea20000300800 */
[----:B------:R-:W2:Y:S01]  /*3bb10*/  LDL.LU R14, [R1+0x1a8] ;  /* 0x0001a800010e7983 */ /* 0x000ea20000300800 */
[----:B0-----:R-:W-:Y:S01]  /*3bb20*/  MOV R11, R16 ;  /* 0x00000010000b7202 */ /* 0x001fe20000000f00 */
[----:B------:R-:W-:Y:S01]  /*3bb30*/  IMAD.MOV.U32 R10, RZ, RZ, R17 ;  /* 0x000000ffff0a7224 */ /* 0x000fe200078e0011 */
[----:B------:R-:W-:Y:S01]  /*3bb40*/  MOV R9, R18 ;  /* 0x0000001200097202 */ /* 0x000fe20000000f00 */
[----:B------:R-:W-:-:S02]  /*3bb50*/  IMAD.MOV.U32 R8, RZ, RZ, R19 ;  /* 0x000000ffff087224 */ /* 0x000fc400078e0013 */
[----:B------:R-:W0:Y:S02]  /*3bb60*/  LDSM.16.MT88.4 R16, [R3+0x3a180] ;  /* 0x03a180000310783b */ /* 0x000e240000004200 */
[----:B0-----:R-:W-:Y:S01]  /*3bb70*/  MOV R0, R17 ;  /* 0x0000001100007202 */ /* 0x001fe20000000f00 */
[----:B------:R-:W-:Y:S01]  /*3bb80*/  IMAD.MOV.U32 R28, RZ, RZ, R18 ;  /* 0x000000ffff1c7224 */ /* 0x000fe200078e0012 */
[----:B------:R-:W-:Y:S01]  /*3bb90*/  STL [R1+0x40], R16 ;  /* 0x0000401001007387 */ /* 0x000fe20000100800 */
[----:B------:R-:W-:Y:S02]  /*3bba0*/  MOV R29, R19 ;  /* 0x00000013001d7202 */ /* 0x000fe40000000f00 */
[----:B------:R-:W0:Y:S02]  /*3bbb0*/  LDSM.16.MT88.4 R16, [R27+0x3a000] ;  /* 0x03a000001b10783b */ /* 0x000e240000004200 */
[----:B------:R-:W1:Y:S04]  /*3bbc0*/  LDSM.16.MT88.4 R24, [R27+0x3a080] ;  /* 0x03a080001b18783b */ /* 0x000e680000004200 */
[----:B------:R-:W-:Y:S01]  /*3bbd0*/  STL [R1+0x2514], R29 ;  /* 0x0025141d01007387 */ /* 0x000fe20000100800 */
[----:B------:R-:W-:Y:S02]  /*3bbe0*/  STL [R1+0x2510], R28 ;  /* 0x0025101c01007387 */ /* 0x000fe40000100800 */
[----:B------:R1:W-:Y:S02]  /*3bbf0*/  STL [R1+0x250c], R0 ;  /* 0x00250c0001007387 */ /* 0x0003e40000100800 */
[----:B------:R3:W-:Y:S02]  /*3bc00*/  STL [R1+0x2508], R3 ;  /* 0x0025080301007387 */ /* 0x0007e40000100800 */
[----:B0-----:R-:W-:Y:S01]  /*3bc10*/  IMAD.MOV.U32 R6, RZ, RZ, R18 ;  /* 0x000000ffff067224 */ /* 0x001fe200078e0012 */
[----:B------:R0:W-:Y:S01]  /*3bc20*/  STL.64 [R1+0x30], R16 ;  /* 0x0000301001007387 */ /* 0x0001e20000100a00 */
[----:B------:R-:W-:-:S02]  /*3bc30*/  MOV R7, R19 ;  /* 0x0000001300077202 */ /* 0x000fc40000000f00 */
[----:B------:R-:W4:Y:S02]  /*3bc40*/  LDL.LU.64 R18, [R1+0x25d0] ;  /* 0x0025d00001127983 */ /* 0x000f240000300a00 */
[----:B-1----:R-:W-:Y:S01]  /*3bc50*/  IMAD.MOV.U32 R0, RZ, RZ, R26 ;  /* 0x000000ffff007224 */ /* 0x002fe200078e001a */
[----:B---3--:R-:W-:Y:S01]  /*3bc60*/  MOV R3, R27 ;  /* 0x0000001b00037202 */ /* 0x008fe20000000f00 */
[----:B------:R-:W-:Y:S01]  /*3bc70*/  IMAD.MOV.U32 R29, RZ, RZ, R24 ;  /* 0x000000ffff1d7224 */ /* 0x000fe200078e0018 */
[----:B------:R-:W-:Y:S01]  /*3bc80*/  MOV R28, R25 ;  /* 0x00000019001c7202 */ /* 0x000fe20000000f00 */
[----:B0-----:R-:W4:Y:S01]  /*3bc90*/  LDL.LU.64 R16, [R1+0x25c8] ;  /* 0x0025c80001107983 */ /* 0x001f220000300a00 */
[----:B------:R-:W4:Y:S02]  /*3bca0*/  LDL.LU.64 R26, [R1+0x25c0] ;  /* 0x0025c000011a7983 */ /* 0x000f240000300a00 */
[----:B------:R-:W4:Y:S02]  /*3bcb0*/  LDL.LU.64 R24, [R1+0x25b8] ;  /* 0x0025b80001187983 */ /* 0x000f240000300a00 */
[----:B----4-:R-:W-:Y:S01]  /*3bcc0*/  HMMA.16816.F32.BF16 R24, R24, R4, R16 ;  /* 0x000000041818723c */ /* 0x010fe20000041810 */
[----:B------:R-:W3:Y:S01]  /*3bcd0*/  LDL.LU.64 R18, [R1+0x25b0] ;  /* 0x0025b00001127983 */ /* 0x000ee20000300a00 */
[----:B------:R-:W4:Y:S11]  /*3bce0*/  LDL.LU.64 R16, [R1+0x25a8] ;  /* 0x0025a80001107983 */ /* 0x000f360000300a00 */
[----:B------:R-:W-:Y:S10]  /*3bcf0*/  @!UPT UIADD3 URZ, URZ, URZ, URZ ;  /* 0x0000003f3f3ff290 */ /* 0x000ff4000fffe03f */
[----:B------:R-:W-:Y:S01]  /*3bd00*/  STL.64 [R1+0x23f8], R26 ;  /* 0x0023f81a01007387 */ /* 0x000fe20000100a00 */
[----:B------:R0:W-:Y:S03]  /*3bd10*/  STL.64 [R1+0x23f0], R24 ;  /* 0x0023f01801007387 */ /* 0x0001e60000100a00 */
[----:B0-----:R-:W2:Y:S01]  /*3bd20*/  LDL.LU R24, [R1+0x20] ;  /* 0x0000200001187983 */ /* 0x001ea20000300800 */
[----:B------:R-:W2:Y:S02]  /*3bd30*/  LDL.LU R25, [R1+0x24] ;  /* 0x0000240001197983 */ /* 0x000ea40000300800 */
[----:B------:R-:W2:Y:S02]  /*3bd40*/  LDL.LU R26, [R1+0x28] ;  /* 0x00002800011a7983 */ /* 0x000ea40000300800 */
[----:B------:R-:W-:-:S07]  /*3bd50*/  IMAD.MOV.U32 R27, RZ, RZ, R2 ;  /* 0x000000ffff1b7224 */ /* 0x000fce00078e0002 */
[----:B--2---:R-:W-:Y:S01]  /*3bd60*/  HMMA.16816.F32.BF16 R24, R24, R4, R12 ;  /* 0x000000041818723c */ /* 0x004fe2000004180c */
[----:B------:R-:W2:Y:S01]  /*3bd70*/  LDL.LU.64 R14, [R1+0x25a0] ;  /* 0x0025a000010e7983 */ /* 0x000ea20000300a00 */
[----:B------:R-:W5:Y:S11]  /*3bd80*/  LDL.LU.64 R12, [R1+0x2598] ;  /* 0x00259800010c7983 */ /* 0x000f760000300a00 */
[----:B------:R-:W-:Y:S10]  /*3bd90*/  @!UPT UIADD3 URZ, URZ, URZ, URZ ;  /* 0x0000003f3f3ff290 */ /* 0x000ff4000fffe03f */
[----:B------:R-:W-:Y:S01]  /*3bda0*/  STL.64 [R1+0x1c0], R24 ;  /* 0x0001c01801007387 */ /* 0x000fe20000100a00 */
[----:B------:R0:W-:Y:S01]  /*3bdb0*/  STL [R1+0x1c8], R26 ;  /* 0x0001c81a01007387 */ /* 0x0001e20000100800 */
[----:B------:R-:W-:Y:S01]  /*3bdc0*/  MOV R2, R27 ;  /* 0x0000001b00027202 */ /* 0x000fe20000000f00 */
[----:B------:R-:W-:Y:S02]  /*3bdd0*/  MOV R27, R8 ;  /* 0x00000008001b7202 */ /* 0x000fe40000000f00 */
[----:B0-----:R-:W-:Y:S02]  /*3bde0*/  IMAD.MOV.U32 R26, RZ, RZ, R9 ;  /* 0x000000ffff1a7224 */ /* 0x001fe400078e0009 */
[----:B------:R-:W-:Y:S01]  /*3bdf0*/  IMAD.MOV.U32 R24, RZ, RZ, R11 ;  /* 0x000000ffff187224 */ /* 0x000fe200078e000b */
[----:B------:R-:W-:Y:S02]  /*3be00*/  MOV R25, R10 ;  /* 0x0000000a00197202 */ /* 0x000fe40000000f00 */
[----:B------:R0:W-:Y:S03]  /*3be10*/  STL.64 [R1+0x2418], R26 ;  /* 0x0024181a01007387 */ /* 0x0001e60000100a00 */
[----:B------:R1:W-:Y:S02]  /*3be20*/  STL.64 [R1+0x2410], R24 ;  /* 0x0024101801007387 */ /* 0x0003e40000100a00 */
[----:B------:R-:W2:Y:S02]  /*3be30*/  LDL.LU R8, [R1+0xc0] ;  /* 0x0000c00001087983 */ /* 0x000ea40000300800 */
[----:B------:R-:W2:Y:S01]  /*3be40*/  LDL.LU R9, [R1+0xc4] ;  /* 0x0000c40001097983 */ /* 0x000ea20000300800 */
[----:B------:R-:W2:Y:S01]  /*3be50*/  LDL.LU R10, [R1+0xc8] ;  /* 0x0000c800010a7983 */ /* 0x000ea20000300800 */
[----:B------:R-:W2:Y:S02]  /*3be60*/  LDL.LU R11, [R1+0xcc] ;  /* 0x0000cc00010b7983 */ /* 0x000ea40000300800 */
        /* <DEDUP_REMOVED lines=16> */
[----:B----4-:R-:W-:-:S02]  /*3bf70*/  IMAD.MOV.U32 R24, RZ, RZ, R16 ;  /* 0x000000ffff187224 */ /* 0x010fc400078e0010 */
[----:B---3--:R-:W-:Y:S01]  /*3bf80*/  IMAD.MOV.U32 R26, RZ, RZ, R18 ;  /* 0x000000ffff1a7224 */ /* 0x008fe200078e0012 */
[----:B------:R-:W-:Y:S01]  /*3bf90*/  MOV R27, R19 ;  /* 0x00000013001b7202 */ /* 0x000fe20000000f00 */
[----:B------:R-:W3:Y:S01]  /*3bfa0*/  LDL.LU R16, [R1+0x2584] ;  /* 0x0025840001107983 */ /* 0x000ee20000300800 */
[----:B------:R-:W-:Y:S02]  /*3bfb0*/  MOV R25, R17 ;  /* 0x0000001100197202 */ /* 0x000fe40000000f00 */
[----:B------:R-:W4:Y:S02]  /*3bfc0*/  LDL.LU R17, [R1+0x2580] ;  /* 0x0025800001117983 */ /* 0x000f240000300800 */
[----:B------:R-:W3:Y:S01]  /*3bfd0*/  LDL.LU R18, [R1+0x257c] ;  /* 0x00257c0001127983 */ /* 0x000ee20000300800 */
[----:B------:R-:W3:Y:S01]  /*3bfe0*/  LDL.LU R19, [R1+0x2578] ;  /* 0x0025780001137983 */ /* 0x000ee20000300800 */
[----:B------:R0:W-:Y:S02]  /*3bff0*/  STL.64 [R1+0x2458], R26 ;  /* 0x0024581a01007387 */ /* 0x0001e40000100a00 */
[----:B------:R5:W-:Y:S02]  /*3c000*/  STL.64 [R1+0x2450], R24 ;  /* 0x0024501801007387 */ /* 0x000be40000100a00 */
[----:B0-----:R-:W-:-:S02]  /*3c010*/  IMAD.MOV.U32 R26, RZ, RZ, R14 ;  /* 0x000000ffff1a7224 */ /* 0x001fc400078e000e */
[----:B-----5:R-:W-:Y:S01]  /*3c020*/  IMAD.MOV.U32 R24, RZ, RZ, R12 ;  /* 0x000000ffff187224 */ /* 0x020fe200078e000c */
[----:B------:R-:W-:Y:S01]  /*3c030*/  MOV R27, R15 ;  /* 0x0000000f001b7202 */ /* 0x000fe20000000f00 */
[----:B------:R-:W5:Y:S01]  /*3c040*/  LDL.LU R12, [R1+0x2574] ;  /* 0x00257400010c7983 */ /* 0x000f620000300800 */
        /* <DEDUP_REMOVED lines=15> */
[----:B------:R-:W-:-:S03]  /*3c140*/  MOV R25, R22 ;  /* 0x0000001600197202 */ /* 0x000fc60000000f00 */
[----:B------:R-:W-:Y:S02]  /*3c150*/  STL.64 [R1+0x2498], R26 ;  /* 0x0024981a01007387 */ /* 0x000fe40000100a00 */
[----:B------:R-:W-:Y:S02]  /*3c160*/  STL.64 [R1+0x2490], R24 ;  /* 0x0024901801007387 */ /* 0x000fe40000100a00 */
[----:B--2---:R-:W-:Y:S01]  /*3c170*/  STL.64 [R1+0x2448], R10 ;  /* 0x0024480a01007387 */ /* 0x004fe20000100a00 */
[----:B------:R0:W-:Y:S03]  /*3c180*/  STL.64 [R1+0x2440], R8 ;  /* 0x0024400801007387 */ /* 0x0001e60000100a00 */
[----:B0-----:R-:W2:Y:S01]  /*3c190*/  LDL.LU R8, [R1+0x100] ;  /* 0x0001000001087983 */ /* 0x001ea20000300800 */
[----:B------:R-:W2:Y:S02]  /*3c1a0*/  LDL.LU R9, [R1+0x104] ;  /* 0x0001040001097983 */ /* 0x000ea40000300800 */
[----:B------:R-:W2:Y:S02]  /*3c1b0*/  LDL.LU R10, [R1+0x108] ;  /* 0x00010800010a7983 */ /* 0x000ea40000300800 */
[----:B------:R-:W2:Y:S02]  /*3c1c0*/  LDL.LU R11, [R1+0x10c] ;  /* 0x00010c00010b7983 */ /* 0x000ea40000300800 */
[----:B----4-:R-:W-:Y:S01]  /*3c1d0*/  IMAD.MOV.U32 R26, RZ, RZ, R17 ;  /* 0x000000ffff1a7224 */ /* 0x010fe200078e0011 */
[----:B---3--:R-:W-:Y:S01]  /*3c1e0*/  MOV R27, R16 ;  /* 0x00000010001b7202 */ /* 0x008fe20000000f00 */
        /* <DEDUP_REMOVED lines=8> */
[----:B------:R-:W3:Y:S02]  /*3c270*/  LDL.LU R10, [R1+0x118] ;  /* 0x00011800010a7983 */ /* 0x000ee40000300800 */
[----:B------:R-:W3:Y:S01]  /*3c280*/  LDL.LU R11, [R1+0x11c] ;  /* 0x00011c00010b7983 */ /* 0x000ee20000300800 */
[----:B------:R-:W4:Y:S01]  /*3c290*/  LDL.LU R16, [R1+0x170] ;  /* 0x0001700001107983 */ /* 0x000f220000300800 */
[----:B------:R-:W4:Y:S02]  /*3c2a0*/  LDL.LU R17, [R1+0x174] ;  /* 0x0001740001117983 */ /* 0x000f240000300800 */
[----:B------:R-:W2:Y:S02]  /*3c2b0*/  LDL.LU R18, [R1+0x178] ;  /* 0x0001780001127983 */ /* 0x000ea40000300800 */
[----:B------:R-:W2:Y:S02]  /*3c2c0*/  LDL.LU R19, [R1+0x17c] ;  /* 0x00017c0001137983 */ /* 0x000ea40000300800 */
[----:B--2---:R-:W-:Y:S01]  /*3c2d0*/  STL.64 [R1+0x2540], R18 ;  /* 0x0025401201007387 */ /* 0x004fe20000100a00 */
[----:B----4-:R-:W-:Y:S02]  /*3c2e0*/  STL.64 [R1+0x2538], R16 ;  /* 0x0025381001007387 */ /* 0x010fe40000100a00 */
[----:B------:R-:W2:Y:S02]  /*3c2f0*/  LDL.LU R20, [R1] ;  /* 0x0000000001147983 */ /* 0x000ea40000300800 */
[----:B------:R-:W2:Y:S01]  /*3c300*/  LDL.LU R21, [R1+0x4] ;  /* 0x0000040001157983 */ /* 0x000ea20000300800 */
[----:B------:R-:W4:Y:S01]  /*3c310*/  LDL.LU R22, [R1+0x8] ;  /* 0x0000080001167983 */ /* 0x000f220000300800 */
[----:B------:R-:W4:Y:S03]  /*3c320*/  LDL.LU R23, [R1+0xc] ;  /* 0x00000c0001177983 */ /* 0x000f260000300800 */
[----:B----4-:R-:W-:Y:S01]  /*3c330*/  STL.64 [R1+0x2550], R22 ;  /* 0x0025501601007387 */ /* 0x010fe20000100a00 */
[----:B--2---:R0:W-:Y:S03]  /*3c340*/  STL.64 [R1+0x2548], R20 ;  /* 0x0025481401007387 */ /* 0x0041e60000100a00 */
[----:B0-----:R-:W2:Y:S01]  /*3c350*/  LDL.LU R20, [R1+0x10] ;  /* 0x0000100001147983 */ /* 0x001ea20000300800 */
[----:B------:R-:W2:Y:S02]  /*3c360*/  LDL.LU R21, [R1+0x14] ;  /* 0x0000140001157983 */ /* 0x000ea40000300800 */
[----:B------:R-:W2:Y:S02]  /*3c370*/  LDL.LU R22, [R1+0x18] ;  /* 0x0000180001167983 */ /* 0x000ea40000300800 */
[----:B------:R-:W2:Y:S01]  /*3c380*/  LDL.LU R23, [R1+0x1c] ;  /* 0x00001c0001177983 */ /* 0x000ea20000300800 */
[----:B------:R-:W4:Y:S01]  /*3c390*/  LDL.LU R16, [R1+0x180] ;  /* 0x0001800001107983 */ /* 0x000f220000300800 */
[----:B------:R-:W4:Y:S02]  /*3c3a0*/  LDL.LU R17, [R1+0x184] ;  /* 0x0001840001117983 */ /* 0x000f240000300800 */
[----:B------:R-:W2:Y:S02]  /*3c3b0*/  LDL.LU R18, [R1+0x188] ;  /* 0x0001880001127983 */ /* 0x000ea40000300800 */
[----:B------:R-:W2:Y:S02]  /*3c3c0*/  LDL.LU R19, [R1+0x18c] ;  /* 0x00018c0001137983 */ /* 0x000ea40000300800 */
[----:B------:R-:W-:Y:S01]  /*3c3d0*/  IMAD.MOV.U32 R26, RZ, RZ, R13 ;  /* 0x000000ffff1a7224 */ /* 0x000fe200078e000d */
[----:B-----5:R-:W-:Y:S01]  /*3c3e0*/  MOV R27, R12 ;  /* 0x0000000c001b7202 */ /* 0x020fe20000000f00 */
[----:B------:R-:W-:Y:S01]  /*3c3f0*/  IMAD.MOV.U32 R24, RZ, RZ, R15 ;  /* 0x000000ffff187224 */ /* 0x000fe200078e000f */
[----:B------:R-:W-:Y:S01]  /*3c400*/  MOV R25, R14 ;  /* 0x0000000e00197202 */ /* 0x000fe20000000f00 */
[----:B--2---:R-:W-:Y:S01]  /*3c410*/  STL.64 [R1+0x2560], R18 ;  /* 0x0025601201007387 */ /* 0x004fe20000100a00 */
[----:B----4-:R0:W-:Y:S03]  /*3c420*/  STL.64 [R1+0x2558], R16 ;  /* 0x0025581001007387 */ /* 0x0101e60000100a00 */
[----:B0-----:R-:W2:Y:S01]  /*3c430*/  LDL.LU R16, [R1+0x190] ;  /* 0x0001900001107983 */ /* 0x001ea20000300800 */
[----:B------:R-:W2:Y:S02]  /*3c440*/  LDL.LU R17, [R1+0x194] ;  /* 0x0001940001117983 */ /* 0x000ea40000300800 */
[----:B------:R-:W2:Y:S02]  /*3c450*/  LDL.LU R18, [R1+0x198] ;  /* 0x0001980001127983 */ /* 0x000ea40000300800 */
[----:B------:R-:W2:Y:S01]  /*3c460*/  LDL.LU R19, [R1+0x19c] ;  /* 0x00019c0001137983 */ /* 0x000ea20000300800 */
[----:B------:R-:W4:Y:S01]  /*3c470*/  LDL.LU R12, [R1+0x160] ;  /* 0x00016000010c7983 */ /* 0x000f220000300800 */
[----:B------:R-:W4:Y:S02]  /*3c480*/  LDL.LU R13, [R1+0x164] ;  /* 0x00016400010d7983 */ /* 0x000f240000300800 */
[----:B------:R-:W4:Y:S02]  /*3c490*/  LDL.LU R14, [R1+0x168] ;  /* 0x00016800010e7983 */ /* 0x000f240000300800 */
[----:B------:R-:W4:Y:S01]  /*3c4a0*/  LDL.LU R15, [R1+0x16c] ;  /* 0x00016c00010f7983 */ /* 0x000f220000300800 */
[----:B------:R-:W-:Y:S01]  /*3c4b0*/  STL.64 [R1+0x24e8], R26 ;  /* 0x0024e81a01007387 */ /* 0x000fe20000100a00 */
[----:B------:R0:W-:Y:S03]  /*3c4c0*/  STL.64 [R1+0x24e0], R24 ;  /* 0x0024e01801007387 */ /* 0x0001e60000100a00 */
[----:B0-----:R-:W5:Y:S01]  /*3c4d0*/  LDL.LU R24, [R1+0x150] ;  /* 0x0001500001187983 */ /* 0x001f620000300800 */
[----:B------:R-:W5:Y:S02]  /*3c4e0*/  LDL.LU R25, [R1+0x154] ;  /* 0x0001540001197983 */ /* 0x000f640000300800 */
[----:B------:R-:W5:Y:S02]  /*3c4f0*/  LDL.LU R26, [R1+0x158] ;  /* 0x00015800011a7983 */ /* 0x000f640000300800 */
[----:B------:R-:W5:Y:S01]  /*3c500*/  LDL.LU R27, [R1+0x15c] ;  /* 0x00015c00011b7983 */ /* 0x000f620000300800 */
[----:B---3--:R-:W-:Y:S01]  /*3c510*/  STL.64 [R1+0x2488], R10 ;  /* 0x0024880a01007387 */ /* 0x008fe20000100a00 */
[----:B------:R0:W-:Y:S03]  /*3c520*/  STL.64 [R1+0x2480], R8 ;  /* 0x0024800801007387 */ /* 0x0001e60000100a00 */
[----:B0-----:R-:W3:Y:S01]  /*3c530*/  LDL.LU R8, [R1+0x120] ;  /* 0x0001200001087983 */ /* 0x001ee20000300800 */
[----:B------:R-:W3:Y:S02]  /*3c540*/  LDL.LU R9, [R1+0x124] ;  /* 0x0001240001097983 */ /* 0x000ee40000300800 */
[----:B------:R-:W2:Y:S02]  /*3c550*/  LDL.LU R10, [R1+0x128] ;  /* 0x00012800010a7983 */ /* 0x000ea40000300800 */
[----:B------:R-:W2:Y:S02]  /*3c560*/  LDL.LU R11, [R1+0x12c] ;  /* 0x00012c00010b7983 */ /* 0x000ea40000300800 */
[----:B--2---:R-:W-:Y:S01]  /*3c570*/  STL.64 [R1+0x24a8], R10 ;  /* 0x0024a80a01007387 */ /* 0x004fe20000100a00 */
[----:B---3--:R0:W-:Y:S03]  /*3c580*/  STL.64 [R1+0x24a0], R8 ;  /* 0x0024a00801007387 */ /* 0x0081e60000100a00 */
[----:B0-----:R-:W2:Y:S01]  /*3c590*/  LDL.LU R8, [R1+0x130] ;  /* 0x0001300001087983 */ /* 0x001ea20000300800 */
[----:B------:R-:W2:Y:S02]  /*3c5a0*/  LDL.LU R9, [R1+0x134] ;  /* 0x0001340001097983 */ /* 0x000ea40000300800 */
[----:B------:R-:W3:Y:S02]  /*3c5b0*/  LDL.LU R10, [R1+0x138] ;  /* 0x00013800010a7983 */ /* 0x000ee40000300800 */
[----:B------:R-:W3:Y:S01]  /*3c5c0*/  LDL.LU R11, [R1+0x13c] ;  /* 0x00013c00010b7983 */ /* 0x000ee20000300800 */
[-C--:B------:R-:W-:Y:S01]  /*3c5d0*/  HMMA.16816.F32.BF16 R20, R20, R4.reuse, R16 ;  /* 0x000000041414723c */ /* 0x080fe20000041810 */
[----:B---3--:R-:W-:Y:S01]  /*3c5e0*/  STL.64 [R1+0x24c8], R10 ;  /* 0x0024c80a01007387 */ /* 0x008fe20000100a00 */
[----:B--2---:R0:W-:Y:S03]  /*3c5f0*/  STL.64 [R1+0x24c0], R8 ;  /* 0x0024c00801007387 */ /* 0x0041e60000100a00 */
[----:B0-----:R-:W2:Y:S01]  /*3c600*/  LDL.LU R8, [R1+0x140] ;  /* 0x0001400001087983 */ /* 0x001ea20000300800 */
[----:B------:R-:W2:Y:S02]  /*3c610*/  LDL.LU R9, [R1+0x144] ;  /* 0x0001440001097983 */ /* 0x000ea40000300800 */
[----:B------:R-:W2:Y:S02]  /*3c620*/  LDL.LU R10, [R1+0x148] ;  /* 0x00014800010a7983 */ /* 0x000ea40000300800 */
[----:B------:R-:W2:Y:S01]  /*3c630*/  LDL.LU R11, [R1+0x14c] ;  /* 0x00014c00010b7983 */ /* 0x000ea20000300800 */
[----:B------:R-:W-:Y:S01]  /*3c640*/  STL [R1+0x23d8], R2 ;  /* 0x0023d80201007387 */ /* 0x000fe20000100800 */
[----:B------:R-:W3:Y:S02]  /*3c650*/  LDL.LU.64 R18, [R1+0x2560] ;  /* 0x0025600001127983 */ /* 0x000ee40000300a00 */
[----:B------:R-:W3:Y:S09]  /*3c660*/  LDL.LU.64 R16, [R1+0x2558] ;  /* 0x0025580001107983 */ /* 0x000ef20000300a00 */
[----:B------:R-:W-:Y:S01]  /*3c670*/  STL.64 [R1+0x1b0], R20 ;  /* 0x0001b01401007387 */ /* 0x000fe20000100a00 */
[----:B------:R0:W-:Y:S04]  /*3c680*/  STL.64 [R1+0x1b8], R22 ;  /* 0x0001b81601007387 */ /* 0x0001e80000100a00 */
[----:B0-----:R-:W3:Y:S01]  /*3c690*/  LDL.LU.64 R22, [R1+0x2550] ;  /* 0x0025500001167983 */ /* 0x001ee20000300a00 */
[----:B------:R-:W3:Y:S02]  /*3c6a0*/  LDL.LU.64 R20, [R1+0x2548] ;  /* 0x0025480001147983 */ /* 0x000ee40000300a00 */
[-C--:B---3--:R-:W-:Y:S01]  /*3c6b0*/  HMMA.16816.F32.BF16 R20, R20, R4.reuse, R16 ;  /* 0x000000041414723c */ /* 0x088fe20000041810 */
[----:B------:R-:W3:Y:S01]  /*3c6c0*/  LDL.LU.64 R18, [R1+0x2540] ;  /* 0x0025400001127983 */ /* 0x000ee20000300a00 */
[----:B------:R-:W3:Y:S11]  /*3c6d0*/  LDL.LU.64 R16, [R1+0x2538] ;  /* 0x0025380001107983 */ /* 0x000ef60000300a00 */
[----:B------:R-:W-:Y:S10]  /*3c6e0*/  @!UPT UIADD3 URZ, URZ, URZ, URZ ;  /* 0x0000003f3f3ff290 */ /* 0x000ff4000fffe03f */
[----:B------:R-:W-:Y:S01]  /*3c6f0*/  STL.64 [R1+0x1a0], R20 ;  /* 0x0001a01401007387 */ /* 0x000fe20000100a00 */
[----:B------:R0:W-:Y:S02]  /*3c700*/  STL [R1+0x1a8], R22 ;  /* 0x0001a81601007387 */ /* 0x0001e40000100800 */
[----:B------:R-:W-:Y:S02]  /*3c710*/  IMAD.MOV.U32 R2, RZ, RZ, R23 ;  /* 0x000000ffff027224 */ /* 0x000fe400078e0017 */
[----:B0-----:R-:W3:Y:S01]  /*3c720*/  LDL.LU.64 R22, [R1+0x2530] ;  /* 0x0025300001167983 */ /* 0x001ee20000300a00 */
[----:B------:R-:W3:Y:S02]  /*3c730*/  LDL.LU.64 R20, [R1+0x2528] ;  /* 0x0025280001147983 */ /* 0x000ee40000300a00 */
[-C--:B---3--:R-:W-:Y:S01]  /*3c740*/  HMMA.16816.F32.BF16 R20, R20, R4.reuse, R16 ;  /* 0x000000041414723c */ /* 0x088fe20000041810 */
[----:B------:R-:W4:Y:S01]  /*3c750*/  LDL.LU.64 R18, [R1+0x2520] ;  /* 0x0025200001127983 */ /* 0x000f220000300a00 */
[----:B------:R-:W4:Y:S11]  /*3c760*/  LDL.LU.64 R16, [R1+0x2518] ;  /* 0x0025180001107983 */ /* 0x000f360000300a00 */
[----:B------:R-:W-:Y:S10]  /*3c770*/  @!UPT UIADD3 URZ, URZ, URZ, URZ ;  /* 0x0000003f3f3ff290 */ /* 0x000ff4000fffe03f */
[----:B------:R0:W-:Y:S01]  /*3c780*/  STL.64 [R1+0x190], R20 ;  /* 0x0001901401007387 */ /* 0x0001e20000100a00 */
[----:B------:R1:W-:Y:S01]  /*3c790*/  STL.64 [R1+0x198], R22 ;  /* 0x0001981601007387 */ /* 0x0003e20000100a00 */
[----:B0-----:R-:W-:Y:S01]  /*3c7a0*/  MOV R20, R29 ;  /* 0x0000001d00147202 */ /* 0x001fe20000000f00 */
[----:B------:R-:W-:Y:S01]  /*3c7b0*/  IMAD.MOV.U32 R21, RZ, RZ, R28 ;  /* 0x000000ffff157224 */ /* 0x000fe200078e001c */
[----:B------:R-:W3:Y:S01]  /*3c7c0*/  LDL.LU R29, [R1+0x2514] ;  /* 0x00251400011d7983 */ /* 0x000ee20000300800 */
[----:B------:R-:W2:Y:S01]  /*3c7d0*/  LDL.LU R28, [R1+0x2510] ;  /* 0x00251000011c7983 */ /* 0x000ea20000300800 */
[----:B-1----:R-:W-:Y:S01]  /*3c7e0*/  MOV R22, R0 ;  /* 0x0000000000167202 */ /* 0x002fe20000000f00 */
[----:B------:R-:W-:Y:S01]  /*3c7f0*/  IMAD.MOV.U32 R23, RZ, RZ, R3 ;  /* 0x000000ffff177224 */ /* 0x000fe200078e0003 */
[----:B------:R-:W2:Y:S01]  /*3c800*/  LDL.LU R0, [R1+0x250c] ;  /* 0x00250c0001007983 */ /* 0x000ea20000300800 */
[----:B------:R-:W2:Y:S01]  /*3c810*/  LDL.LU R3, [R1+0x2508] ;  /* 0x0025080001037983 */ /* 0x000ea20000300800 */
[-C--:B----4-:R-:W-:Y:S02]  /*3c820*/  HMMA.16816.F32.BF16 R16, R16, R4.reuse, R12 ;  /* 0x000000041010723c */ /* 0x090fe4000004180c */
[----:B------:R-:W5:Y:S01]  /*3c830*/  LDL.LU.64 R14, [R1+0x2500] ;  /* 0x00250000010e7983 */ /* 0x000f620000300a00 */
[----:B------:R-:W5:Y:S11]  /*3c840*/  LDL.LU.64 R12, [R1+0x24f8] ;  /* 0x0024f800010c7983 */ /* 0x000f760000300a00 */
[----:B------:R-:W-:Y:S09]  /*3c850*/  @!UPT UIADD3 URZ, URZ, URZ, URZ ;  /* 0x0000003f3f3ff290 */ /* 0x000ff2000fffe03f */
[----:B------:R0:W-:Y:S01]  /*3c860*/  STL.64 [R1+0x180], R16 ;  /* 0x0001801001007387 */ /* 0x0001e20000100a00 */
[----:B------:R1:W-:Y:S03]  /*3c870*/  STL.64 [R1+0x188], R18 ;  /* 0x0001881201007387 */ /* 0x0003e60000100a00 */
[----:B0-----:R-:W4:Y:S01]  /*3c880*/  LDL.LU R16, [R1+0x30] ;  /* 0x0000300001107983 */ /* 0x001f220000300800 */
[----:B------:R-:W4:Y:S01]  /*3c890*/  LDL.LU R17, [R1+0x34] ;  /* 0x0000340001117983 */ /* 0x000f220000300800 */
[----:B-1----:R-:W-:Y:S01]  /*3c8a0*/  MOV R18, R6 ;  /* 0x0000000600127202 */ /* 0x002fe20000000f00 */
[----:B------:R-:W-:Y:S01]  /*3c8b0*/  IMAD.MOV.U32 R19, RZ, RZ, R7 ;  /* 0x000000ffff137224 */ /* 0x000fe200078e0007 */
[----:B------:R-:W3:Y:S01]  /*3c8c0*/  LDL.LU R6, [R1+0x24f4] ;  /* 0x0024f40001067983 */ /* 0x000ee20000300800 */
[----:B------:R-:W3:Y:S01]  /*3c8d0*/  LDL.LU R7, [R1+0x24f0] ;  /* 0x0024f00001077983 */ /* 0x000ee20000300800 */
[----:B-----5:R-:W-:Y:S02]  /*3c8e0*/  HMMA.16816.F32.BF16 R12, R12, R4, R24 ;  /* 0x000000040c0c723c */ /* 0x020fe40000041818 */
[----:B------:R-:W5:Y:S01]  /*3c8f0*/  LDL.LU.64 R26, [R1+0x24e8] ;  /* 0x0024e800011a7983 */ /* 0x000f620000300a00 */
[----:B------:R-:W5:Y:S11]  /*3c900*/  LDL.LU.64 R24, [R1+0x24e0] ;  /* 0x0024e00001187983 */ /* 0x000f760000300a00 */
[----:B------:R-:W-:Y:S09]  /*3c910*/  @!UPT UIADD3 URZ, URZ, URZ, URZ ;  /* 0x0000003f3f3ff290 */ /* 0x000ff2000fffe03f */
[----:B------:R0:W-:Y:S01]  /*3c920*/  STL.64 [R1+0x170], R12 ;  /* 0x0001700c01007387 */ /* 0x0001e20000100a00 */
[----:B------:R1:W-:Y:S03]  /*3c930*/  STL.64 [R1+0x178], R14 ;  /* 0x0001780e01007387 */ /* 0x0003e60000100a00 */
[----:B0-----:R-:W4:Y:S01]  /*3c940*/  LDL.LU R12, [R1+0x40] ;  /* 0x00004000010c7983 */ /* 0x001f220000300800 */
[----:B--2---:R-:W-:Y:S02]  /*3c950*/  MOV R13, R0 ;  /* 0x00000000000d7202 */ /* 0x004fe40000000f00 */
[----:B------:R-:W2:Y:S02]  /*3c960*/  LDL.LU R0, [R1+0x24d8] ;  /* 0x0024d80001007983 */ /* 0x000ea40000300800 */
[----:B-1----:R-:W-:Y:S01]  /*3c970*/  IMAD.MOV.U32 R14, RZ, RZ, R28 ;  /* 0x000000ffff0e7224 */ /* 0x002fe200078e001c */
[----:B---3--:R-:W-:Y:S01]  /*3c980*/  MOV R15, R29 ;  /* 0x0000001d000f7202 */ /* 0x008fe20000000f00 */
[----:B------:R-:W3:Y:S01]  /*3c990*/  LDL.LU R28, [R1+0x24d4] ;  /* 0x0024d400011c7983 */ /* 0x000ee20000300800 */
[----:B------:R-:W2:Y:S01]  /*3c9a0*/  LDL.LU R29, [R1+0x24d0] ;  /* 0x0024d000011d7983 */ /* 0x000ea20000300800 */
[-C--:B-----5:R-:W-:Y:S02]  /*3c9b0*/  HMMA.16816.F32.BF16 R24, R24, R6.reuse, R8 ;  /* 0x000000061818723c */ /* 0x0a0fe40000041808 */
[----:B------:R-:W5:Y:S01]  /*3c9c0*/  LDL.LU.64 R10, [R1+0x24c8] ;  /* 0x0024c800010a7983 */ /* 0x000f620000300a00 */
[----:B------:R-:W5:Y:S11]  /*3c9d0*/  LDL.LU.64 R8, [R1+0x24c0] ;  /* 0x0024c00001087983 */ /* 0x000f760000300a00 */
[----:B------:R-:W-:Y:S09]  /*3c9e0*/  @!UPT UIADD3 URZ, URZ, URZ, URZ ;  /* 0x0000003f3f3ff290 */ /* 0x000ff2000fffe03f */
[----:B------:R-:W-:Y:S01]  /*3c9f0*/  STL.64 [R1+0x160], R24 ;  /* 0x0001601801007387 */ /* 0x000fe20000100a00 */
[----:B------:R0:W-:Y:S03]  /*3ca00*/  STL.64 [R1+0x168], R26 ;  /* 0x0001681a01007387 */ /* 0x0001e60000100a00 */
[----:B0-----:R-:W5:Y:S01]  /*3ca10*/  LDL.LU.64 R26, [R1+0x24b8] ;  /* 0x0024b800011a7983 */ /* 0x001f620000300a00 */
[----:B------:R-:W5:Y:S02]  /*3ca20*/  LDL.LU.64 R24, [R1+0x24b0] ;  /* 0x0024b00001187983 */ /* 0x000f640000300a00 */
[-C--:B-----5:R-:W-:Y:S01]  /*3ca30*/  HMMA.16816.F32.BF16 R24, R24, R6.reuse, R8 ;  /* 0x000000061818723c */ /* 0x0a0fe20000041808 */
[----:B------:R-:W5:Y:S01]  /*3ca40*/  LDL.LU.64 R10, [R1+0x24a8] ;  /* 0x0024a800010a7983 */ /* 0x000f620000300a00 */
[----:B------:R-:W5:Y:S11]  /*3ca50*/  LDL.LU.64 R8, [R1+0x24a0] ;  /* 0x0024a00001087983 */ /* 0x000f760000300a00 */
[----:B------:R-:W-:Y:S10]  /*3ca60*/  @!UPT UIADD3 URZ, URZ, URZ, URZ ;  /* 0x0000003f3f3ff290 */ /* 0x000ff4000fffe03f */
        /* <DEDUP_REMOVED lines=37> */
[----:B------:R-:W4:Y:S01]  /*3ccc0*/  LDL.LU.64 R10, [R1+0x2408] ;  /* 0x00240800010a7983 */ /* 0x000f220000300a00 */
[----:B------:R-:W4:Y:S11]  /*3ccd0*/  LDL.LU.64 R8, [R1+0x2400] ;  /* 0x0024000001087983 */ /* 0x000f360000300a00 */
[----:B------:R-:W-:Y:S10]  /*3cce0*/  @!UPT UIADD3 URZ, URZ, URZ, URZ ;  /* 0x0000003f3f3ff290 */ /* 0x000ff4000fffe03f */
[----:B------:R-:W-:Y:S01]  /*3ccf0*/  STL.64 [R1+0x100], R24 ;  /* 0x0001001801007387 */ /* 0x000fe20000100a00 */
[----:B------:R0:W-:Y:S03]  /*3cd00*/  STL.64 [R1+0x108], R26 ;  /* 0x0001081a01007387 */ /* 0x0001e60000100a00 */
[----:B0-----:R-:W5:Y:S01]  /*3cd10*/  LDL.LU.64 R26, [R1+0x23f8] ;  /* 0x0023f800011a7983 */ /* 0x001f620000300a00 */
[----:B------:R-:W5:Y:S01]  /*3cd20*/  LDL.LU.64 R24, [R1+0x23f0] ;  /* 0x0023f00001187983 */ /* 0x000f620000300a00 */
[----:B----4-:R-:W-:Y:S02]  /*3cd30*/  HMMA.16816.F32.BF16 R12, R12, R6, R8 ;  /* 0x000000060c0c723c */ /* 0x010fe40000041808 */
[----:B------:R-:W4:Y:S01]  /*3cd40*/  LDL.LU.64 R10, [R1+0x23e8] ;  /* 0x0023e800010a7983 */ /* 0x000f220000300a00 */
[----:B------:R-:W4:Y:S03]  /*3cd50*/  LDL.LU.64 R8, [R1+0x23e0] ;  /* 0x0023e00001087983 */ /* 0x000f260000300a00 */
[----:B------:R-:W0:Y:S02]  /*3cd60*/  S2R R4, SR_TID.X ;  /* 0x0000000000047919 */ /* 0x000e240000002100 */
[C---:B0-----:R-:W-:Y:S01]  /*3cd70*/  LOP3.LUT R5, R4.reuse, 0x7, RZ, 0xc0, !PT ;  /* 0x0000000704057812 */ /* 0x041fe200078ec0ff */
[----:B------:R-:W-:-:S04]  /*3cd80*/  IMAD.SHL.U32 R4, R4, 0x2, RZ ;  /* 0x0000000204047824 */ /* 0x000fc800078e00ff */
[----:B------:R-:W-:-:S05]  /*3cd90*/  IMAD R5, R5, 0x210, RZ ;  /* 0x0000021005057824 */ /* 0x000fca00078e02ff */
[----:B------:R-:W-:-:S05]  /*3cda0*/  LOP3.LUT R5, R5, 0x10, R4, 0x78, !PT ;  /* 0x0000001005057812 */ /* 0x000fca00078e7804 */
[----:B------:R-:W-:Y:S01]  /*3cdb0*/  STL.64 [R1+0xf0], R12 ;  /* 0x0000f00c01007387 */ /* 0x000fe20000100a00 */
[----:B--2---:R-:W-:-:S03]  /*3cdc0*/  LOP3.LUT R5, R5, R29, RZ, 0xfc, !PT ;  /* 0x0000001d05057212 */ /* 0x004fc600078efcff */
[----:B------:R-:W-:Y:S01]  /*3cdd0*/  STL.64 [R1+0xf8], R14 ;  /* 0x0000f80e01007387 */ /* 0x000fe20000100a00 */
[----:B------:R-:W-:-:S05]  /*3cde0*/  LOP3.LUT R5, R5, 0x40, RZ, 0x3c, !PT ;  /* 0x0000004005057812 */ /* 0x000fca00078e3cff */
[----:B------:R-:W0:Y:S01]  /*3cdf0*/  LDSM.16.MT88.4 R12, [R5+0x3a100] ;  /* 0x03a10000050c783b */ /* 0x000e220000004200 */
[-C--:B----4-:R-:W-:Y:S11]  /*3ce00*/  HMMA.16816.F32.BF16 R8, R16, R6.reuse, R8 ;  /* 0x000000061008723c */ /* 0x090ff60000041808 */
[----:B------:R-:W-:Y:S11]  /*3ce10*/  @!UPT UIADD3 URZ, URZ, URZ, URZ ;  /* 0x0000003f3f3ff290 */ /* 0x000ff6000fffe03f */
[----:B------:R-:W-:Y:S02]  /*3ce20*/  @!UPT UIADD3 URZ, URZ, URZ, URZ ;  /* 0x0000003f3f3ff290 */ /* 0x000fe4000fffe03f */
[----:B------:R-:W-:Y:S01]  /*3ce30*/  MOV R29, R10 ;  /* 0x0000000a001d7202 */ /* 0x000fe20000000f00 */
[----:B------:R-:W-:Y:S01]  /*3ce40*/  IMAD.MOV.U32 R4, RZ, RZ, R11 ;  /* 0x000000ffff047224 */ /* 0x000fe200078e000b */
[----:B------:R5:W-:Y:S03]  /*3ce50*/  STL.64 [R1+0xd0], R8 ;  /* 0x0000d00801007387 */ /* 0x000be60000100a00 */
[----:B------:R-:W-:Y:S01]  /*3ce60*/  STL [R1+0x22fc], R29 ;  /* 0x0022fc1d01007387 */ /* 0x000fe20000100800 */
[----:B------:R0:W-:Y:S01]  /*3ce70*/  STL [R1+0x22f8], R4 ;  /* 0x0022f80401007387 */ /* 0x0001e20000100800 */
[----:B-----5:R-:W-:Y:S03]  /*3ce80*/  HMMA.16816.F32.BF16 R8, R20, R6, R24 ;  /* 0x000000061408723c */ /* 0x020fe60000041818 */
[----:B------:R-:W2:Y:S01]  /*3ce90*/  LDL R27, [R1+0xcfc] ;  /* 0x000cfc00011b7983 */ /* 0x000ea20000100800 */
[----:B0-----:R-:W-:Y:S11]  /*3cea0*/  IMAD.MOV.U32 R4, RZ, RZ, R15 ;  /* 0x000000ffff047224 */ /* 0x001ff600078e000f */
[----:B------:R-:W-:Y:S08]  /*3ceb0*/  @!UPT UIADD3 URZ, URZ, URZ, URZ ;  /* 0x0000003f3f3ff290 */ /* 0x000ff0000fffe03f */
[----:B------:R0:W-:Y:S01]  /*3cec0*/  STL.64 [R1+0x21f8], R10 ;  /* 0x0021f80a01007387 */ /* 0x0001e20000100a00 */
[----:B------:R1:W-:Y:S01]  /*3ced0*/  STL.64 [R1+0x21f0], R8 ;  /* 0x0021f00801007387 */ /* 0x0003e20000100a00 */
[----:B0-----:R-:W-:Y:S01]  /*3cee0*/  MOV R10, R12 ;  /* 0x0000000c000a7202 */ /* 0x001fe20000000f00 */
[----:B-1----:R-:W-:Y:S01]  /*3cef0*/  IMAD.MOV.U32 R9, RZ, RZ, R13 ;  /* 0x000000ffff097224 */ /* 0x002fe200078e000d */
[----:B------:R-:W-:Y:S02]  /*3cf00*/  MOV R8, R14 ;  /* 0x0000000e00087202 */ /* 0x000fe40000000f00 */
[----:B------:R-:W0:Y:S02]  /*3cf10*/  LDSM.16.MT88.4 R12, [R5+0x3a180] ;  /* 0x03a18000050c783b */ /* 0x000e240000004200 */
[----:B0-----:R-:W-:Y:S01]  /*3cf20*/  MOV R21, R12 ;  /* 0x0000000c00157202 */ /* 0x001fe20000000f00 */
[----:B------:R-:W-:Y:S01]  /*3cf30*/  IMAD.MOV.U32 R20, RZ, RZ, R13 ;  /* 0x000000ffff147224 */ /* 0x000fe200078e000d */
[----:B------:R-:W-:Y:S01]  /*3cf40*/  MOV R29, R14 ;  /* 0x0000000e001d7202 */ /* 0x000fe20000000f00 */
[----:B------:R-:W-:-:S02]  /*3cf50*/  IMAD.MOV.U32 R11, RZ, RZ, R15 ;  /* 0x000000ffff0b7224 */ /* 0x000fc400078e000f */
[----:B---3--:R-:W0:Y:S02]  /*3cf60*/  LDSM.16.MT88.4 R12, [R28+0x3a000] ;  /* 0x03a000001c0c783b */ /* 0x008e240000004200 */
[----:B0-----:R-:W-:Y:S01]  /*3cf70*/  MOV R19, R14 ;  /* 0x0000000e00137202 */ /* 0x001fe20000000f00 */
[----:B------:R-:W-:Y:S01]  /*3cf80*/  IMAD.MOV.U32 R18, RZ, RZ, R15 ;  /* 0x000000ffff127224 */ /* 0x000fe200078e000f */
[----:B------:R-:W-:Y:S01]  /*3cf90*/  MOV R17, R13 ;  /* 0x0000000d00117202 */ /* 0x000fe20000000f00 */
[----:B------:R-:W-:Y:S02]  /*3cfa0*/  IMAD.MOV.U32 R16, RZ, RZ, R12 ;  /* 0x000000ffff107224 */ /* 0x000fe400078e000c */
[----:B------:R-:W0:Y:S04]  /*3cfb0*/  LDSM.16.MT88.4 R12, [R28+0x3a080] ;  /* 0x03a080001c0c783b */ /* 0x000e280000004200 */
[----:B0-----:R0:W-:Y:S01]  /*3cfc0*/  STL.64 [R1+0x2370], R14 ;  /* 0x0023700e01007387 */ /* 0x0011e20000100a00 */
[----:B------:R1:W-:Y:S01]  /*3cfd0*/  STL.64 [R1+0x2368], R12 ;  /* 0x0023680c01007387 */ /* 0x0003e20000100a00 */
[----:B0-----:R-:W-:Y:S01]  /*3cfe0*/  MOV R14, R19 ;  /* 0x00000013000e7202 */ /* 0x001fe20000000f00 */
[----:B------:R-:W-:Y:S01]  /*3cff0*/  IMAD.MOV.U32 R15, RZ, RZ, R18 ;  /* 0x000000ffff0f7224 */ /* 0x000fe200078e0012 */
[----:B-1----:R-:W-:Y:S01]  /*3d000*/  MOV R13, R17 ;  /* 0x00000011000d7202 */ /* 0x002fe20000000f00 */
[----:B------:R-:W-:-:S02]  /*3d010*/  IMAD.MOV.U32 R12, RZ, RZ, R16 ;  /* 0x000000ffff0c7224 */ /* 0x000fc400078e0010 */
[----:B------:R-:W0:Y:S04]  /*3d020*/  LDSM.16.MT88.4 R16, [R28+0x3a100] ;  /* 0x03a100001c10783b */ /* 0x000e280000004200 */
[----:B0-----:R0:W-:Y:S01]  /*3d030*/  STL [R1+0x2324], R16 ;  /* 0x0023241001007387 */ /* 0x0011e20000100800 */
[----:B------:R1:W-:Y:S01]  /*3d040*/  STL [R1+0x2320], R17 ;  /* 0x0023201101007387 */ /* 0x0003e20000100800 */
[----:B0-----:R-:W-:Y:S01]  /*3d050*/  MOV R16, R21 ;  /* 0x0000001500107202 */ /* 0x001fe20000000f00 */
[----:B-1----:R-:W-:Y:S02]  /*3d060*/  IMAD.MOV.U32 R17, RZ, RZ, R20 ;  /* 0x000000ffff117224 */ /* 0x002fe400078e0014 */
[----:B------:R-:W0:Y:S04]  /*3d070*/  LDSM.16.MT88.4 R20, [R28+0x3a180] ;  /* 0x03a180001c14783b */ /* 0x000e280000004200 */
[----:B------:R-:W-:Y:S01]  /*3d080*/  STL [R1+0x231c], R18 ;  /* 0x00231c1201007387 */ /* 0x000fe20000100800 */
[----:B------:R-:W-:Y:S03]  /*3d090*/  STL [R1+0x2318], R19 ;  /* 0x0023181301007387 */ /* 0x000fe60000100800 */
[----:B0-----:R-:W-:Y:S01]  /*3d0a0*/  STL.64 [R1+0x2310], R22 ;  /* 0x0023101601007387 */ /* 0x001fe20000100a00 */
[----:B------:R-:W-:Y:S02]  /*3d0b0*/  STL.64 [R1+0x2308], R20 ;  /* 0x0023081401007387 */ /* 0x000fe40000100a00 */
[----:B------:R-:W-:Y:S01]  /*3d0c0*/  LDSM.16.MT88.4 R20, [R0+0x3c000] ;  /* 0x03c000000014783b */ /* 0x000fe20000004200 */
[----:B--2---:R-:W0:Y:S03]  /*3d0d0*/  LDSM.16.M88.4 R24, [R27+0x40380] ;  /* 0x040380001b18783b */ /* 0x004e260000000200 */
[----:B------:R-:W-:Y:S01]  /*3d0e0*/  STL [R1+0x2300], R28 ;  /* 0x0023001c01007387 */ /* 0x000fe20000100800 */
[----:B0-----:R-:W-:Y:S01]  /*3d0f0*/  STL [R1+0x2154], R26 ;  /* 0x0021541a01007387 */ /* 0x001fe20000100800 */
[----:B------:R-:W-:Y:S02]  /*3d100*/  STL.64 [R1+0xc0], R20 ;  /* 0x0000c01401007387 */ /* 0x000fe40000100a00 */
[----:B------:R-:W-:Y:S02]  /*3d110*/  STL.64 [R1+0xc8], R22 ;  /* 0x0000c81601007387 */ /* 0x000fe40000100a00 */
[----:B------:R-:W-:Y:S01]  /*3d120*/  STL [R1+0x2150], R27 ;  /* 0x0021501b01007387 */ /* 0x000fe20000100800 */
[----:B------:R-:W-:Y:S02]  /*3d130*/  STL.64 [R1+0x22f0], R24 ;  /* 0x0022f01801007387 */ /* 0x000fe40000100a00 */
[----:B------:R-:W0:Y:S04]  /*3d140*/  LDSM.16.MT88.4 R24, [R0+0x3c080] ;  /* 0x03c080000018783b */ /* 0x000e280000004200 */
[----:B0-----:R-:W-:Y:S01]  /*3d150*/  IMAD.MOV.U32 R20, RZ, RZ, R27 ;  /* 0x000000ffff147224 */ /* 0x001fe200078e001b */
[----:B------:R-:W-:Y:S01]  /*3d160*/  MOV R21, R26 ;  /* 0x0000001a00157202 */ /* 0x000fe20000000f00 */
[----:B------:R-:W-:Y:S01]  /*3d170*/  IMAD.MOV.U32 R22, RZ, RZ, R25 ;  /* 0x000000ffff167224 */ /* 0x000fe200078e0019 */
[----:B------:R-:W-:-:S02]  /*3d180*/  MOV R23, R24 ;  /* 0x0000001800177202 */ /* 0x000fc40000000f00 */
[----:B------:R-:W-:Y:S01]  /*3d190*/  STL [R1+0x2334], R20 ;  /* 0x0023341401007387 */ /* 0x000fe20000100800 */
[----:B------:R-:W-:Y:S02]  /*3d1a0*/  STL [R1+0x2330], R21 ;  /* 0x0023301501007387 */ /* 0x000fe40000100800 */
[----:B------:R-:W-:Y:S02]  /*3d1b0*/  STL [R1+0x232c], R22 ;  /* 0x00232c1601007387 */ /* 0x000fe40000100800 */
[----:B------:R-:W-:Y:S02]  /*3d1c0*/  STL [R1+0x2328], R23 ;  /* 0x0023281701007387 */ /* 0x000fe40000100800 */
[----:B------:R-:W0:Y:S02]  /*3d1d0*/  LDSM.16.MT88.4 R20, [R0+0x3c100] ;  /* 0x03c100000014783b */ /* 0x000e240000004200 */
[----:B0-----:R-:W-:Y:S01]  /*3d1e0*/  MOV R27, R20 ;  /* 0x00000014001b7202 */ /* 0x001fe20000000f00 */
[----:B------:R-:W-:Y:S01]  /*3d1f0*/  IMAD.MOV.U32 R26, RZ, RZ, R21 ;  /* 0x000000ffff1a7224 */ /* 0x000fe200078e0015 */
[----:B------:R-:W-:Y:S01]  /*3d200*/  MOV R25, R22 ;  /* 0x0000001600197202 */ /* 0x000fe20000000f00 */
[----:B------:R-:W-:-:S02]  /*3d210*/  IMAD.MOV.U32 R24, RZ, RZ, R23 ;  /* 0x000000ffff187224 */ /* 0x000fc400078e0017 */
[----:B------:R-:W0:Y:S01]  /*3d220*/  LDSM.16.MT88.4 R20, [R0+0x3c180] ;  /* 0x03c180000014783b */ /* 0x000e220000004200 */
[----:B------:R-:W-:-:S03]  /*3d230*/  MOV R28, R17 ;  /* 0x00000011001c7202 */ /* 0x000fc60000000f00 */
[----:B------:R1:W-:Y:S01]  /*3d240*/  STL [R1+0x2344], R24 ;  /* 0x0023441801007387 */ /* 0x0003e20000100800 */
[----:B------:R-:W-:Y:S02]  /*3d250*/  STL [R1+0x2340], R25 ;  /* 0x0023401901007387 */ /* 0x000fe40000100800 */
[----:B------:R-:W-:Y:S02]  /*3d260*/  STL [R1+0x233c], R26 ;  /* 0x00233c1a01007387 */ /* 0x000fe40000100800 */
[----:B------:R-:W-:Y:S02]  /*3d270*/  STL [R1+0x2338], R27 ;  /* 0x0023381b01007387 */ /* 0x000fe40000100800 */
[----:B-1----:R-:W-:Y:S02]  /*3d280*/  IMAD.MOV.U32 R24, RZ, RZ, R16 ;  /* 0x000000ffff187224 */ /* 0x002fe400078e0010 */
        /* <DEDUP_REMOVED lines=8> */
[----:B------:R-:W0:Y:S04]  /*3d310*/  LDSM.16.MT88.4 R16, [R3+0x3c000] ;  /* 0x03c000000310783b */ /* 0x000e280000004200 */
[----:B------:R-:W-:Y:S01]  /*3d320*/  STL [R1+0x21e8], R0 ;  /* 0x0021e80001007387 */ /* 0x000fe20000100800 */
[----:B------:R-:W-:Y:S02]  /*3d330*/  STL.64 [R1+0x2390], R14 ;  /* 0x0023900e01007387 */ /* 0x000fe40000100a00 */
[----:B------:R-:W-:Y:S01]  /*3d340*/  STL.64 [R1+0x2388], R12 ;  /* 0x0023880c01007387 */ /* 0x000fe20000100a00 */
[----:B0-----:R-:W-:Y:S01]  /*3d350*/  MOV R22, R18 ;  /* 0x0000001200167202 */ /* 0x001fe20000000f00 */
[----:B------:R-:W-:Y:S01]  /*3d360*/  IMAD.MOV.U32 R23, RZ, RZ, R19 ;  /* 0x000000ffff177224 */ /* 0x000fe200078e0013 */
[----:B------:R-:W-:Y:S01]  /*3d370*/  MOV R20, R16 ;  /* 0x0000001000147202 */ /* 0x000fe20000000f00 */
[----:B------:R-:W-:-:S03]  /*3d380*/  IMAD.MOV.U32 R21, RZ, RZ, R17 ;  /* 0x000000ffff157224 */ /* 0x000fc600078e0011 */
[----:B------:R-:W-:Y:S02]  /*3d390*/  STL.64 [R1+0x2360], R22 ;  /* 0x0023601601007387 */ /* 0x000fe40000100a00 */
[----:B------:R0:W-:Y:S02]  /*3d3a0*/  STL.64 [R1+0x2358], R20 ;  /* 0x0023581401007387 */ /* 0x0001e40000100a00 */
[----:B0-----:R-:W2:Y:S01]  /*3d3b0*/  LDL.LU R20, [R1+0x190] ;  /* 0x0001900001147983 */ /* 0x001ea20000300800 */
[----:B------:R-:W2:Y:S02]  /*3d3c0*/  LDL.LU R21, [R1+0x194] ;  /* 0x0001940001157983 */ /* 0x000ea40000300800 */
[----:B------:R-:W3:Y:S02]  /*3d3d0*/  LDL.LU R22, [R1+0x198] ;  /* 0x0001980001167983 */ /* 0x000ee40000300800 */
[----:B------:R-:W3:Y:S01]  /*3d3e0*/  LDL.LU R23, [R1+0x19c] ;  /* 0x00019c0001177983 */ /* 0x000ee20000300800 */
[----:B------:R-:W-:Y:S01]  /*3d3f0*/  MOV R14, R29 ;  /* 0x0000001d000e7202 */ /* 0x000fe20000000f00 */
[----:B------:R-:W-:Y:S01]  /*3d400*/  IMAD.MOV.U32 R15, RZ, RZ, R11 ;  /* 0x000000ffff0f7224 */ /* 0x000fe200078e000b */
[----:B------:R-:W-:Y:S01]  /*3d410*/  MOV R12, R24 ;  /* 0x00000018000c7202 */ /* 0x000fe20000000f00 */
[----:B------:R-:W-:-:S03]  /*3d420*/  IMAD.MOV.U32 R13, RZ, RZ, R28 ;  /* 0x000000ffff0d7224 */ /* 0x000fc600078e001c */
[----:B------:R0:W-:Y:S02]  /*3d430*/  STL.64 [R1+0x23b0], R14 ;  /* 0x0023b00e01007387 */ /* 0x0001e40000100a00 */
[----:B------:R1:W-:Y:S01]  /*3d440*/  STL.64 [R1+0x23a8], R12 ;  /* 0x0023a80c01007387 */ /* 0x0003e20000100a00 */
[----:B0-----:R-:W-:Y:S01]  /*3d450*/  MOV R14, R8 ;  /* 0x00000008000e7202 */ /* 0x001fe20000000f00 */
[----:B------:R-:W-:Y:S01]  /*3d460*/  IMAD.MOV.U32 R15, RZ, RZ, R4 ;  /* 0x000000ffff0f7224 */ /* 0x000fe200078e0004 */
[----:B-1----:R-:W-:Y:S01]  /*3d470*/  MOV R12, R10 ;  /* 0x0000000a000c7202 */ /* 0x002fe20000000f00 */
[----:B------:R-:W-:Y:S02]  /*3d480*/  IMAD.MOV.U32 R13, RZ, RZ, R9 ;  /* 0x000000ffff0d7224 */ /* 0x000fe400078e0009 */
[----:B------:R-:W0:Y:S04]  /*3d490*/  LDSM.16.MT88.4 R8, [R3+0x3c080] ;  /* 0x03c080000308783b */ /* 0x000e280000004200 */
[----:B------:R-:W-:Y:S01]  /*3d4a0*/  STL.64 [R1+0x23d0], R14 ;  /* 0x0023d00e01007387 */ /* 0x000fe20000100a00 */
[----:B------:R-:W-:Y:S02]  /*3d4b0*/  STL.64 [R1+0x23c8], R12 ;  /* 0x0023c80c01007387 */ /* 0x000fe40000100a00 */
[----:B------:R-:W-:Y:S01]  /*3d4c0*/  LDSM.16.MT88.4 R12, [R5+0x3c000] ;  /* 0x03c00000050c783b */ /* 0x000fe20000004200 */
[----:B---3--:R-:W-:Y:S03]  /*3d4d0*/  STL.64 [R1+0x2380], R22 ;  /* 0x0023801601007387 */ /* 0x008fe60000100a00 */
[----:B--2---:R1:W-:Y:S02]  /*3d4e0*/  STL.64 [R1+0x2378], R20 ;  /* 0x0023781401007387 */ /* 0x0043e40000100a00 */
[----:B-1----:R-:W2:Y:S01]  /*3d4f0*/  LDL.LU R20, [R1+0x1a0] ;  /* 0x0001a00001147983 */ /* 0x002ea20000300800 */
[----:B------:R-:W2:Y:S02]  /*3d500*/  LDL.LU R21, [R1+0x1a4] ;  /* 0x0001a40001157983 */ /* 0x000ea40000300800 */
[----:B------:R-:W3:Y:S01]  /*3d510*/  LDL.LU R22, [R1+0x1a8] ;  /* 0x0001a80001167983 */ /* 0x000ee20000300800 */
[----:B------:R-:W-:-:S02]  /*3d520*/  MOV R23, R2 ;  /* 0x0000000200177202 */ /* 0x000fc40000000f00 */
[----:B------:R-:W4:Y:S01]  /*3d530*/  LDL.LU R2, [R1+0x23d8] ;  /* 0x0023d80001027983 */ /* 0x000f220000300800 */
[----:B0-----:R-:W-:Y:S01]  /*3d540*/  MOV R24, R8 ;  /* 0x0000000800187202 */ /* 0x001fe20000000f00 */
[----:B------:R-:W-:Y:S01]  /*3d550*/  IMAD.MOV.U32 R25, RZ, RZ, R9 ;  /* 0x000000ffff197224 */ /* 0x000fe200078e0009 */
[----:B------:R-:W-:Y:S01]  /*3d560*/  MOV R26, R10 ;  /* 0x0000000a001a7202 */ /* 0x000fe20000000f00 */
[----:B------:R-:W-:Y:S02]  /*3d570*/  IMAD.MOV.U32 R27, RZ, RZ, R11 ;  /* 0x000000ffff1b7224 */ /* 0x000fe400078e000b */
[----:B------:R-:W0:Y:S04]  /*3d580*/  LDSM.16.MT88.4 R8, [R3+0x3c100] ;  /* 0x03c100000308783b */ /* 0x000e280000004200 */
[----:B---3--:R-:W-:Y:S01]  /*3d590*/  STL.64 [R1+0x23a0], R22 ;  /* 0x0023a01601007387 */ /* 0x008fe20000100a00 */
[----:B--2---:R1:W-:Y:S03]  /*3d5a0*/  STL.64 [R1+0x2398], R20 ;  /* 0x0023981401007387 */ /* 0x0043e60000100a00 */
        /* <DEDUP_REMOVED lines=8> */
[----:B------:R-:W0:Y:S01]  /*3d630*/  LDSM.16.MT88.4 R8, [R3+0x3c180] ;  /* 0x03c180000308783b */ /* 0x000e220000004200 */
[----:B------:R-:W-:Y:S01]  /*3d640*/  MOV R28, R13 ;  /* 0x0000000d001c7202 */ /* 0x000fe20000000f00 */
[----:B------:R-:W-:Y:S01]  /*3d650*/  IMAD.MOV.U32 R29, RZ, RZ, R14 ;  /* 0x000000ffff1d7224 */ /* 0x000fe200078e000e */
[----:B------:R-:W-:Y:S01]  /*3d660*/  MOV R4, R15 ;  /* 0x0000000f00047202 */ /* 0x000fe20000000f00 */
[----:B---3--:R-:W-:Y:S01]  /*3d670*/  STL.64 [R1+0x23c0], R22 ;  /* 0x0023c01601007387 */ /* 0x008fe20000100a00 */
[----:B--2---:R1:W-:Y:S03]  /*3d680*/  STL.64 [R1+0x23b8], R20 ;  /* 0x0023b81401007387 */ /* 0x0043e60000100a00 */
[----:B-1----:R-:W2:Y:S01]  /*3d690*/  LDL.LU R20, [R1+0x1c0] ;  /* 0x0001c00001147983 */ /* 0x002ea20000300800 */
[----:B------:R-:W2:Y:S02]  /*3d6a0*/  LDL.LU R21, [R1+0x1c4] ;  /* 0x0001c40001157983 */ /* 0x000ea40000300800 */
[----:B------:R-:W2:Y:S02]  /*3d6b0*/  LDL.LU R22, [R1+0x1c8] ;  /* 0x0001c80001167983 */ /* 0x000ea40000300800 */
[----:B0-----:R-:W-:Y:S01]  /*3d6c0*/  STL.64 [R1+0x2218], R10 ;  /* 0x0022180a01007387 */ /* 0x001fe20000100a00 */
[----:B------:R-:W-:Y:S01]  /*3d6d0*/  STL.64 [R1+0x2210], R8 ;  /* 0x0022100801007387 */ /* 0x000fe20000100a00 */
[----:B------:R-:W-:Y:S02]  /*3d6e0*/  STL [R1+0x40], R12 ;  /* 0x0000400c01007387 */ /* 0x000fe40000100800 */
[----:B------:R-:W0:Y:S04]  /*3d6f0*/  LDSM.16.MT88.4 R12, [R5+0x3c080] ;  /* 0x03c08000050c783b */ /* 0x000e280000004200 */
[----:B0-----:R-:W-:Y:S01]  /*3d700*/  IMAD.MOV.U32 R9, RZ, RZ, R14 ;  /* 0x000000ffff097224 */ /* 0x001fe200078e000e */
[----:B------:R-:W-:Y:S01]  /*3d710*/  MOV R8, R15 ;  /* 0x0000000f00087202 */ /* 0x000fe20000000f00 */
[----:B------:R-:W-:Y:S01]  /*3d720*/  IMAD.MOV.U32 R11, RZ, RZ, R12 ;  /* 0x000000ffff0b7224 */ /* 0x000fe200078e000c */
[----:B------:R-:W-:Y:S01]  /*3d730*/  MOV R10, R13 ;  /* 0x0000000d000a7202 */ /* 0x000fe20000000f00 */
[----:B------:R-:W2:Y:S01]  /*3d740*/  LDL.LU.64 R14, [R1+0x23d0] ;  /* 0x0023d000010e7983 */ /* 0x000ea20000300a00 */
[----:B------:R-:W2:Y:S02]  /*3d750*/  LDL.LU.64 R12, [R1+0x23c8] ;  /* 0x0023c800010c7983 */ /* 0x000ea40000300a00 */
[----:B----4-:R-:W-:-:S07]  /*3d760*/  IMAD.MOV.U32 R23, RZ, RZ, R2 ;  /* 0x000000ffff177224 */ /* 0x010fce00078e0002 */
        /* <DEDUP_REMOVED lines=8> */
[----:B0-----:R-:W2:Y:S02]  /*3d7f0*/  LDL.LU.64 R12, [R1+0x23a8] ;  /* 0x0023a800010c7983 */ /* 0x001ea40000300a00 */
        /* <DEDUP_REMOVED lines=17> */
[----:B--2---:R-:W-:Y:S01]  /*3d910*/  HMMA.16816.F32.BF16 R12, R12, R6, R20 ;  /* 0x000000060c0c723c */ /* 0x004fe20000041814 */
[----:B------:R-:W2:Y:S01]  /*3d920*/  LDL.LU.64 R22, [R1+0x2360] ;  /* 0x0023600001167983 */ /* 0x000ea20000300a00 */
[----:B------:R-:W3:Y:S11]  /*3d930*/  LDL.LU.64 R20, [R1+0x2358] ;  /* 0x0023580001147983 */ /* 0x000ef60000300a00 */
[----:B------:R-:W-:Y:S10]  /*3d940*/  @!UPT UIADD3 URZ, URZ, URZ, URZ ;  /* 0x0000003f3f3ff290 */ /* 0x000ff4000fffe03f */
[----:B------:R0:W-:Y:S01]  /*3d950*/  STL.64 [R1+0x1a0], R12 ;  /* 0x0001a00c01007387 */ /* 0x0001e20000100a00 */
[----:B------:R1:W-:Y:S01]  /*3d960*/  STL.64 [R1+0x1a8], R14 ;  /* 0x0001a80e01007387 */ /* 0x0003e20000100a00 */
[----:B0-----:R-:W-:Y:S01]  /*3d970*/  MOV R12, R11 ;  /* 0x0000000b000c7202 */ /* 0x001fe20000000f00 */
[----:B------:R-:W-:Y:S02]  /*3d980*/  IMAD.MOV.U32 R13, RZ, RZ, R10 ;  /* 0x000000ffff0d7224 */ /* 0x000fe400078e000a */
[----:B-1----:R-:W-:Y:S01]  /*3d990*/  IMAD.MOV.U32 R15, RZ, RZ, R8 ;  /* 0x000000ffff0f7224 */ /* 0x002fe200078e0008 */
[----:B------:R-:W-:Y:S02]  /*3d9a0*/  MOV R14, R9 ;  /* 0x00000009000e7202 */ /* 0x000fe40000000f00 */
[----:B------:R-:W-:Y:S02]  /*3d9b0*/  MOV R8, R19 ;  /* 0x0000001300087202 */ /* 0x000fe40000000f00 */
[----:B------:R-:W-:Y:S01]  /*3d9c0*/  MOV R10, R17 ;  /* 0x00000011000a7202 */ /* 0x000fe20000000f00 */
[----:B------:R-:W-:Y:S01]  /*3d9d0*/  IMAD.MOV.U32 R11, RZ, RZ, R16 ;  /* 0x000000ffff0b7224 */ /* 0x000fe200078e0010 */
[----:B------:R-:W4:Y:S01]  /*3d9e0*/  LDL.LU R19, [R1+0x2354] ;  /* 0x0023540001137983 */ /* 0x000f220000300800 */
[----:B------:R-:W-:-:S02]  /*3d9f0*/  IMAD.MOV.U32 R9, RZ, RZ, R18 ;  /* 0x000000ffff097224 */ /* 0x000fc400078e0012 */
[----:B------:R-:W5:Y:S02]  /*3da00*/  LDL.LU R18, [R1+0x2350] ;  /* 0x0023500001127983 */ /* 0x000f640000300800 */
[----:B------:R-:W4:Y:S01]  /*3da10*/  LDL.LU R17, [R1+0x234c] ;  /* 0x00234c0001117983 */ /* 0x000f220000300800 */
[----:B------:R-:W4:Y:S01]  /*3da20*/  LDL.LU R16, [R1+0x2348] ;  /* 0x0023480001107983 */ /* 0x000f220000300800 */
[----:B------:R-:W-:Y:S02]  /*3da30*/  STL.64 [R1+0x2238], R10 ;  /* 0x0022380a01007387 */ /* 0x000fe40000100a00 */
[----:B------:R-:W-:Y:S02]  /*3da40*/  STL.64 [R1+0x2230], R8 ;  /* 0x0022300801007387 */ /* 0x000fe40000100a00 */
[----:B------:R-:W-:Y:S01]  /*3da50*/  STL.64 [R1+0x2208], R14 ;  /* 0x0022080e01007387 */ /* 0x000fe20000100a00 */
[----:B------:R0:W-:Y:S04]  /*3da60*/  STL.64 [R1+0x2200], R12 ;  /* 0x0022000c01007387 */ /* 0x0001e80000100a00 */
[----:B0-----:R-:W4:Y:S01]  /*3da70*/  LDL.LU R12, [R1+0xf0] ;  /* 0x0000f000010c7983 */ /* 0x001f220000300800 */
[----:B------:R-:W4:Y:S02]  /*3da80*/  LDL.LU R13, [R1+0xf4] ;  /* 0x0000f400010d7983 */ /* 0x000f240000300800 */
[----:B------:R-:W4:Y:S02]  /*3da90*/  LDL.LU R14, [R1+0xf8] ;  /* 0x0000f800010e7983 */ /* 0x000f240000300800 */
[----:B------:R-:W4:Y:S01]  /*3daa0*/  LDL.LU R15, [R1+0xfc] ;  /* 0x0000fc00010f7983 */ /* 0x000f220000300800 */
[----:B------:R-:W-:-:S02]  /*3dab0*/  MOV R8, R24 ;  /* 0x0000001800087202 */ /* 0x000fc40000000f00 */
[----:B------:R-:W-:Y:S01]  /*3dac0*/  MOV R10, R26 ;  /* 0x0000001a000a7202 */ /* 0x000fe20000000f00 */
[----:B------:R-:W-:Y:S01]  /*3dad0*/  IMAD.MOV.U32 R11, RZ, RZ, R27 ;  /* 0x000000ffff0b7224 */ /* 0x000fe200078e001b */
[----:B------:R-:W5:Y:S01]  /*3dae0*/  LDL.LU R24, [R1+0x2344] ;  /* 0x0023440001187983 */ /* 0x000f620000300800 */
[----:B------:R-:W-:Y:S02]  /*3daf0*/  IMAD.MOV.U32 R9, RZ, RZ, R25 ;  /* 0x000000ffff097224 */ /* 0x000fe400078e0019 */
[----:B------:R-:W5:Y:S02]  /*3db00*/  LDL.LU R25, [R1+0x2340] ;  /* 0x0023400001197983 */ /* 0x000f640000300800 */
[----:B------:R-:W5:Y:S01]  /*3db10*/  LDL.LU R26, [R1+0x233c] ;  /* 0x00233c00011a7983 */ /* 0x000f620000300800 */
[----:B------:R-:W5:Y:S01]  /*3db20*/  LDL.LU R27, [R1+0x2338] ;  /* 0x00233800011b7983 */ /* 0x000f620000300800 */
[----:B------:R2:W-:Y:S02]  /*3db30*/  STL.64 [R1+0x2258], R10 ;  /* 0x0022580a01007387 */ /* 0x0005e40000100a00 */
[----:B------:R3:W-:Y:S01]  /*3db40*/  STL.64 [R1+0x2250], R8 ;  /* 0x0022500801007387 */ /* 0x0007e20000100a00 */
[----:B--2---:R-:W-:-:S02]  /*3db50*/  MOV R10, R22 ;  /* 0x00000016000a7202 */ /* 0x004fc40000000f00 */
[----:B---3--:R-:W-:Y:S01]  /*3db60*/  MOV R8, R20 ;  /* 0x0000001400087202 */ /* 0x008fe20000000f00 */
[----:B------:R-:W-:Y:S01]  /*3db70*/  IMAD.MOV.U32 R11, RZ, RZ, R23 ;  /* 0x000000ffff0b7224 */ /* 0x000fe200078e0017 */
[----:B------:R-:W2:Y:S01]  /*3db80*/  LDL.LU R20, [R1+0x2334] ;  /* 0x0023340001147983 */ /* 0x000ea20000300800 */
[----:B------:R-:W-:Y:S02]  /*3db90*/  IMAD.MOV.U32 R9, RZ, RZ, R21 ;  /* 0x000000ffff097224 */ /* 0x000fe400078e0015 */
[----:B------:R-:W3:Y:S02]  /*3dba0*/  LDL.LU R21, [R1+0x2330] ;  /* 0x0023300001157983 */ /* 0x000ee40000300800 */
[----:B------:R-:W2:Y:S01]  /*3dbb0*/  LDL.LU R22, [R1+0x232c] ;  /* 0x00232c0001167983 */ /* 0x000ea20000300800 */
[----:B------:R-:W2:Y:S01]  /*3dbc0*/  LDL.LU R23, [R1+0x2328] ;  /* 0x0023280001177983 */ /* 0x000ea20000300800 */
[----:B------:R-:W-:Y:S02]  /*3dbd0*/  STL.64 [R1+0x2278], R10 ;  /* 0x0022780a01007387 */ /* 0x000fe40000100a00 */
[----:B------:R-:W-:Y:S01]  /*3dbe0*/  STL.64 [R1+0x2270], R8 ;  /* 0x0022700801007387 */ /* 0x000fe20000100a00 */
[----:B----4-:R-:W-:Y:S01]  /*3dbf0*/  STL.64 [R1+0x2228], R14 ;  /* 0x0022280e01007387 */ /* 0x010fe20000100a00 */
[----:B------:R0:W-:Y:S03]  /*3dc00*/  STL.64 [R1+0x2220], R12 ;  /* 0x0022200c01007387 */ /* 0x0001e60000100a00 */
[----:B0-----:R-:W4:Y:S01]  /*3dc10*/  LDL.LU R12, [R1+0x100] ;  /* 0x00010000010c7983 */ /* 0x001f220000300800 */
[----:B------:R-:W4:Y:S02]  /*3dc20*/  LDL.LU R13, [R1+0x104] ;  /* 0x00010400010d7983 */ /* 0x000f240000300800 */
[----:B------:R-:W2:Y:S02]  /*3dc30*/  LDL.LU R14, [R1+0x108] ;  /* 0x00010800010e7983 */ /* 0x000ea40000300800 */
[----:B------:R-:W2:Y:S01]  /*3dc40*/  LDL.LU R15, [R1+0x10c] ;  /* 0x00010c00010f7983 */ /* 0x000ea20000300800 */
[----:B------:R-:W-:-:S02]  /*3dc50*/  MOV R8, R16 ;  /* 0x0000001000087202 */ /* 0x000fc40000000f00 */
[----:B-----5:R-:W-:Y:S01]  /*3dc60*/  MOV R10, R18 ;  /* 0x00000012000a7202 */ /* 0x020fe20000000f00 */
[----:B------:R-:W-:Y:S01]  /*3dc70*/  IMAD.MOV.U32 R11, RZ, RZ, R19 ;  /* 0x000000ffff0b7224 */ /* 0x000fe200078e0013 */
[----:B------:R-:W5:Y:S01]  /*3dc80*/  LDL.LU R16, [R1+0x2324] ;  /* 0x0023240001107983 */ /* 0x000f620000300800 */
[----:B------:R-:W-:Y:S02]  /*3dc90*/  IMAD.MOV.U32 R9, RZ, RZ, R17 ;  /* 0x000000ffff097224 */ /* 0x000fe400078e0011 */
[----:B------:R-:W5:Y:S02]  /*3dca0*/  LDL.LU R17, [R1+0x2320] ;  /* 0x0023200001117983 */ /* 0x000f640000300800 */
[----:B------:R-:W5:Y:S01]  /*3dcb0*/  LDL.LU R18, [R1+0x231c] ;  /* 0x00231c0001127983 */ /* 0x000f620000300800 */
[----:B------:R-:W5:Y:S01]  /*3dcc0*/  LDL.LU R19, [R1+0x2318] ;  /* 0x0023180001137983 */ /* 0x000f620000300800 */
[----:B------:R-:W-:Y:S02]  /*3dcd0*/  STL.64 [R1+0x2298], R10 ;  /* 0x0022980a01007387 */ /* 0x000fe40000100a00 */
[----:B------:R-:W-:Y:S01]  /*3dce0*/  STL.64 [R1+0x2290], R8 ;  /* 0x0022900801007387 */ /* 0x000fe20000100a00 */
[----:B--2---:R-:W-:Y:S01]  /*3dcf0*/  STL.64 [R1+0x2248], R14 ;  /* 0x0022480e01007387 */ /* 0x004fe20000100a00 */
[----:B----4-:R0:W-:Y:S03]  /*3dd00*/  STL.64 [R1+0x2240], R12 ;  /* 0x0022400c01007387 */ /* 0x0101e60000100a00 */
[----:B0-----:R-:W2:Y:S01]  /*3dd10*/  LDL.LU R12, [R1+0x110] ;  /* 0x00011000010c7983 */ /* 0x001ea20000300800 */
[----:B------:R-:W2:Y:S02]  /*3dd20*/  LDL.LU R13, [R1+0x114] ;  /* 0x00011400010d7983 */ /* 0x000ea40000300800 */
[----:B------:R-:W4:Y:S02]  /*3dd30*/  LDL.LU R14, [R1+0x118] ;  /* 0x00011800010e7983 */ /* 0x000f240000300800 */
[----:B------:R-:W4:Y:S01]  /*3dd40*/  LDL.LU R15, [R1+0x11c] ;  /* 0x00011c00010f7983 */ /* 0x000f220000300800 */
[----:B------:R-:W-:Y:S01]  /*3dd50*/  MOV R10, R25 ;  /* 0x00000019000a7202 */ /* 0x000fe20000000f00 */
[----:B------:R-:W-:Y:S01]  /*3dd60*/  IMAD.MOV.U32 R11, RZ, RZ, R24 ;  /* 0x000000ffff0b7224 */ /* 0x000fe200078e0018 */
[----:B------:R-:W-:Y:S01]  /*3dd70*/  MOV R8, R27 ;  /* 0x0000001b00087202 */ /* 0x000fe20000000f00 */
[----:B------:R-:W-:-:S03]  /*3dd80*/  IMAD.MOV.U32 R9, RZ, RZ, R26 ;  /* 0x000000ffff097224 */ /* 0x000fc600078e001a */
[----:B------:R3:W-:Y:S02]  /*3dd90*/  STL.64 [R1+0x22b8], R10 ;  /* 0x0022b80a01007387 */ /* 0x0007e40000100a00 */
[----:B------:R0:W-:Y:S01]  /*3dda0*/  STL.64 [R1+0x22b0], R8 ;  /* 0x0022b00801007387 */ /* 0x0001e20000100a00 */
[----:B---3--:R-:W-:Y:S01]  /*3ddb0*/  MOV R10, R21 ;  /* 0x00000015000a7202 */ /* 0x008fe20000000f00 */
[----:B------:R-:W-:Y:S01]  /*3ddc0*/  IMAD.MOV.U32 R11, RZ, RZ, R20 ;  /* 0x000000ffff0b7224 */ /* 0x000fe200078e0014 */
[----:B0-----:R-:W-:Y:S01]  /*3ddd0*/  MOV R8, R23 ;  /* 0x0000001700087202 */ /* 0x001fe20000000f00 */
[----:B------:R-:W-:-:S03]  /*3dde0*/  IMAD.MOV.U32 R9, RZ, RZ, R22 ;  /* 0x000000ffff097224 */ /* 0x000fc600078e0016 */
[----:B------:R-:W-:Y:S02]  /*3ddf0*/  STL.64 [R1+0x22d8], R10 ;  /* 0x0022d80a01007387 */ /* 0x000fe40000100a00 */
[----:B------:R-:W-:Y:S02]  /*3de00*/  STL.64 [R1+0x22d0], R8 ;  /* 0x0022d00801007387 */ /* 0x000fe40000100a00 */
[----:B----4-:R-:W-:Y:S01]  /*3de10*/  STL.64 [R1+0x2268], R14 ;  /* 0x0022680e01007387 */ /* 0x010fe20000100a00 */
[----:B--2---:R0:W-:Y:S03]  /*3de20*/  STL.64 [R1+0x2260], R12 ;  /* 0x0022600c01007387 */ /* 0x0041e60000100a00 */
[----:B0-----:R-:W2:Y:S01]  /*3de30*/  LDL.LU R12, [R1+0x120] ;  /* 0x00012000010c7983 */ /* 0x001ea20000300800 */
[----:B------:R-:W2:Y:S02]  /*3de40*/  LDL.LU R13, [R1+0x124] ;  /* 0x00012400010d7983 */ /* 0x000ea40000300800 */
[----:B------:R-:W3:Y:S02]  /*3de50*/  LDL.LU R14, [R1+0x128] ;  /* 0x00012800010e7983 */ /* 0x000ee40000300800 */
[----:B------:R-:W3:Y:S01]  /*3de60*/  LDL.LU R15, [R1+0x12c] ;  /* 0x00012c00010f7983 */ /* 0x000ee20000300800 */
[----:B------:R-:W5:Y:S01]  /*3de70*/  LDL.LU R20, [R1+0x180] ;  /* 0x0001800001147983 */ /* 0x000f620000300800 */
[----:B------:R-:W5:Y:S02]  /*3de80*/  LDL.LU R21, [R1+0x184] ;  /* 0x0001840001157983 */ /* 0x000f640000300800 */
[----:B------:R-:W5:Y:S02]  /*3de90*/  LDL.LU R22, [R1+0x188] ;  /* 0x0001880001167983 */ /* 0x000f640000300800 */
[----:B------:R-:W5:Y:S01]  /*3dea0*/  LDL.LU R23, [R1+0x18c] ;  /* 0x00018c0001177983 */ /* 0x000f620000300800 */
[----:B------:R-:W4:Y:S01]  /*3deb0*/  LDL.LU R24, [R1+0x170] ;  /* 0x0001700001187983 */ /* 0x000f220000300800 */
[----:B------:R-:W4:Y:S02]  /*3dec0*/  LDL.LU R25, [R1+0x174] ;  /* 0x0001740001197983 */ /* 0x000f240000300800 */
[----:B------:R-:W4:Y:S02]  /*3ded0*/  LDL.LU R26, [R1+0x178] ;  /* 0x00017800011a7983 */ /* 0x000f240000300800 */
[----:B------:R-:W4:Y:S01]  /*3dee0*/  LDL.LU R27, [R1+0x17c] ;  /* 0x00017c00011b7983 */ /* 0x000f220000300800 */
[----:B------:R-:W4:Y:S01]  /*3def0*/  LDL.LU R8, [R1+0xc0] ;  /* 0x0000c00001087983 */ /* 0x000f220000300800 */
[----:B------:R-:W4:Y:S02]  /*3df00*/  LDL.LU R9, [R1+0xc4] ;  /* 0x0000c40001097983 */ /* 0x000f240000300800 */
[----:B------:R-:W4:Y:S02]  /*3df10*/  LDL.LU R10, [R1+0xc8] ;  /* 0x0000c800010a7983 */ /* 0x000f240000300800 */
[----:B------:R-:W4:Y:S01]  /*3df20*/  LDL.LU R11, [R1+0xcc] ;  /* 0x0000cc00010b7983 */ /* 0x000f220000300800 */
[----:B---3--:R-:W-:Y:S01]  /*3df30*/  STL.64 [R1+0x2288], R14 ;  /* 0x0022880e01007387 */ /* 0x008fe20000100a00 */
[----:B--2---:R0:W-:Y:S03]  /*3df40*/  STL.64 [R1+0x2280], R12 ;  /* 0x0022800c01007387 */ /* 0x0041e60000100a00 */
[----:B0-----:R-:W2:Y:S01]  /*3df50*/  LDL.LU R12, [R1+0x130] ;  /* 0x00013000010c7983 */ /* 0x001ea20000300800 */
[----:B------:R-:W2:Y:S02]  /*3df60*/  LDL.LU R13, [R1+0x134] ;  /* 0x00013400010d7983 */ /* 0x000ea40000300800 */
[----:B------:R-:W3:Y:S02]  /*3df70*/  LDL.LU R14, [R1+0x138] ;  /* 0x00013800010e7983 */ /* 0x000ee40000300800 */
[----:B------:R-:W3:Y:S02]  /*3df80*/  LDL.LU R15, [R1+0x13c] ;  /* 0x00013c00010f7983 */ /* 0x000ee40000300800 */
        /* <DEDUP_REMOVED lines=11> */
[----:B------:R-:W3:Y:S01]  /*3e040*/  LDL.LU R15, [R1+0x15c] ;  /* 0x00015c00010f7983 */ /* 0x000ee20000300800 */
[----:B-----5:R-:W-:Y:S01]  /*3e050*/  HMMA.16816.F32.BF16 R16, R16, R6, R20 ;  /* 0x000000061010723c */ /* 0x020fe20000041814 */
[----:B---3--:R-:W-:Y:S01]  /*3e060*/  STL.64 [R1+0x22e8], R14 ;  /* 0x0022e80e01007387 */ /* 0x008fe20000100a00 */
[----:B--2---:R0:W-:Y:S03]  /*3e070*/  STL.64 [R1+0x22e0], R12 ;  /* 0x0022e00c01007387 */ /* 0x0041e60000100a00 */
[----:B0-----:R-:W2:Y:S01]  /*3e080*/  LDL.LU R12, [R1+0x160] ;  /* 0x00016000010c7983 */ /* 0x001ea20000300800 */
[----:B------:R-:W2:Y:S02]  /*3e090*/  LDL.LU R13, [R1+0x164] ;  /* 0x00016400010d7983 */ /* 0x000ea40000300800 */
[----:B------:R-:W2:Y:S02]  /*3e0a0*/  LDL.LU R14, [R1+0x168] ;  /* 0x00016800010e7983 */ /* 0x000ea40000300800 */
[----:B------:R-:W2:Y:S01]  /*3e0b0*/  LDL.LU R15, [R1+0x16c] ;  /* 0x00016c00010f7983 */ /* 0x000ea20000300800 */
[----:B------:R-:W4:Y:S01]  /*3e0c0*/  LDL.LU.64 R22, [R1+0x2310] ;  /* 0x0023100001167983 */ /* 0x000f220000300a00 */
[----:B------:R-:W4:Y:S11]  /*3e0d0*/  LDL.LU.64 R20, [R1+0x2308] ;  /* 0x0023080001147983 */ /* 0x000f360000300a00 */
[----:B------:R0:W-:Y:S02]  /*3e0e0*/  STL.64 [R1+0x190], R16 ;  /* 0x0001901001007387 */ /* 0x0001e40000100a00 */
[----:B------:R1:W-:Y:S01]  /*3e0f0*/  STL.64 [R1+0x198], R18 ;  /* 0x0001981201007387 */ /* 0x0003e20000100a00 */
[----:B0-----:R-:W3:Y:S01]  /*3e100*/  LDL.LU R16, [R1+0x40] ;  /* 0x0000400001107983 */ /* 0x001ee20000300800 */
[----:B------:R-:W-:-:S02]  /*3e110*/  MOV R17, R28 ;  /* 0x0000001c00117202 */ /* 0x000fc40000000f00 */
[----:B------:R-:W5:Y:S02]  /*3e120*/  LDL.LU R28, [R1+0x2300] ;  /* 0x00230000011c7983 */ /* 0x000f640000300800 */
[----:B-1----:R-:W-:Y:S01]  /*3e130*/  IMAD.MOV.U32 R18, RZ, RZ, R29 ;  /* 0x000000ffff127224 */ /* 0x002fe200078e001d */
[----:B------:R-:W-:Y:S01]  /*3e140*/  MOV R19, R4 ;  /* 0x0000000400137202 */ /* 0x000fe20000000f00 */
[----:B------:R-:W2:Y:S01]  /*3e150*/  LDL.LU R29, [R1+0x22fc] ;  /* 0x0022fc00011d7983 */ /* 0x000ea20000300800 */
[----:B------:R-:W2:Y:S01]  /*3e160*/  LDL.LU R4, [R1+0x22f8] ;  /* 0x0022f80001047983 */ /* 0x000ea20000300800 */
[----:B----4-:R-:W-:Y:S02]  /*3e170*/  HMMA.16816.F32.BF16 R20, R20, R6, R24 ;  /* 0x000000061414723c */ /* 0x010fe40000041818 */
[----:B------:R-:W2:Y:S11]  /*3e180*/  LDL.LU.64 R24, [R1+0x22f0] ;  /* 0x0022f00001187983 */ /* 0x000eb60000300a00 */
[----:B------:R-:W-:Y:S11]  /*3e190*/  @!UPT UIADD3 URZ, URZ, URZ, URZ ;  /* 0x0000003f3f3ff290 */ /* 0x000ff6000fffe03f */
[----:B------:R-:W-:Y:S01]  /*3e1a0*/  MOV R27, R23 ;  /* 0x00000017001b7202 */ /* 0x000fe20000000f00 */
[----:B------:R-:W-:Y:S01]  /*3e1b0*/  IMAD.MOV.U32 R26, RZ, RZ, R22 ;  /* 0x000000ffff1a7224 */ /* 0x000fe200078e0016 */
[----:B------:R0:W-:Y:S04]  /*3e1c0*/  STL.64 [R1+0x180], R20 ;  /* 0x0001801401007387 */ /* 0x0001e80000100a00 */
[----:B0-----:R-:W3:Y:S01]  /*3e1d0*/  LDL.LU R20, [R1+0xd0] ;  /* 0x0000d00001147983 */ /* 0x001ee20000300800 */
[----:B------:R-:W3:Y:S02]  /*3e1e0*/  LDL.LU R21, [R1+0xd4] ;  /* 0x0000d40001157983 */ /* 0x000ee40000300800 */
        /* <DEDUP_REMOVED lines=64> */
[----:B------:R-:W-:Y:S01]  /*3e5f0*/  IMAD.MOV.U32 R22, RZ, RZ, R29 ;  /* 0x000000ffff167224 */ /* 0x000fe200078e001d */
[----:B--2---:R-:W-:Y:S01]  /*3e600*/  HMMA.16816.F32.BF16 R8, R8, R24, R12 ;  /* 0x000000180808723c */ /* 0x004fe2000004180c */
[----:B------:R-:W2:Y:S01]  /*3e610*/  LDL.LU.64 R14, [R1+0x2208] ;  /* 0x00220800010e7983 */ /* 0x000ea20000300a00 */
[----:B------:R-:W2:Y:S11]  /*3e620*/  LDL.LU.64 R12, [R1+0x2200] ;  /* 0x00220000010c7983 */ /* 0x000eb60000300a00 */
[----:B------:R-:W-:Y:S10]  /*3e630*/  @!UPT UIADD3 URZ, URZ, URZ, URZ ;  /* 0x0000003f3f3ff290 */ /* 0x000ff4000fffe03f */
[----:B------:R-:W-:Y:S01]  /*3e640*/  STL.64 [R1+0x140], R8 ;  /* 0x0001400801007387 */ /* 0x000fe20000100a00 */
[----:B------:R0:W-:Y:S02]  /*3e650*/  STL [R1+0x148], R10 ;  /* 0x0001480a01007387 */ /* 0x0001e40000100800 */
[----:B------:R-:W-:Y:S02]  /*3e660*/  IMAD.MOV.U32 R29, RZ, RZ, R11 ;  /* 0x000000ffff1d7224 */ /* 0x000fe400078e000b */
[----:B0-----:R-:W2:Y:S01]  /*3e670*/  LDL.LU.64 R10, [R1+0x21f8] ;  /* 0x0021f800010a7983 */ /* 0x001ea20000300a00 */
[----:B------:R-:W2:Y:S01]  /*3e680*/  LDL.LU.64 R8, [R1+0x21f0] ;  /* 0x0021f00001087983 */ /* 0x000ea20000300a00 */
[----:B------:R-:W-:-:S07]  /*3e690*/  MOV R23, R4 ;  /* 0x0000000400177202 */ /* 0x000fce0000000f00 */
[-C--:B---3--:R-:W-:Y:S01]  /*3e6a0*/  HMMA.16816.F32.BF16 R16, R16, R24.reuse, R20 ;  /* 0x000000181010723c */ /* 0x088fe20000041814 */
[----:B------:R0:W-:Y:S04]  /*3e6b0*/  STL [R1+0x20c0], R29 ;  /* 0x0020c01d01007387 */ /* 0x0001e80000100800 */
[----:B-----5:R-:W-:Y:S03]  /*3e6c0*/  LDSM.16.MT88.4 R20, [R28+0x3c180] ;  /* 0x03c180001c14783b */ /* 0x020fe60000004200 */
[----:B--2---:R-:W-:Y:S01]  /*3e6d0*/  HMMA.16816.F32.BF16 R8, R12, R24, R8 ;  /* 0x000000180c08723c */ /* 0x004fe20000041808 */
[----:B------:R-:W1:Y:S02]  /*3e6e0*/  LDSM.16.MT88.4 R12, [R5+0x3c100] ;  /* 0x03c10000050c783b */ /* 0x000e640000004200 */
[----:B------:R-:W2:Y:S11]  /*3e6f0*/  LDSM.16.MT88.4 R4, [R5+0x3c180] ;  /* 0x03c180000504783b */ /* 0x000eb60000004200 */
[----:B------:R-:W-:Y:S09]  /*3e700*/  @!UPT UIADD3 URZ, URZ, URZ, URZ ;  /* 0x0000003f3f3ff290 */ /* 0x000ff2000fffe03f */
[----:B------:R-:W-:Y:S01]  /*3e710*/  STL.64 [R1+0xf0], R8 ;  /* 0x0000f00801007387 */ /* 0x000fe20000100a00 */
[----:B------:R-:W-:Y:S01]  /*3e720*/  STL.64 [R1+0x100], R16 ;  /* 0x0001001001007387 */ /* 0x000fe20000100a00 */
[----:B0-----:R-:W-:Y:S01]  /*3e730*/  MOV R29, R11 ;  /* 0x0000000b001d7202 */ /* 0x001fe20000000f00 */
[----:B------:R-:W-:Y:S01]  /*3e740*/  STL.64 [R1+0x108], R18 ;  /* 0x0001081201007387 */ /* 0x000fe20000100a00 */
[----:B------:R0:W-:Y:S03]  /*3e750*/  STL [R1+0xf8], R10 ;  /* 0x0000f80a01007387 */ /* 0x0001e60000100800 */
[----:B------:R-:W-:Y:S01]  /*3e760*/  STL [R1+0x20c4], R29 ;  /* 0x0020c41d01007387 */ /* 0x000fe20000100800 */
[----:B------:R-:W-:Y:S01]  /*3e770*/  LDSM.16.MT88.4 R16, [R28+0x3c100] ;  /* 0x03c100001c10783b */ /* 0x000fe20000004200 */
[----:B-1----:R-:W-:Y:S01]  /*3e780*/  IMAD.MOV.U32 R11, RZ, RZ, R12 ;  /* 0x000000ffff0b7224 */ /* 0x002fe200078e000c */
[----:B0-----:R-:W-:Y:S01]  /*3e790*/  MOV R10, R13 ;  /* 0x0000000d000a7202 */ /* 0x001fe20000000f00 */
[----:B------:R-:W-:Y:S01]  /*3e7a0*/  IMAD.MOV.U32 R9, RZ, RZ, R14 ;  /* 0x000000ffff097224 */ /* 0x000fe200078e000e */
[----:B------:R-:W-:Y:S01]  /*3e7b0*/  MOV R8, R15 ;  /* 0x0000000f00087202 */ /* 0x000fe20000000f00 */
[----:B--2---:R0:W-:Y:S01]  /*3e7c0*/  STL.64 [R1+0x21b8], R6 ;  /* 0x0021b80601007387 */ /* 0x0041e20000100a00 */
[----:B------:R1:W-:Y:S03]  /*3e7d0*/  STL.64 [R1+0x21b0], R4 ;  /* 0x0021b00401007387 */ /* 0x0003e60000100a00 */
[----:B------:R-:W-:Y:S01]  /*3e7e0*/  LDSM.16.MT88.4 R12, [R28+0x3c080] ;  /* 0x03c080001c0c783b */ /* 0x000fe20000004200 */
[----:B0-----:R-:W-:-:S02]  /*3e7f0*/  IMAD.MOV.U32 R6, RZ, RZ, R9 ;  /* 0x000000ffff067224 */ /* 0x001fc400078e0009 */
[----:B-1----:R-:W-:Y:S01]  /*3e800*/  IMAD.MOV.U32 R4, RZ, RZ, R11 ;  /* 0x000000ffff047224 */ /* 0x002fe200078e000b */
[----:B------:R-:W-:Y:S02]  /*3e810*/  MOV R5, R10 ;  /* 0x0000000a00057202 */ /* 0x000fe40000000f00 */
[----:B------:R-:W-:Y:S02]  /*3e820*/  MOV R7, R8 ;  /* 0x0000000800077202 */ /* 0x000fe40000000f00 */
[----:B------:R-:W0:Y:S04]  /*3e830*/  LDSM.16.MT88.4 R8, [R28+0x3c000] ;  /* 0x03c000001c08783b */ /* 0x000e280000004200 */
[----:B------:R-:W-:Y:S01]  /*3e840*/  STL.64 [R1+0x21d8], R6 ;  /* 0x0021d80601007387 */ /* 0x000fe20000100a00 */
[----:B------:R-:W-:Y:S03]  /*3e850*/  STL.64 [R1+0x21d0], R4 ;  /* 0x0021d00401007387 */ /* 0x000fe60000100a00 */
[----:B0-----:R-:W-:Y:S01]  /*3e860*/  STL [R1+0x2198], R8 ;  /* 0x0021980801007387 */ /* 0x001fe20000100800 */
[----:B------:R-:W-:Y:S02]  /*3e870*/  STL [R1+0x2194], R9 ;  /* 0x0021940901007387 */ /* 0x000fe40000100800 */
[----:B------:R-:W-:Y:S02]  /*3e880*/  STL [R1+0x2190], R10 ;  /* 0x0021900a01007387 */ /* 0x000fe40000100800 */
[----:B------:R-:W-:Y:S01]  /*3e890*/  STL [R1+0x218c], R11 ;  /* 0x00218c0b01007387 */ /* 0x000fe20000100800 */
[----:B------:R-:W-:Y:S01]  /*3e8a0*/  STL [R1+0x217c], R12 ;  /* 0x00217c0c01007387 */ /* 0x000fe20000100800 */
[----:B------:R-:W-:Y:S02]  /*3e8b0*/  STL [R1+0x2178], R13 ;  /* 0x0021780d01007387 */ /* 0x000fe40000100800 */
[----:B------:R-:W-:Y:S02]  /*3e8c0*/  STL [R1+0x2174], R14 ;  /* 0x0021740e01007387 */ /* 0x000fe40000100800 */
[----:B------:R-:W-:Y:S01]  /*3e8d0*/  STL [R1+0x2170], R15 ;  /* 0x0021700f01007387 */ /* 0x000fe20000100800 */
[----:B------:R-:W-:Y:S01]  /*3e8e0*/  STL [R1+0x2188], R17 ;  /* 0x0021881101007387 */ /* 0x000fe20000100800 */
[----:B------:R-:W-:Y:S02]  /*3e8f0*/  STL [R1+0x2184], R18 ;  /* 0x0021841201007387 */ /* 0x000fe40000100800 */
[----:B------:R-:W-:Y:S02]  /*3e900*/  STL [R1+0x2180], R19 ;  /* 0x0021801301007387 */ /* 0x000fe40000100800 */
[----:B------:R-:W-:Y:S01]  /*3e910*/  STL.64 [R1+0x21a8], R22 ;  /* 0x0021a81601007387 */ /* 0x000fe20000100a00 */
[----:B------:R0:W-:Y:S04]  /*3e920*/  STL.64 [R1+0x21a0], R20 ;  /* 0x0021a01401007387 */ /* 0x0001e80000100a00 */
[----:B0-----:R-:W2:Y:S01]  /*3e930*/  LDL.LU R20, [R1+0x1b0] ;  /* 0x0001b00001147983 */ /* 0x001ea20000300800 */
[----:B------:R-:W2:Y:S02]  /*3e940*/  LDL.LU R21, [R1+0x1b4] ;  /* 0x0001b40001157983 */ /* 0x000ea40000300800 */
[----:B------:R-:W3:Y:S02]  /*3e950*/  LDL.LU R22, [R1+0x1b8] ;  /* 0x0001b80001167983 */ /* 0x000ee40000300800 */
[----:B------:R-:W-:-:S02]  /*3e960*/  IMAD.MOV.U32 R23, RZ, RZ, R0 ;  /* 0x000000ffff177224 */ /* 0x000fc400078e0000 */
[----:B------:R-:W4:Y:S04]  /*3e970*/  LDL.LU R0, [R1+0x21e8] ;  /* 0x0021e80001007983 */ /* 0x000f280000300800 */
[----:B------:R-:W0:Y:S04]  /*3e980*/  S2R R29, SR_TID.X ;  /* 0x00000000001d7919 */ /* 0x000e280000002100 */
[----:B---3--:R1:W-:Y:S01]  /*3e990*/  STL.64 [R1+0x21c8], R22 ;  /* 0x0021c81601007387 */ /* 0x0083e20000100a00 */
[----:B--2---:R2:W-:Y:S03]  /*3e9a0*/  STL.64 [R1+0x21c0], R20 ;  /* 0x0021c01401007387 */ /* 0x0045e60000100a00 */
[----:B----4-:R-:W3:Y:S01]  /*3e9b0*/  LDSM.16.MT88.4 R4, [R0+0x3e000] ;  /* 0x03e000000004783b */ /* 0x010ee20000004200 */
[----:B-1----:R-:W-:-:S03]  /*3e9c0*/  MOV R22, R2 ;  /* 0x0000000200167202 */ /* 0x002fc60000000f00 */
[----:B--2---:R-:W2:Y:S01]  /*3e9d0*/  LDL.LU R20, [R1+0x1c0] ;  /* 0x0001c00001147983 */ /* 0x004ea20000300800 */
[----:B------:R-:W2:Y:S02]  /*3e9e0*/  LDL.LU R21, [R1+0x1c4] ;  /* 0x0001c40001157983 */ /* 0x000ea40000300800 */
[----:B------:R-:W4:Y:S02]  /*3e9f0*/  LDL.LU R2, [R1+0x21e4] ;  /* 0x0021e40001027983 */ /* 0x000f240000300800 */
[----:B------:R-:W-:Y:S02]  /*3ea00*/  IMAD.MOV.U32 R23, RZ, RZ, R3 ;  /* 0x000000ffff177224 */ /* 0x000fe400078e0003 */
[----:B------:R-:W5:Y:S01]  /*3ea10*/  LDL.LU R3, [R1+0x21e0] ;  /* 0x0021e00001037983 */ /* 0x000f620000300800 */
[----:B------:R-:W-:Y:S01]  /*3ea20*/  STL [R1+0x20c8], R28 ;  /* 0x0020c81c01007387 */ /* 0x000fe20000100800 */
[----:B---3--:R-:W-:Y:S02]  /*3ea30*/  MOV R26, R4 ;  /* 0x00000004001a7202 */ /* 0x008fe40000000f00 */
[----:B------:R-:W-:Y:S01]  /*3ea40*/  STL.64 [R1+0x58], R6 ;  /* 0x0000580601007387 */ /* 0x000fe20000100a00 */
[----:B------:R-:W-:-:S02]  /*3ea50*/  IMAD.MOV.U32 R27, RZ, RZ, R5 ;  /* 0x000000ffff1b7224 */ /* 0x000fc400078e0005 */
[----:B------:R-:W1:Y:S02]  /*3ea60*/  LDSM.16.MT88.4 R4, [R0+0x3e080] ;  /* 0x03e080000004783b */ /* 0x000e640000004200 */
[----:B-1----:R-:W-:Y:S02]  /*3ea70*/  MOV R13, R4 ;  /* 0x00000004000d7202 */ /* 0x002fe40000000f00 */
[----:B------:R-:W-:Y:S01]  /*3ea80*/  IMAD.MOV.U32 R14, RZ, RZ, R5 ;  /* 0x000000ffff0e7224 */ /* 0x000fe200078e0005 */
[----:B------:R-:W-:Y:S01]  /*3ea90*/  MOV R15, R6 ;  /* 0x00000006000f7202 */ /* 0x000fe20000000f00 */
[----:B------:R-:W-:Y:S02]  /*3eaa0*/  IMAD.MOV.U32 R28, RZ, RZ, R7 ;  /* 0x000000ffff1c7224 */ /* 0x000fe400078e0007 */
[----:B------:R-:W1:Y:S01]  /*3eab0*/  LDSM.16.MT88.4 R4, [R0+0x3e100] ;  /* 0x03e100000004783b */ /* 0x000e620000004200 */
[----:B0-----:R-:W-:-:S05]  /*3eac0*/  LOP3.LUT R29, R29, 0x7, RZ, 0xc0, !PT ;  /* 0x000000071d1d7812 */ /* 0x001fca00078ec0ff */
[----:B------:R-:W-:Y:S01]  /*3ead0*/  IMAD R29, R29, 0x210, RZ ;  /* 0x000002101d1d7824 */ /* 0x000fe200078e02ff */
[----:B-1----:R-:W-:Y:S01]  /*3eae0*/  MOV R17, R4 ;  /* 0x0000000400117202 */ /* 0x002fe20000000f00 */
[----:B------:R-:W-:Y:S01]  /*3eaf0*/  IMAD.MOV.U32 R18, RZ, RZ, R5 ;  /* 0x000000ffff127224 */ /* 0x000fe200078e0005 */
[----:B------:R-:W-:Y:S01]  /*3eb00*/  MOV R19, R6 ;  /* 0x0000000600137202 */ /* 0x000fe20000000f00 */
[----:B------:R-:W-:Y:S02]  /*3eb10*/  IMAD.MOV.U32 R12, RZ, RZ, R7 ;  /* 0x000000ffff0c7224 */ /* 0x000fe400078e0007 */
[----:B------:R-:W0:Y:S04]  /*3eb20*/  LDSM.16.MT88.4 R4, [R0+0x3e180] ;  /* 0x03e180000004783b */ /* 0x000e280000004200 */
[----:B0-----:R-:W-:Y:S01]  /*3eb30*/  STL [R1+0x20], R4 ;  /* 0x0000200401007387 */ /* 0x001fe20000100800 */
[----:B------:R-:W-:-:S02]  /*3eb40*/  MOV R0, R7 ;  /* 0x0000000700007202 */ /* 0x000fc40000000f00 */
[----:B-----5:R-:W-:-:S04]  /*3eb50*/  LOP3.LUT R29, R29, 0x10, R3, 0x78, !PT ;  /* 0x000000101d1d7812 */ /* 0x020fc800078e7803 */
[----:B----4-:R-:W-:-:S04]  /*3eb60*/  LOP3.LUT R29, R29, R2, RZ, 0xfc, !PT ;  /* 0x000000021d1d7212 */ /* 0x010fc800078efcff */
[----:B------:R-:W-:Y:S01]  /*3eb70*/  LOP3.LUT R29, R29, 0x20, RZ, 0x3c, !PT ;  /* 0x000000201d1d7812 */ /* 0x000fe200078e3cff */
[----:B------:R-:W-:Y:S02]  /*3eb80*/  MOV R3, R5 ;  /* 0x0000000500037202 */ /* 0x000fe40000000f00 */
[----:B------:R-:W-:Y:S02]  /*3eb90*/  IMAD.MOV.U32 R2, RZ, RZ, R6 ;  /* 0x000000ffff027224 */ /* 0x000fe400078e0006 */
[----:B------:R-:W0:Y:S02]  /*3eba0*/  LDSM.16.MT88.4 R4, [R29+0x3e000] ;  /* 0x03e000001d04783b */ /* 0x000e240000004200 */
[----:B0-----:R-:W-:Y:S01]  /*3ebb0*/  IMAD.MOV.U32 R8, RZ, RZ, R4 ;  /* 0x000000ffff087224 */ /* 0x001fe200078e0004 */
[----:B------:R-:W-:Y:S01]  /*3ebc0*/  MOV R9, R5 ;  /* 0x0000000500097202 */ /* 0x000fe20000000f00 */
[----:B------:R-:W-:Y:S01]  /*3ebd0*/  IMAD.MOV.U32 R10, RZ, RZ, R6 ;  /* 0x000000ffff0a7224 */ /* 0x000fe200078e0006 */
[----:B------:R-:W-:-:S02]  /*3ebe0*/  MOV R11, R7 ;  /* 0x00000007000b7202 */ /* 0x000fc40000000f00 */
[----:B------:R-:W0:Y:S04]  /*3ebf0*/  LDSM.16.MT88.4 R4, [R29+0x3e080] ;  /* 0x03e080001d04783b */ /* 0x000e280000004200 */
[----:B0-----:R-:W-:Y:S01]  /*3ec00*/  STL.64 [R1+0x60], R4 ;  /* 0x0000600401007387 */ /* 0x001fe20000100a00 */
[----:B------:R-:W-:Y:S02]  /*3ec10*/  STL.64 [R1+0x68], R6 ;  /* 0x0000680601007387 */ /* 0x000fe40000100a00 */
[----:B------:R-:W0:Y:S02]  /*3ec20*/  LDSM.16.MT88.4 R4, [R29+0x3e100] ;  /* 0x03e100001d04783b */ /* 0x000e240000004200 */
[----:B0-----:R-:W-:Y:S02]  /*3ec30*/  STL.64 [R1+0x70], R4 ;  /* 0x0000700401007387 */ /* 0x001fe40000100a00 */
[----:B------:R0:W-:Y:S02]  /*3ec40*/  STL.64 [R1+0x78], R6 ;  /* 0x0000780601007387 */ /* 0x0001e40000100a00 */
[----:B0-----:R-:W2:Y:S01]  /*3ec50*/  LDL.LU.64 R6, [R1+0x21d8] ;  /* 0x0021d80001067983 */ /* 0x001ea20000300a00 */
        /* <DEDUP_REMOVED lines=16> */
[----:B------:R1:W-:Y:S01]  /*3ed60*/  STL.64 [R1+0xc8], R6 ;  /* 0x0000c80601007387 */ /* 0x0003e20000100a00 */
[----:B0-----:R-:W-:Y:S02]  /*3ed70*/  MOV R4, R8 ;  /* 0x0000000800047202 */ /* 0x001fe40000000f00 */
[----:B-1----:R-:W-:Y:S01]  /*3ed80*/  MOV R6, R10 ;  /* 0x0000000a00067202 */ /* 0x002fe20000000f00 */
[----:B------:R-:W-:Y:S01]  /*3ed90*/  IMAD.MOV.U32 R7, RZ, RZ, R11 ;  /* 0x000000ffff077224 */ /* 0x000fe200078e000b */
[----:B------:R-:W3:Y:S01]  /*3eda0*/  LDL.LU R8, [R1+0x2198] ;  /* 0x0021980001087983 */ /* 0x000ee20000300800 */
[----:B------:R-:W-:Y:S02]  /*3edb0*/  IMAD.MOV.U32 R5, RZ, RZ, R9 ;  /* 0x000000ffff057224 */ /* 0x000fe400078e0009 */
[----:B------:R-:W3:Y:S02]  /*3edc0*/  LDL.LU R9, [R1+0x2194] ;  /* 0x0021940001097983 */ /* 0x000ee40000300800 */
[----:B------:R-:W3:Y:S01]  /*3edd0*/  LDL.LU R10, [R1+0x2190] ;  /* 0x00219000010a7983 */ /* 0x000ee20000300800 */
[----:B------:R-:W3:Y:S01]  /*3ede0*/  LDL.LU R11, [R1+0x218c] ;  /* 0x00218c00010b7983 */ /* 0x000ee20000300800 */
[----:B------:R-:W-:Y:S02]  /*3edf0*/  STL.64 [R1+0x20e8], R6 ;  /* 0x0020e80601007387 */ /* 0x000fe40000100a00 */
[----:B------:R0:W-:Y:S02]  /*3ee00*/  STL.64 [R1+0x20e0], R4 ;  /* 0x0020e00401007387 */ /* 0x0001e40000100a00 */
[----:B0-----:R-:W3:Y:S01]  /*3ee10*/  LDL.LU R4, [R1+0x1d0] ;  /* 0x0001d00001047983 */ /* 0x001ee20000300800 */
[----:B------:R-:W3:Y:S02]  /*3ee20*/  LDL.LU R5, [R1+0x1d4] ;  /* 0x0001d40001057983 */ /* 0x000ee40000300800 */
[----:B------:R-:W3:Y:S02]  /*3ee30*/  LDL.LU R6, [R1+0x1d8] ;  /* 0x0001d80001067983 */ /* 0x000ee40000300800 */
[----:B------:R-:W3:Y:S02]  /*3ee40*/  LDL.LU R7, [R1+0x1dc] ;  /* 0x0001dc0001077983 */ /* 0x000ee40000300800 */
[----:B---3--:R-:W-:Y:S11]  /*3ee50*/  HMMA.16816.F32.BF16 R4, R8, R24, R4 ;  /* 0x000000180804723c */ /* 0x008ff60000041804 */
[----:B------:R-:W-:Y:S11]  /*3ee60*/  @!UPT UIADD3 URZ, URZ, URZ, URZ ;  /* 0x0000003f3f3ff290 */ /* 0x000ff6000fffe03f */
[----:B------:R-:W-:Y:S02]  /*3ee70*/  @!UPT UIADD3 URZ, URZ, URZ, URZ ;  /* 0x0000003f3f3ff290 */ /* 0x000fe4000fffe03f */
[----:B------:R-:W-:Y:S01]  /*3ee80*/  MOV R11, R4 ;  /* 0x00000004000b7202 */ /* 0x000fe20000000f00 */
[----:B------:R-:W-:Y:S01]  /*3ee90*/  IMAD.MOV.U32 R10, RZ, RZ, R5 ;  /* 0x000000ffff0a7224 */ /* 0x000fe200078e0005 */
[----:B------:R-:W3:Y:S01]  /*3eea0*/  LDL.LU R4, [R1+0x130] ;  /* 0x0001300001047983 */ /* 0x000ee20000300800 */
[----:B------:R-:W-:Y:S01]  /*3eeb0*/  MOV R9, R6 ;  /* 0x0000000600097202 */ /* 0x000fe20000000f00 */
[----:B------:R-:W3:Y:S02]  /*3eec0*/  LDL.LU R5, [R1+0x134] ;  /* 0x0001340001057983 */ /* 0x000ee40000300800 */
[----:B------:R-:W-:Y:S01]  /*3eed0*/  IMAD.MOV.U32 R8, RZ, RZ, R7 ;  /* 0x000000ffff087224 */ /* 0x000fe200078e0007 */
[----:B------:R-:W4:Y:S01]  /*3eee0*/  LDL.LU R6, [R1+0x138] ;  /* 0x0001380001067983 */ /* 0x000f220000300800 */
[----:B------:R-:W4:Y:S03]  /*3eef0*/  LDL.LU R7, [R1+0x13c] ;  /* 0x00013c0001077983 */ /* 0x000f260000300800 */
[----:B----4-:R0:W-:Y:S01]  /*3ef00*/  STL.64 [R1+0x20f8], R6 ;  /* 0x0020f80601007387 */ /* 0x0101e20000100a00 */
[----:B---3--:R1:W-:Y:S01]  /*3ef10*/  STL.64 [R1+0x20f0], R4 ;  /* 0x0020f00401007387 */ /* 0x0083e20000100a00 */
[----:B0-----:R-:W-:-:S02]  /*3ef20*/  MOV R6, R19 ;  /* 0x0000001300067202 */ /* 0x001fc40000000f00 */
[----:B-1----:R-:W-:Y:S01]  /*3ef30*/  MOV R4, R17 ;  /* 0x0000001100047202 */ /* 0x002fe20000000f00 */
[----:B------:R-:W-:Y:S01]  /*3ef40*/  IMAD.MOV.U32 R7, RZ, RZ, R12 ;  /* 0x000000ffff077224 */ /* 0x000fe200078e000c */
[----:B------:R-:W3:Y:S01]  /*3ef50*/  LDL.LU R17, [R1+0x2188] ;  /* 0x0021880001117983 */ /* 0x000ee20000300800 */
[----:B------:R-:W-:Y:S02]  /*3ef60*/  IMAD.MOV.U32 R5, RZ, RZ, R18 ;  /* 0x000000ffff057224 */ /* 0x000fe400078e0012 */
[----:B------:R-:W3:Y:S02]  /*3ef70*/  LDL.LU R18, [R1+0x2184] ;  /* 0x0021840001127983 */ /* 0x000ee40000300800 */
[----:B------:R-:W3:Y:S01]  /*3ef80*/  LDL.LU R19, [R1+0x2180] ;  /* 0x0021800001137983 */ /* 0x000ee20000300800 */
[----:B------:R-:W4:Y:S01]  /*3ef90*/  LDL.LU R12, [R1+0x217c] ;  /* 0x00217c00010c7983 */ /* 0x000f220000300800 */
[----:B------:R0:W-:Y:S02]  /*3efa0*/  STL.64 [R1+0x2118], R6 ;  /* 0x0021180601007387 */ /* 0x0001e40000100a00 */
[----:B------:R1:W-:Y:S01]  /*3efb0*/  STL.64 [R1+0x2110], R4 ;  /* 0x0021100401007387 */ /* 0x0003e20000100a00 */
[----:B0-----:R-:W-:Y:S01]  /*3efc0*/  MOV R6, R15 ;  /* 0x0000000f00067202 */ /* 0x001fe20000000f00 */
[----:B------:R-:W-:Y:S01]  /*3efd0*/  IMAD.MOV.U32 R7, RZ, RZ, R28 ;  /* 0x000000ffff077224 */ /* 0x000fe200078e001c */
[----:B-1----:R-:W-:Y:S01]  /*3efe0*/  MOV R4, R13 ;  /* 0x0000000d00047202 */ /* 0x002fe20000000f00 */
[----:B------:R-:W-:Y:S01]  /*3eff0*/  IMAD.MOV.U32 R5, RZ, RZ, R14 ;  /* 0x000000ffff057224 */ /* 0x000fe200078e000e */
[----:B------:R-:W4:Y:S01]  /*3f000*/  LDL.LU R13, [R1+0x2178] ;  /* 0x00217800010d7983 */ /* 0x000f220000300800 */
[----:B------:R-:W4:Y:S02]  /*3f010*/  LDL.LU R14, [R1+0x2174] ;  /* 0x00217400010e7983 */ /* 0x000f240000300800 */
[----:B------:R-:W4:Y:S02]  /*3f020*/  LDL.LU R15, [R1+0x2170] ;  /* 0x00217000010f7983 */ /* 0x000f240000300800 */
[----:B------:R-:W-:Y:S01]  /*3f030*/  STL.64 [R1+0x2138], R6 ;  /* 0x0021380601007387 */ /* 0x000fe20000100a00 */
[----:B------:R0:W-:Y:S04]  /*3f040*/  STL.64 [R1+0x2130], R4 ;  /* 0x0021300401007387 */ /* 0x0001e80000100a00 */
[----:B0-----:R-:W4:Y:S01]  /*3f050*/  LDL.LU R4, [R1+0x1a0] ;  /* 0x0001a00001047983 */ /* 0x001f220000300800 */
[----:B------:R-:W4:Y:S02]  /*3f060*/  LDL.LU R5, [R1+0x1a4] ;  /* 0x0001a40001057983 */ /* 0x000f240000300800 */
[----:B------:R-:W4:Y:S02]  /*3f070*/  LDL.LU R6, [R1+0x1a8] ;  /* 0x0001a80001067983 */ /* 0x000f240000300800 */
[----:B------:R-:W4:Y:S01]  /*3f080*/  LDL.LU R7, [R1+0x1ac] ;  /* 0x0001ac0001077983 */ /* 0x000f220000300800 */
[----:B------:R0:W-:Y:S01]  /*3f090*/  STL [R1+0x20dc], R8 ;  /* 0x0020dc0801007387 */ /* 0x0001e20000100800 */
[----:B------:R1:W-:Y:S02]  /*3f0a0*/  STL [R1+0x20d8], R9 ;  /* 0x0020d80901007387 */ /* 0x0003e40000100800 */
[----:B------:R5:W-:Y:S02]  /*3f0b0*/  STL [R1+0x20d4], R10 ;  /* 0x0020d40a01007387 */ /* 0x000be40000100800 */
[----:B------:R2:W-:Y:S01]  /*3f0c0*/  STL [R1+0x20d0], R11 ;  /* 0x0020d00b01007387 */ /* 0x0005e20000100800 */
[----:B0-----:R-:W3:Y:S01]  /*3f0d0*/  LDL.LU R8, [R1+0x190] ;  /* 0x0001900001087983 */ /* 0x001ee20000300800 */
[----:B-1----:R-:W3:Y:S02]  /*3f0e0*/  LDL.LU R9, [R1+0x194] ;  /* 0x0001940001097983 */ /* 0x002ee40000300800 */
[----:B-----5:R-:W3:Y:S02]  /*3f0f0*/  LDL.LU R10, [R1+0x198] ;  /* 0x00019800010a7983 */ /* 0x020ee40000300800 */
[----:B--2---:R-:W3:Y:S01]  /*3f100*/  LDL.LU R11, [R1+0x19c] ;  /* 0x00019c00010b7983 */ /* 0x004ee20000300800 */
[-C--:B----4-:R-:W-:Y:S11]  /*3f110*/  HMMA.16816.F32.BF16 R4, R12, R24.reuse, R4 ;  /* 0x000000180c04723c */ /* 0x090ff60000041804 */
[----:B------:R-:W-:Y:S11]  /*3f120*/  @!UPT UIADD3 URZ, URZ, URZ, URZ ;  /* 0x0000003f3f3ff290 */ /* 0x000ff6000fffe03f */
[----:B------:R-:W-:Y:S01]  /*3f130*/  @!UPT UIADD3 URZ, URZ, URZ, URZ ;  /* 0x0000003f3f3ff290 */ /* 0x000fe2000fffe03f */
[----:B------:R0:W-:Y:S01]  /*3f140*/  STL.64 [R1+0xa0], R4 ;  /* 0x0000a00401007387 */ /* 0x0001e20000100a00 */
[----:B------:R-:W-:Y:S01]  /*3f150*/  MOV R29, R6 ;  /* 0x00000006001d7202 */ /* 0x000fe20000000f00 */
[----:B------:R-:W-:Y:S01]  /*3f160*/  IMAD.MOV.U32 R28, RZ, RZ, R7 ;  /* 0x000000ffff1c7224 */ /* 0x000fe200078e0007 */
[----:B0-----:R-:W-:Y:S01]  /*3f170*/  MOV R4, R26 ;  /* 0x0000001a00047202 */ /* 0x001fe20000000f00 */
[----:B------:R-:W-:Y:S01]  /*3f180*/  IMAD.MOV.U32 R5, RZ, RZ, R27 ;  /* 0x000000ffff057224 */ /* 0x000fe200078e001b */
[----:B------:R-:W2:Y:S01]  /*3f190*/  LDL.LU R26, [R1+0x216c] ;  /* 0x00216c00011a7983 */ /* 0x000ea20000300800 */
[----:B------:R-:W4:Y:S02]  /*3f1a0*/  LDL.LU R27, [R1+0x2168] ;  /* 0x00216800011b7983 */ /* 0x000f240000300800 */
[----:B------:R-:W5:Y:S02]  /*3f1b0*/  LDL.LU R6, [R1+0x58] ;  /* 0x0000580001067983 */ /* 0x000f640000300800 */
[----:B------:R-:W5:Y:S01]  /*3f1c0*/  LDL.LU R7, [R1+0x5c] ;  /* 0x00005c0001077983 */ /* 0x000f620000300800 */
[----:B------:R-:W3:Y:S01]  /*3f1d0*/  LDL.LU R12, [R1+0x120] ;  /* 0x00012000010c7983 */ /* 0x000ee20000300800 */
[----:B------:R-:W3:Y:S01]  /*3f1e0*/  LDL.LU R13, [R1+0x124] ;  /* 0x00012400010d7983 */ /* 0x000ee20000300800 */
[----:B--2---:R-:W-:Y:S01]  /*3f1f0*/  MOV R14, R26 ;  /* 0x0000001a000e7202 */ /* 0x004fe20000000f00 */
[----:B----4-:R-:W-:Y:S01]  /*3f200*/  IMAD.MOV.U32 R15, RZ, RZ, R27 ;  /* 0x000000ffff0f7224 */ /* 0x010fe200078e001b */
[----:B------:R-:W2:Y:S01]  /*3f210*/  LDL.LU R26, [R1+0x2164] ;  /* 0x00216400011a7983 */ /* 0x000ea20000300800 */
[----:B------:R-:W4:Y:S03]  /*3f220*/  LDL.LU R27, [R1+0x2160] ;  /* 0x00216000011b7983 */ /* 0x000f260000300800 */
[----:B------:R-:W-:Y:S01]  /*3f230*/  STL.64 [R1+0x2108], R14 ;  /* 0x0021080e01007387 */ /* 0x000fe20000100a00 */
[----:B---3--:R0:W-:Y:S03]  /*3f240*/  STL.64 [R1+0x2100], R12 ;  /* 0x0021000c01007387 */ /* 0x0081e60000100a00 */
[----:B0-----:R-:W3:Y:S01]  /*3f250*/  LDL.LU R12, [R1+0x150] ;  /* 0x00015000010c7983 */ /* 0x001ee20000300800 */
[----:B------:R-:W3:Y:S02]  /*3f260*/  LDL.LU R13, [R1+0x154] ;  /* 0x00015400010d7983 */ /* 0x000ee40000300800 */
[----:B------:R-:W2:Y:S02]  /*3f270*/  LDL.LU R14, [R1+0x158] ;  /* 0x00015800010e7983 */ /* 0x000ea40000300800 */
[----:B------:R-:W2:Y:S01]  /*3f280*/  LDL.LU R15, [R1+0x15c] ;  /* 0x00015c00010f7983 */ /* 0x000ea20000300800 */
[----:B------:R-:W-:Y:S01]  /*3f290*/  HMMA.16816.F32.BF16 R16, R16, R24, R8 ;  /* 0x000000181010723c */ /* 0x000fe20000041808 */
[----:B--2---:R-:W-:Y:S01]  /*3f2a0*/  STL.64 [R1+0x2128], R14 ;  /* 0x0021280e01007387 */ /* 0x004fe20000100a00 */
[----:B---3--:R0:W-:Y:S03]  /*3f2b0*/  STL.64 [R1+0x2120], R12 ;  /* 0x0021200c01007387 */ /* 0x0081e60000100a00 */
[----:B0-----:R-:W2:Y:S01]  /*3f2c0*/  LDL.LU R12, [R1+0x160] ;  /* 0x00016000010c7983 */ /* 0x001ea20000300800 */
[----:B------:R-:W2:Y:S01]  /*3f2d0*/  LDL.LU R13, [R1+0x164] ;  /* 0x00016400010d7983 */ /* 0x000ea20000300800 */
[----:B----4-:R-:W-:Y:S01]  /*3f2e0*/  MOV R14, R27 ;  /* 0x0000001b000e7202 */ /* 0x010fe20000000f00 */
[----:B------:R-:W-:Y:S01]  /*3f2f0*/  IMAD.MOV.U32 R15, RZ, RZ, R26 ;  /* 0x000000ffff0f7224 */ /* 0x000fe200078e001a */
[----:B------:R-:W3:Y:S01]  /*3f300*/  LDL.LU R27, [R1+0x215c] ;  /* 0x00215c00011b7983 */ /* 0x000ee20000300800 */
[----:B------:R-:W4:Y:S03]  /*3f310*/  LDL.LU R26, [R1+0x2158] ;  /* 0x00215800011a7983 */ /* 0x000f260000300800 */
[----:B------:R-:W-:Y:S11]  /*3f320*/  STL.64 [R1+0x2148], R14 ;  /* 0x0021480e01007387 */ /* 0x000ff60000100a00 */
[----:B------:R-:W-:Y:S01]  /*3f330*/  MOV R8, R16 ;  /* 0x0000001000087202 */ /* 0x000fe20000000f00 */
[----:B------:R-:W-:Y:S01]  /*3f340*/  IMAD.MOV.U32 R9, RZ, RZ, R17 ;  /* 0x000000ffff097224 */ /* 0x000fe200078e0011 */
[----:B------:R-:W-:Y:S01]  /*3f350*/  MOV R10, R18 ;  /* 0x00000012000a7202 */ /* 0x000fe20000000f00 */
[----:B------:R-:W-:Y:S01]  /*3f360*/  IMAD.MOV.U32 R11, RZ, RZ, R19 ;  /* 0x000000ffff0b7224 */ /* 0x000fe200078e0013 */
[----:B--2---:R0:W-:Y:S01]  /*3f370*/  STL.64 [R1+0x2140], R12 ;  /* 0x0021400c01007387 */ /* 0x0041e20000100a00 */
[----:B---3--:R-:W-:Y:S01]  /*3f380*/  IMAD.MOV.U32 R19, RZ, RZ, R27 ;  /* 0x000000ffff137224 */ /* 0x008fe200078e001b */
[----:B----4-:R-:W-:-:S02]  /*3f390*/  MOV R18, R26 ;  /* 0x0000001a00127202 */ /* 0x010fc40000000f00 */
[----:B0-----:R-:W5:Y:S01]  /*3f3a0*/  LDL.LU R12, [R1+0x170] ;  /* 0x00017000010c7983 */ /* 0x001f620000300800 */
[----:B------:R-:W5:Y:S02]  /*3f3b0*/  LDL.LU R13, [R1+0x174] ;  /* 0x00017400010d7983 */ /* 0x000f640000300800 */
[----:B------:R-:W5:Y:S02]  /*3f3c0*/  LDL.LU R14, [R1+0x178] ;  /* 0x00017800010e7983 */ /* 0x000f640000300800 */
[----:B------:R-:W5:Y:S01]  /*3f3d0*/  LDL.LU R15, [R1+0x17c] ;  /* 0x00017c00010f7983 */ /* 0x000f620000300800 */
[----:B------:R-:W2:Y:S01]  /*3f3e0*/  LDL.LU R16, [R1+0x180] ;  /* 0x0001800001107983 */ /* 0x000ea20000300800 */
[----:B------:R-:W2:Y:S02]  /*3f3f0*/  LDL.LU R17, [R1+0x184] ;  /* 0x0001840001117983 */ /* 0x000ea40000300800 */
[----:B------:R-:W5:Y:S02]  /*3f400*/  LDL.LU R26, [R1+0x2154] ;  /* 0x00215400011a7983 */ /* 0x000f640000300800 */
[----:B------:R-:W5:Y:S01]  /*3f410*/  LDL.LU R27, [R1+0x2150] ;  /* 0x00215000011b7983 */ /* 0x000f620000300800 */
[----:B--2---:R-:W-:Y:S08]  /*3f420*/  HMMA.16816.F32.BF16 R20, R20, R24, R16 ;  /* 0x000000181414723c */ /* 0x004ff00000041810 */
[-C--:B-----5:R-:W-:Y:S11]  /*3f430*/  HMMA.16816.F32.BF16 R4, R4, R26.reuse, R12 ;  /* 0x0000001a0404723c */ /* 0x0a0ff6000004180c */
[----:B------:R-:W-:Y:S05]  /*3f440*/  @!UPT UIADD3 URZ, URZ, URZ, URZ ;  /* 0x0000003f3f3ff290 */ /* 0x000fea000fffe03f */
[----:B------:R-:W-:Y:S02]  /*3f450*/  MOV R19, R20 ;  /* 0x0000001400137202 */ /* 0x000fe40000000f00 */
[----:B------:R-:W2:Y:S01]  /*3f460*/  LDL.LU R20, [R1+0x20] ;  /* 0x0000200001147983 */ /* 0x000ea20000300800 */
[----:B------:R-:W3:Y:S02]  /*3f470*/  LDL.LU.64 R14, [R1+0x2148] ;  /* 0x00214800010e7983 */ /* 0x000ee40000300a00 */
[----:B------:R-:W-:Y:S02]  /*3f480*/  IMAD.MOV.U32 R18, RZ, RZ, R21 ;  /* 0x000000ffff127224 */ /* 0x000fe400078e0015 */
[----:B------:R-:W3:Y:S01]  /*3f490*/  LDL.LU.64 R12, [R1+0x2140] ;  /* 0x00214000010c7983 */ /* 0x000ee20000300a00 */
[----:B------:R-:W-:Y:S01]  /*3f4a0*/  MOV R17, R22 ;  /* 0x0000001600117202 */ /* 0x000fe20000000f00 */
[----:B------:R-:W-:Y:S01]  /*3f4b0*/  IMAD.MOV.U32 R16, RZ, RZ, R23 ;  /* 0x000000ffff107224 */ /* 0x000fe200078e0017 */
[----:B------:R-:W-:Y:S01]  /*3f4c0*/  MOV R21, R3 ;  /* 0x0000000300157202 */ /* 0x000fe20000000f00 */
[----:B------:R-:W-:Y:S01]  /*3f4d0*/  STL.64 [R1+0x50], R4 ;  /* 0x0000500401007387 */ /* 0x000fe20000100a00 */
[----:B------:R-:W-:Y:S01]  /*3f4e0*/  IMAD.MOV.U32 R22, RZ, RZ, R2 ;  /* 0x000000ffff167224 */ /* 0x000fe200078e0002 */
[----:B------:R-:W-:Y:S01]  /*3f4f0*/  MOV R23, R0 ;  /* 0x0000000000177202 */ /* 0x000fe20000000f00 */
[----:B------:R-:W-:Y:S01]  /*3f500*/  IMAD.MOV.U32 R24, RZ, RZ, R6 ;  /* 0x000000ffff187224 */ /* 0x000fe200078e0006 */
[----:B------:R0:W-:Y:S01]  /*3f510*/  STL.64 [R1+0x58], R6 ;  /* 0x0000580601007387 */ /* 0x0001e20000100a00 */
[----:B------:R-:W-:Y:S01]  /*3f520*/  MOV R3, R7 ;  /* 0x0000000700037202 */ /* 0x000fe20000000f00 */
[----:B------:R-:W-:Y:S01]  /*3f530*/  IMAD.MOV.U32 R2, RZ, RZ, R4 ;  /* 0x000000ffff027224 */ /* 0x000fe200078e0004 */
[----:B------:R-:W-:Y:S01]  /*3f540*/  MOV R0, R5 ;  /* 0x0000000500007202 */ /* 0x000fe20000000f00 */
[----:B0-----:R-:W3:Y:S01]  /*3f550*/  LDL.LU.64 R6, [R1+0x2138] ;  /* 0x0021380001067983 */ /* 0x001ee20000300a00 */
[----:B------:R-:W3:Y:S02]  /*3f560*/  LDL.LU.64 R4, [R1+0x2130] ;  /* 0x0021300001047983 */ /* 0x000ee40000300a00 */
[-C--:B---3--:R-:W-:Y:S01]  /*3f570*/  HMMA.16816.F32.BF16 R4, R4, R26.reuse, R12 ;  /* 0x0000001a0404723c */ /* 0x088fe2000004180c */
[----:B------:R-:W3:Y:S01]  /*3f580*/  LDL.LU.64 R14, [R1+0x2128] ;  /* 0x00212800010e7983 */ /* 0x000ee20000300a00 */
[----:B------:R-:W3:Y:S11]  /*3f590*/  LDL.LU.64 R12, [R1+0x2120] ;  /* 0x00212000010c7983 */ /* 0x000ef60000300a00 */
[----:B------:R-:W-:Y:S10]  /*3f5a0*/  @!UPT UIADD3 URZ, URZ, URZ, URZ ;  /* 0x0000003f3f3ff290 */ /* 0x000ff4000fffe03f */
[----:B------:R-:W-:Y:S01]  /*3f5b0*/  STL.64 [R1+0x160], R4 ;  /* 0x0001600401007387 */ /* 0x000fe20000100a00 */
[----:B------:R0:W-:Y:S03]  /*3f5c0*/  STL.64 [R1+0x168], R6 ;  /* 0x0001680601007387 */ /* 0x0001e60000100a00 */
        /* <DEDUP_REMOVED lines=8> */
[----:B0-----:R-:W2:Y:S01]  /*3f650*/  LDL.LU.64 R6, [R1+0x20f8] ;  /* 0x0020f80001067983 */ /* 0x001ea20000300a00 */
[----:B------:R-:W2:Y:S02]  /*3f660*/  LDL.LU.64 R4, [R1+0x20f0] ;  /* 0x0020f00001047983 */ /* 0x000ea40000300a00 */
[-C--:B--2---:R-:W-:Y:S01]  /*3f670*/  HMMA.16816.F32.BF16 R20, R20, R26.reuse, R4 ;  /* 0x0000001a1414723c */ /* 0x084fe20000041804 */
[----:B------:R-:W3:Y:S01]  /*3f680*/  LDL.LU.64 R6, [R1+0x20e8] ;  /* 0x0020e80001067983 */ /* 0x000ee20000300a00 */
[----:B------:R-:W3:Y:S06]  /*3f690*/  LDL.LU.64 R4, [R1+0x20e0] ;  /* 0x0020e00001047983 */ /* 0x000eec0000300a00 */
[----:B---3--:R-:W-:Y:S01]  /*3f6a0*/  HMMA.16816.F32.BF16 R4, R4, R26, R12 ;  /* 0x0000001a0404723c */ /* 0x008fe2000004180c */
[----:B------:R-:W2:Y:S11]  /*3f6b0*/  LDL.LU R12, [R1+0x60] ;  /* 0x00006000010c7983 */ /* 0x000eb60000300800 */
[----:B------:R-:W-:Y:S03]  /*3f6c0*/  @!UPT UIADD3 URZ, URZ, URZ, URZ ;  /* 0x0000003f3f3ff290 */ /* 0x000fe6000fffe03f */
[----:B------:R-:W-:Y:S02]  /*3f6d0*/  STL.64 [R1+0x130], R20 ;  /* 0x0001301401007387 */ /* 0x000fe40000100a00 */
[----:B------:R-:W-:Y:S02]  /*3f6e0*/  STL.64 [R1+0x138], R22 ;  /* 0x0001381601007387 */ /* 0x000fe40000100a00 */
[----:B------:R-:W2:Y:S01]  /*3f6f0*/  LDL.LU R13, [R1+0x64] ;  /* 0x00006400010d7983 */ /* 0x000ea20000300800 */
[----:B------:R-:W2:Y:S01]  /*3f700*/  LDL.LU R14, [R1+0x68] ;  /* 0x00006800010e7983 */ /* 0x000ea20000300800 */
[----:B------:R-:W2:Y:S03]  /*3f710*/  LDL.LU R15, [R1+0x6c] ;  /* 0x00006c00010f7983 */ /* 0x000ea60000300800 */
[----:B------:R0:W-:Y:S01]  /*3f720*/  STL.64 [R1+0x1fe8], R6 ;  /* 0x001fe80601007387 */ /* 0x0001e20000100a00 */
[----:B------:R1:W-:Y:S01]  /*3f730*/  STL.64 [R1+0x1fe0], R4 ;  /* 0x001fe00401007387 */ /* 0x0003e20000100a00 */
[----:B0-----:R-:W-:Y:S01]  /*3f740*/  MOV R7, R16 ;  /* 0x0000001000077202 */ /* 0x001fe20000000f00 */
[----:B------:R-:W-:Y:S01]  /*3f750*/  IMAD.MOV.U32 R6, RZ, RZ, R17 ;  /* 0x000000ffff067224 */ /* 0x000fe200078e0011 */
[----:B------:R-:W3:Y:S01]  /*3f760*/  LDL.LU R16, [R1+0x70] ;  /* 0x0000700001107983 */ /* 0x000ee20000300800 */
[----:B-1----:R-:W-:Y:S01]  /*3f770*/  MOV R5, R18 ;  /* 0x0000001200057202 */ /* 0x002fe20000000f00 */
[----:B------:R-:W3:Y:S02]  /*3f780*/  LDL.LU R17, [R1+0x74] ;  /* 0x0000740001117983 */ /* 0x000ee40000300800 */
[----:B------:R-:W-:Y:S01]  /*3f790*/  IMAD.MOV.U32 R4, RZ, RZ, R19 ;  /* 0x000000ffff047224 */ /* 0x000fe200078e0013 */
[----:B------:R-:W3:Y:S01]  /*3f7a0*/  LDL.LU R18, [R1+0x78] ;  /* 0x0000780001127983 */ /* 0x000ee20000300800 */
[----:B------:R-:W3:Y:S02]  /*3f7b0*/  LDL.LU R19, [R1+0x7c] ;  /* 0x00007c0001137983 */ /* 0x000ee40000300800 */
[----:B------:R-:W3:Y:S02]  /*3f7c0*/  LDL.LU R20, [R1+0xe0] ;  /* 0x0000e00001147983 */ /* 0x000ee40000300800 */
[----:B------:R-:W3:Y:S01]  /*3f7d0*/  LDL.LU R21, [R1+0xe4] ;  /* 0x0000e40001157983 */ /* 0x000ee20000300800 */
[----:B------:R-:W3:Y:S01]  /*3f7e0*/  LDL.LU R22, [R1+0xe8] ;  /* 0x0000e80001167983 */ /* 0x000ee20000300800 */
[----:B------:R-:W3:Y:S02]  /*3f7f0*/  LDL.LU R23, [R1+0xec] ;  /* 0x0000ec0001177983 */ /* 0x000ee40000300800 */
[----:B------:R0:W-:Y:S02]  /*3f800*/  STL.64 [R1+0x1ff8], R6 ;  /* 0x001ff80601007387 */ /* 0x0001e40000100a00 */
[----:B------:R1:W-:Y:S02]  /*3f810*/  STL.64 [R1+0x1ff0], R4 ;  /* 0x001ff00401007387 */ /* 0x0003e40000100a00 */
[----:B0-----:R-:W-:-:S02]  /*3f820*/  IMAD.MOV.U32 R6, RZ, RZ, R10 ;  /* 0x000000ffff067224 */ /* 0x001fc400078e000a */
[----:B-1----:R-:W-:Y:S01]  /*3f830*/  IMAD.MOV.U32 R4, RZ, RZ, R8 ;  /* 0x000000ffff047224 */ /* 0x002fe200078e0008 */
[----:B------:R-:W-:Y:S01]  /*3f840*/  MOV R7, R11 ;  /* 0x0000000b00077202 */ /* 0x000fe20000000f00 */
[----:B------:R-:W4:Y:S01]  /*3f850*/  LDL.LU R8, [R1+0x20dc] ;  /* 0x0020dc0001087983 */ /* 0x000f220000300800 */
[----:B------:R-:W-:Y:S02]  /*3f860*/  MOV R5, R9 ;  /* 0x0000000900057202 */ /* 0x000fe40000000f00 */
[----:B------:R-:W5:Y:S02]  /*3f870*/  LDL.LU R9, [R1+0x20d8] ;  /* 0x0020d80001097983 */ /* 0x000f640000300800 */
[----:B------:R-:W2:Y:S01]  /*3f880*/  LDL.LU R10, [R1+0x20d4] ;  /* 0x0020d400010a7983 */ /* 0x000ea20000300800 */
[----:B------:R-:W2:Y:S01]  /*3f890*/  LDL.LU R11, [R1+0x20d0] ;  /* 0x0020d000010b7983 */ /* 0x000ea20000300800 */
[----:B------:R-:W-:Y:S02]  /*3f8a0*/  STL.64 [R1+0x2008], R6 ;  /* 0x0020080601007387 */ /* 0x000fe40000100a00 */
[----:B------:R0:W-:Y:S02]  /*3f8b0*/  STL.64 [R1+0x2000], R4 ;  /* 0x0020000401007387 */ /* 0x0001e40000100a00 */
[----:B0-----:R-:W2:Y:S01]  /*3f8c0*/  LDL.LU R4, [R1+0xa0] ;  /* 0x0000a00001047983 */ /* 0x001ea20000300800 */
[----:B------:R-:W2:Y:S02]  /*3f8d0*/  LDL.LU R5, [R1+0xa4] ;  /* 0x0000a40001057983 */ /* 0x000ea40000300800 */
[----:B------:R-:W-:Y:S01]  /*3f8e0*/  IMAD.MOV.U32 R6, RZ, RZ, R29 ;  /* 0x000000ffff067224 */ /* 0x000fe200078e001d */
[----:B------:R-:W-:Y:S01]  /*3f8f0*/  MOV R7, R28 ;  /* 0x0000001c00077202 */ /* 0x000fe20000000f00 */
[----:B------:R-:W3:Y:S01]  /*3f900*/  LDL.LU R29, [R1+0x20cc] ;  /* 0x0020cc00011d7983 */ /* 0x000ee20000300800 */
[----:B------:R-:W3:Y:S03]  /*3f910*/  LDL.LU R28, [R1+0x20c8] ;  /* 0x0020c800011c7983 */ /* 0x000ee60000300800 */
[----:B------:R4:W-:Y:S02]  /*3f920*/  STL.64 [R1+0x2018], R6 ;  /* 0x0020180601007387 */ /* 0x0009e40000100a00 */
[----:B----4-:R-:W-:Y:S01]  /*3f930*/  MOV R7, R8 ;  /* 0x0000000800077202 */ /* 0x010fe20000000f00 */
[----:B-----5:R-:W-:Y:S01]  /*3f940*/  IMAD.MOV.U32 R6, RZ, RZ, R9 ;  /* 0x000000ffff067224 */ /* 0x020fe200078e0009 */
[----:B--2---:R0:W-:Y:S04]  /*3f950*/  STL.64 [R1+0x2010], R4 ;  /* 0x0020100401007387 */ /* 0x0041e80000100a00 */
[----:B------:R-:W-:Y:S02]  /*3f960*/  STL.64 [R1+0x2028], R6 ;  /* 0x0020280601007387 */ /* 0x000fe40000100a00 */
[----:B0-----:R-:W-:Y:S01]  /*3f970*/  IMAD.MOV.U32 R4, RZ, RZ, R11 ;  /* 0x000000ffff047224 */ /* 0x001fe200078e000b */
[----:B------:R-:W-:-:S05]  /*3f980*/  MOV R5, R10 ;  /* 0x0000000a00057202 */ /* 0x000fca0000000f00 */
[----:B------:R0:W-:Y:S04]  /*3f990*/  STL.64 [R1+0x2020], R4 ;  /* 0x0020200401007387 */ /* 0x0001e80000100a00 */
[----:B0-----:R-:W2:Y:S01]  /*3f9a0*/  LDL.LU R4, [R1+0x110] ;  /* 0x0001100001047983 */ /* 0x001ea20000300800 */
[----:B------:R-:W2:Y:S02]  /*3f9b0*/  LDL.LU R5, [R1+0x114] ;  /* 0x0001140001057983 */ /* 0x000ea40000300800 */
[----:B------:R-:W2:Y:S02]  /*3f9c0*/  LDL.LU R6, [R1+0x118] ;  /* 0x0001180001067983 */ /* 0x000ea40000300800 */
[----:B------:R-:W2:Y:S01]  /*3f9d0*/  LDL.LU R7, [R1+0x11c] ;  /* 0x00011c0001077983 */ /* 0x000ea20000300800 */
[----:B------:R-:W0:Y:S02]  /*3f9e0*/  S2R R9, SR_TID.X ;  /* 0x0000000000097919 */ /* 0x000e240000002100 */
[----:B0-----:R-:W-:-:S02]  /*3f9f0*/  LOP3.LUT R11, R9, 0x7, RZ, 0xc0, !PT ;  /* 0x00000007090b7812 */ /* 0x001fc400078ec0ff */
[C---:B------:R-:W-:Y:S01]  /*3fa00*/  LOP3.LUT R10, R9.reuse, 0x10, RZ, 0xc0, !PT ;  /* 0x00000010090a7812 */ /* 0x040fe200078ec0ff */
[----:B------:R-:W-:Y:S02]  /*3fa10*/  IMAD.SHL.U32 R9, R9, 0x2, RZ ;  /* 0x0000000209097824 */ /* 0x000fe400078e00ff */
[C---:B------:R-:W-:Y:S02]  /*3fa20*/  IMAD R25, R11.reuse, 0x210, RZ ;  /* 0x000002100b197824 */ /* 0x040fe400078e02ff */
[----:B------:R-:W-:Y:S01]  /*3fa30*/  IMAD R11, R11, 0x210, RZ ;  /* 0x000002100b0b7824 */ /* 0x000fe200078e02ff */
[----:B------:R-:W-:-:S04]  /*3fa40*/  SHF.L.U32 R10, R10, 0x8, RZ ;  /* 0x000000080a0a7819 */ /* 0x000fc800000006ff */
[----:B------:R-:W-:-:S04]  /*3fa50*/  LOP3.LUT R11, R11, 0x10, R9, 0x78, !PT ;  /* 0x000000100b0b7812 */ /* 0x000fc800078e7809 */
[----:B------:R-:W-:-:S04]  /*3fa60*/  LOP3.LUT R11, R11, R10, RZ, 0xfc, !PT ;  /* 0x0000000a0b0b7212 */ /* 0x000fc800078efcff */
[----:B------:R-:W-:Y:S02]  /*3fa70*/  LOP3.LUT R11, R11, 0x20, RZ, 0x3c, !PT ;  /* 0x000000200b0b7812 */ /* 0x000fe400078e3cff */
[----:B------:R-:W-:-:S04]  /*3fa80*/  LOP3.LUT R25, R25, 0x10, R9, 0x78, !PT ;  /* 0x0000001019197812 */ /* 0x000fc800078e7809 */
[----:B------:R-:W-:-:S04]  /*3fa90*/  LOP3.LUT R25, R25, R10, RZ, 0xfc, !PT ;  /* 0x0000000a19197212 */ /* 0x000fc800078efcff */
[----:B------:R-:W-:Y:S01]  /*3faa0*/  LOP3.LUT R25, R25, 0x40, RZ, 0x3c, !PT ;  /* 0x0000004019197812 */ /* 0x000fe200078e3cff */
[-C--:B---3--:R-:W-:Y:S08]  /*3fab0*/  HMMA.16816.F32.BF16 R20, R16, R26.reuse, R20 ;  /* 0x0000001a1014723c */ /* 0x088ff00000041814 */
[----:B--2---:R-:W-:Y:S11]  /*3fac0*/  HMMA.16816.F32.BF16 R4, R12, R26, R4 ;  /* 0x0000001a0c04723c */ /* 0x004ff60000041804 */
[----:B------:R-:W-:Y:S11]  /*3fad0*/  @!UPT UIADD3 URZ, URZ, URZ, URZ ;  /* 0x0000003f3f3ff290 */ /* 0x000ff6000fffe03f */
[----:B------:R-:W-:Y:S01]  /*3fae0*/  @!UPT UIADD3 URZ, URZ, URZ, URZ ;  /* 0x0000003f3f3ff290 */ /* 0x000fe2000fffe03f */
        /* <DEDUP_REMOVED lines=12> */
[----:B------:R-:W0:Y:S04]  /*3fbb0*/  LDSM.16.MT88.4 R4, [R25+0x3e080] ;  /* 0x03e080001904783b */ /* 0x000e280000004200 */
[----:B------:R-:W-:Y:S01]  /*3fbc0*/  STL.64 [R1+0x120], R20 ;  /* 0x0001201401007387 */ /* 0x000fe20000100a00 */
[----:B0-----:R-:W-:Y:S01]  /*3fbd0*/  IMAD.MOV.U32 R19, RZ, RZ, R4 ;  /* 0x000000ffff137224 */ /* 0x001fe200078e0004 */
[----:B------:R-:W-:Y:S01]  /*3fbe0*/  MOV R18, R5 ;  /* 0x0000000500127202 */ /* 0x000fe20000000f00 */
[----:B------:R-:W-:Y:S01]  /*3fbf0*/  IMAD.MOV.U32 R17, RZ, RZ, R6 ;  /* 0x000000ffff117224 */ /* 0x000fe200078e0006 */
[----:B------:R-:W-:-:S02]  /*3fc00*/  MOV R16, R7 ;  /* 0x0000000700107202 */ /* 0x000fc40000000f00 */
[----:B------:R-:W0:Y:S04]  /*3fc10*/  LDSM.16.MT88.4 R4, [R25+0x3e100] ;  /* 0x03e100001904783b */ /* 0x000e280000004200 */
[----:B------:R0:W-:Y:S02]  /*3fc20*/  STL.64 [R1+0x128], R22 ;  /* 0x0001281601007387 */ /* 0x0001e40000100a00 */
[----:B0-----:R-:W-:Y:S01]  /*3fc30*/  IMAD.MOV.U32 R23, RZ, RZ, R4 ;  /* 0x000000ffff177224 */ /* 0x001fe200078e0004 */
[----:B------:R-:W-:Y:S01]  /*3fc40*/  MOV R22, R5 ;  /* 0x0000000500167202 */ /* 0x000fe20000000f00 */
[----:B------:R-:W-:Y:S01]  /*3fc50*/  IMAD.MOV.U32 R21, RZ, RZ, R6 ;  /* 0x000000ffff157224 */ /* 0x000fe200078e0006 */
[----:B------:R-:W-:Y:S02]  /*3fc60*/  MOV R20, R7 ;  /* 0x0000000700147202 */ /* 0x000fe40000000f00 */
[----:B------:R-:W0:Y:S04]  /*3fc70*/  LDSM.16.MT88.4 R4, [R25+0x3e180] ;  /* 0x03e180001904783b */ /* 0x000e280000004200 */
[----:B0-----:R0:W-:Y:S01]  /*3fc80*/  STL.64 [R1+0x2048], R6 ;  /* 0x0020480601007387 */ /* 0x0011e20000100a00 */
[----:B------:R1:W-:Y:S02]  /*3fc90*/  STL.64 [R1+0x2040], R4 ;  /* 0x0020400401007387 */ /* 0x0003e40000100a00 */
[----:B0-----:R-:W-:Y:S01]  /*3fca0*/  IMAD.MOV.U32 R6, RZ, RZ, R21 ;  /* 0x000000ffff067224 */ /* 0x001fe200078e0015 */
[----:B------:R-:W-:Y:S01]  /*3fcb0*/  MOV R7, R20 ;  /* 0x0000001400077202 */ /* 0x000fe20000000f00 */
[----:B-1----:R-:W-:Y:S01]  /*3fcc0*/  IMAD.MOV.U32 R4, RZ, RZ, R23 ;  /* 0x000000ffff047224 */ /* 0x002fe200078e0017 */
[----:B------:R-:W-:-:S02]  /*3fcd0*/  MOV R5, R22 ;  /* 0x0000001600057202 */ /* 0x000fc40000000f00 */
[----:B------:R-:W-:Y:S04]  /*3fce0*/  LDSM.16.MT88.4 R20, [R28+0x3e180] ;  /* 0x03e180001c14783b */ /* 0x000fe80000004200 */
[----:B------:R0:W-:Y:S01]  /*3fcf0*/  STL.64 [R1+0x2068], R6 ;  /* 0x0020680601007387 */ /* 0x0001e20000100a00 */
        /* <DEDUP_REMOVED lines=15> */
[----:B0-----:R-:W-:Y:S02]  /*3fdf0*/  IMAD.MOV.U32 R6, RZ, RZ, R9 ;  /* 0x000000ffff067224 */ /* 0x001fe400078e0009 */
[----:B-1----:R-:W-:Y:S01]  /*3fe00*/  IMAD.MOV.U32 R4, RZ, RZ, R11 ;  /* 0x000000ffff047224 */ /* 0x002fe200078e000b */
[----:B------:R-:W-:-:S02]  /*3fe10*/  MOV R5, R10 ;  /* 0x0000000a00057202 */ /* 0x000fc40000000f00 */
[----:B------:R-:W-:Y:S02]  /*3fe20*/  MOV R7, R8 ;  /* 0x0000000800077202 */ /* 0x000fe40000000f00 */
[----:B------:R-:W0:Y:S01]  /*3fe30*/  LDSM.16.MT88.4 R8, [R28+0x3e000] ;  /* 0x03e000001c08783b */ /* 0x000e220000004200 */
[----:B------:R-:W-:Y:S02]  /*3fe40*/  FMUL R2, R2, c[0x0][0x188] ;  /* 0x0000620002027a20 */ /* 0x000fe40000400000 */
[----:B------:R-:W-:Y:S02]  /*3fe50*/  FMUL R0, R0, c[0x0][0x188] ;  /* 0x0000620000007a20 */ /* 0x000fe40000400000 */
[----:B------:R-:W-:Y:S06]  /*3fe60*/  BAR.SYNC.DEFER_BLOCKING 0x0 ;  /* 0x0000000000007b1d */ /* 0x000fec0000010000 */
[----:B0-----:R-:W-:Y:S01]  /*3fe70*/  STL.64 [R1+0x2038], R10 ;  /* 0x0020380a01007387 */ /* 0x001fe20000100a00 */
[----:B------:R0:W-:Y:S03]  /*3fe80*/  STL.64 [R1+0x2030], R8 ;  /* 0x0020300801007387 */ /* 0x0001e60000100a00 */
[----:B0-----:R-:W2:Y:S01]  /*3fe90*/  LDL.LU R8, [R1+0xc0] ;  /* 0x0000c00001087983 */ /* 0x001ea20000300800 */
[----:B------:R-:W2:Y:S02]  /*3fea0*/  LDL.LU R9, [R1+0xc4] ;  /* 0x0000c40001097983 */ /* 0x000ea40000300800 */
[----:B------:R-:W3:Y:S02]  /*3feb0*/  LDL.LU R10, [R1+0xc8] ;  /* 0x0000c800010a7983 */ /* 0x000ee40000300800 */
[----:B------:R-:W3:Y:S02]  /*3fec0*/  LDL.LU R11, [R1+0xcc] ;  /* 0x0000cc00010b7983 */ /* 0x000ee40000300800 */
[----:B---3--:R0:W-:Y:S01]  /*3fed0*/  STL.64 [R1+0x2058], R10 ;  /* 0x0020580a01007387 */ /* 0x0081e20000100a00 */
[----:B--2---:R1:W-:Y:S02]  /*3fee0*/  STL.64 [R1+0x2050], R8 ;  /* 0x0020500801007387 */ /* 0x0043e40000100a00 */
[----:B0-----:R-:W-:Y:S01]  /*3fef0*/  IMAD.MOV.U32 R10, RZ, RZ, R29 ;  /* 0x000000ffff0a7224 */ /* 0x001fe200078e001d */
[----:B-1----:R-:W2:Y:S01]  /*3ff00*/  LDL.LU R8, [R1+0xd0] ;  /* 0x0000d00001087983 */ /* 0x002ea20000300800 */
[----:B------:R-:W2:Y:S02]  /*3ff10*/  LDL.LU R9, [R1+0xd4] ;  /* 0x0000d40001097983 */ /* 0x000ea40000300800 */
[----:B------:R-:W3:Y:S02]  /*3ff20*/  LDL.LU R29, [R1+0x20c4] ;  /* 0x0020c400011d7983 */ /* 0x000ee40000300800 */
[----:B------:R-:W4:Y:S02]  /*3ff30*/  LDL.LU R11, [R1+0xdc] ;  /* 0x0000dc00010b7983 */ /* 0x000f240000300800 */
[----:B----4-:R-:W-:Y:S01]  /*3ff40*/  STL.64 [R1+0x2078], R10 ;  /* 0x0020780a01007387 */ /* 0x010fe20000100a00 */
[----:B--2---:R0:W-:Y:S03]  /*3ff50*/  STL.64 [R1+0x2070], R8 ;  /* 0x0020700801007387 */ /* 0x0041e60000100a00 */
[----:B0-----:R-:W2:Y:S01]  /*3ff60*/  LDL.LU R8, [R1+0xf0] ;  /* 0x0000f00001087983 */ /* 0x001ea20000300800 */
[----:B------:R-:W2:Y:S02]  /*3ff70*/  LDL.LU R9, [R1+0xf4] ;  /* 0x0000f40001097983 */ /* 0x000ea40000300800 */
[----:B------:R-:W4:Y:S01]  /*3ff80*/  LDL.LU R10, [R1+0xf8] ;  /* 0x0000f800010a7983 */ /* 0x000f220000300800 */
[----:B---3--:R-:W-:-:S02]  /*3ff90*/  MOV R11, R29 ;  /* 0x0000001d000b7202 */ /* 0x008fc40000000f00 */
[----:B------:R-:W3:Y:S04]  /*3ffa0*/  LDL.LU R29, [R1+0x20c0] ;  /* 0x0020c000011d7983 */ /* 0x000ee80000300800 */
[----:B----4-:R-:W-:Y:S01]  /*3ffb0*/  STL.64 [R1+0x2098], R10 ;  /* 0x0020980a01007387 */ /* 0x010fe20000100a00 */
[----:B--2---:R0:W-:Y:S03]  /*3ffc0*/  STL.64 [R1+0x2090], R8 ;  /* 0x0020900801007387 */ /* 0x0041e60000100a00 */
[----:B0-----:R-:W2:Y:S01]  /*3ffd0*/  LDL.LU R8, [R1+0x100] ;  /* 0x0001000001087983 */ /* 0x001ea20000300800 */
[----:B------:R-:W2:Y:S02]  /*3ffe0*/  LDL.LU R9, [R1+0x104] ;  /* 0x0001040001097983 */ /* 0x000ea40000300800 */
[----:B------:R-:W4:Y:S02]  /*3fff0*/  LDL.LU R10, [R1+0x108] ;  /* 0x00010800010a7983 */ /* 0x000f240000300800 */
[----:B------:R-:W4:Y:S02]  /*40000*/  LDL.LU R11, [R1+0x10c] ;  /* 0x00010c00010b7983 */ /* 0x000f240000300800 */
[----:B----4-:R-:W-:Y:S01]  /*40010*/  STL.64 [R1+0x20b8], R10 ;  /* 0x0020b80a01007387 */ /* 0x010fe20000100a00 */
[----:B--2---:R0:W-:Y:S03]  /*40020*/  STL.64 [R1+0x20b0], R8 ;  /* 0x0020b00801007387 */ /* 0x0041e60000100a00 */
[----:B0-----:R-:W2:Y:S01]  /*40030*/  LDL.LU R8, [R1+0x140] ;  /* 0x0001400001087983 */ /* 0x001ea20000300800 */
[----:B------:R-:W2:Y:S02]  /*40040*/  LDL.LU R9, [R1+0x144] ;  /* 0x0001440001097983 */ /* 0x000ea40000300800 */
[----:B------:R-:W2:Y:S02]  /*40050*/  LDL.LU R10, [R1+0x148] ;  /* 0x00014800010a7983 */ /* 0x000ea40000300800 */
[----:B---3--:R-:W-:-:S07]  /*40060*/  IMAD.MOV.U32 R11, RZ, RZ, R29 ;  /* 0x000000ffff0b7224 */ /* 0x008fce00078e001d */
        /* <DEDUP_REMOVED lines=13> */
[----:B------:R0:W-:Y:S02]  /*40140*/  STL.64 [R1+0x48], R6 ;  /* 0x0000480601007387 */ /* 0x0001e40000100a00 */
[----:B------:R-:W-:Y:S01]  /*40150*/  IMAD.MOV.U32 R25, RZ, RZ, R7 ;  /* 0x000000ffff197224 */ /* 0x000fe200078e0007 */
[----:B------:R-:W-:Y:S01]  /*40160*/  MOV R29, R5 ;  /* 0x00000005001d7202 */ /* 0x000fe20000000f00 */
        /* <DEDUP_REMOVED lines=28> */
[----:B------:R-:W2:Y:S06]  /*40330*/  LDL.LU.64 R4, [R1+0x2010] ;  /* 0x0020100001047983 */ /* 0x000eac0000300a00 */
[-C--:B--2---:R-:W-:Y:S01]  /*40340*/  HMMA.16816.F32.BF16 R12, R12, R26.reuse, R4 ;  /* 0x0000001a0c0c723c */ /* 0x084fe20000041804 */
[----:B------:R-:W2:Y:S01]  /*40350*/  LDL.LU.64 R6, [R1+0x2008] ;  /* 0x0020080001067983 */ /* 0x000ea20000300a00 */
[----:B------:R-:W2:Y:S06]  /*40360*/  LDL.LU.64 R4, [R1+0x2000] ;  /* 0x0020000001047983 */ /* 0x000eac0000300a00 */
[-C--:B--2---:R-:W-:Y:S01]  /*40370*/  HMMA.16816.F32.BF16 R16, R16, R26.reuse, R4 ;  /* 0x0000001a1010723c */ /* 0x084fe20000041804 */
[----:B------:R-:W2:Y:S01]  /*40380*/  LDL.LU.64 R6, [R1+0x1ff8] ;  /* 0x001ff80001067983 */ /* 0x000ea20000300a00 */
[----:B------:R-:W2:Y:S11]  /*40390*/  LDL.LU.64 R4, [R1+0x1ff0] ;  /* 0x001ff00001047983 */ /* 0x000eb60000300a00 */
[----:B------:R-:W-:Y:S10]  /*403a0*/  @!UPT UIADD3 URZ, URZ, URZ, URZ ;  /* 0x0000003f3f3ff290 */ /* 0x000ff4000fffe03f */
[----:B------:R0:W-:Y:S04]  /*403b0*/  STL [R1+0x1fc8], R16 ;  /* 0x001fc81001007387 */ /* 0x0001e80000100800 */
[----:B0-----:R-:W3:Y:S01]  /*403c0*/  LDL R16, [R1+0x48] ;  /* 0x0000480001107983 */ /* 0x001ee20000100800 */
[----:B------:R0:W-:Y:S03]  /*403d0*/  STL [R1+0x1fc4], R17 ;  /* 0x001fc41101007387 */ /* 0x0001e60000100800 */
[----:B0-----:R-:W4:Y:S01]  /*403e0*/  LDL R17, [R1+0x40] ;  /* 0x0000400001117983 */ /* 0x001f220000100800 */
[----:B------:R0:W-:Y:S02]  /*403f0*/  STL [R1+0x1fbc], R18 ;  /* 0x001fbc1201007387 */ /* 0x0001e40000100800 */
[----:B------:R1:W-:Y:S01]  /*40400*/  STL [R1+0x1fb8], R19 ;  /* 0x001fb81301007387 */ /* 0x0003e20000100800 */
[----:B--2---:R-:W-:Y:S01]  /*40410*/  HMMA.16816.F32.BF16 R20, R20, R26, R4 ;  /* 0x0000001a1414723c */ /* 0x004fe20000041804 */
[----:B------:R-:W2:Y:S01]  /*40420*/  LDL.LU.64 R6, [R1+0x1fe8] ;  /* 0x001fe80001067983 */ /* 0x000ea20000300a00 */
[----:B------:R-:W5:Y:S05]  /*40430*/  LDL.LU.64 R4, [R1+0x1fe0] ;  /* 0x001fe00001047983 */ /* 0x000f6a0000300a00 */
[----:B------:R-:W-:Y:S01]  /*40440*/  FMNMX R27, R2, R0, !PT ;  /* 0x00000000021b7209 */ /* 0x000fe20007800000 */
[----:B------:R-:W-:-:S02]  /*40450*/  FMUL R2, R24, c[0x0][0x188] ;  /* 0x0000620018027a20 */ /* 0x000fc40000400000 */
[----:B------:R-:W-:Y:S11]  /*40460*/  FMUL R0, R3, c[0x0][0x188] ;  /* 0x0000620003007a20 */ /* 0x000ff60000400000 */
[----:B------:R-:W-:Y:S02]  /*40470*/  @!UPT UIADD3 URZ, URZ, URZ, URZ ;  /* 0x0000003f3f3ff290 */ /* 0x000fe4000fffe03f */
[----:B------:R-:W-:Y:S01]  /*40480*/  STL [R1+0x1fcc], R20 ;  /* 0x001fcc1401007387 */ /* 0x000fe20000100800 */
[----:B------:R3:W-:Y:S02]  /*40490*/  STL [R1+0x1fc0], R21 ;  /* 0x001fc01501007387 */ /* 0x0007e40000100800 */
[----:B------:R4:W-:Y:S02]  /*404a0*/  STL [R1+0x1fb4], R22 ;  /* 0x001fb41601007387 */ /* 0x0009e40000100800 */
[----:B------:R-:W-:Y:S01]  /*404b0*/  STL [R1+0x1fb0], R23 ;  /* 0x001fb01701007387 */ /* 0x000fe20000100800 */
[----:B0-----:R-:W2:Y:S04]  /*404c0*/  LDL R18, [R1+0x164] ;  /* 0x0001640001127983 */ /* 0x001ea80000100800 */
[----:B-1----:R-:W2:Y:S04]  /*404d0*/  LDL R19, [R1+0x64] ;  /* 0x0000640001137983 */ /* 0x002ea80000100800 */
[----:B---3--:R-:W3:Y:S01]  /*404e0*/  LDL R21, [R1+0x60] ;  /* 0x0000600001157983 */ /* 0x008ee20000100800 */
[----:B------:R-:W-:-:S02]  /*404f0*/  FMUL R20, R16, c[0x0][0x188] ;  /* 0x0000620010147a20 */ /* 0x000fc40000400000 */
[----:B----4-:R-:W-:Y:S02]  /*40500*/  FMUL R22, R17, c[0x0][0x188] ;  /* 0x0000620011167a20 */ /* 0x010fe40000400000 */
[----:B-----5:R-:W-:Y:S01]  /*40510*/  FMUL R24, R4, c[0x0][0x188] ;  /* 0x0000620004187a20 */ /* 0x020fe20000400000 */
[----:B------:R0:W-:Y:S01]  /*40520*/  STL [R1+0x1f18], R4 ;  /* 0x001f180401007387 */ /* 0x0001e20000100800 */
[----:B------:R-:W-:Y:S02]  /*40530*/  FMUL R3, R5, c[0x0][0x188] ;  /* 0x0000620005037a20 */ /* 0x000fe40000400000 */
[----:B--2---:R-:W-:Y:S01]  /*40540*/  FMUL R28, R6, c[0x0][0x188] ;  /* 0x00006200061c7a20 */ /* 0x004fe20000400000 */
[----:B0-----:R-:W2:Y:S01]  /*40550*/  LDL R4, [R1+0x16c] ;  /* 0x00016c0001047983 */ /* 0x001ea20000100800 */
[----:B------:R0:W-:Y:S03]  /*40560*/  STL [R1+0x1f1c], R5 ;  /* 0x001f1c0501007387 */ /* 0x0001e60000100800 */
[----:B0-----:R-:W4:Y:S01]  /*40570*/  LDL R5, [R1+0x168] ;  /* 0x0001680001057983 */ /* 0x001f220000100800 */
[----:B------:R0:W-:Y:S03]  /*40580*/  STL [R1+0x1f20], R6 ;  /* 0x001f200601007387 */ /* 0x0001e60000100800 */
[----:B0-----:R-:W5:Y:S01]  /*40590*/  LDL R6, [R1+0x160] ;  /* 0x0001600001067983 */ /* 0x001f620000100800 */
[----:B------:R0:W-:Y:S02]  /*405a0*/  STL [R1+0x1f24], R7 ;  /* 0x001f240701007387 */ /* 0x0001e40000100800 */
[----:B------:R-:W3:Y:S02]  /*405b0*/  LDL R17, [R1+0x68] ;  /* 0x0000680001117983 */ /* 0x000ee40000100800 */
[----:B------:R-:W3:Y:S02]  /*405c0*/  LDL R16, [R1+0x6c] ;  /* 0x00006c0001107983 */ /* 0x000ee40000100800 */
[----:B------:R-:W-:-:S02]  /*405d0*/  FMUL R29, R29, c[0x0][0x188] ;  /* 0x000062001d1d7a20 */ /* 0x000fc40000400000 */
[----:B------:R-:W-:Y:S02]  /*405e0*/  FMUL R26, R7, c[0x0][0x188] ;  /* 0x00006200071a7a20 */ /* 0x000fe40000400000 */
[----:B0-----:R-:W-:Y:S01]  /*405f0*/  FMUL R7, R25, c[0x0][0x188] ;  /* 0x0000620019077a20 */ /* 0x001fe20000400000 */
[----:B------:R-:W-:-:S04]  /*40600*/  FMNMX R22, R22, R29, !PT ;  /* 0x0000001d16167209 */ /* 0x000fc80007800000 */
[----:B------:R-:W-:Y:S01]  /*40610*/  FMNMX R23, R20, R7, !PT ;  /* 0x0000000714177209 */ /* 0x000fe20007800000 */
[----:B------:R0:W-:Y:S01]  /*40620*/  STL [R1+0x1fd0], R22 ;  /* 0x001fd01601007387 */ /* 0x0001e20000100800 */
[----:B------:R-:W3:Y:S01]  /*40630*/  LDL R20, [R1+0xec] ;  /* 0x0000ec0001147983 */ /* 0x000ee20000100800 */
[----:B------:R-:W-:Y:S01]  /*40640*/  FMNMX R3, R24, R3, !PT ;  /* 0x0000000318037209 */ /* 0x000fe20007800000 */
[----:B------:R-:W-:Y:S01]  /*40650*/  FMUL R24, R8, c[0x0][0x188] ;  /* 0x0000620008187a20 */ /* 0x000fe20000400000 */
[----:B0-----:R-:W3:Y:S01]  /*40660*/  LDL R22, [R1+0xe8] ;  /* 0x0000e80001167983 */ /* 0x001ee20000100800 */
[----:B------:R0:W-:Y:S03]  /*40670*/  STL [R1+0x1fd4], R23 ;  /* 0x001fd41701007387 */ /* 0x0001e60000100800 */
[----:B0-----:R-:W3:Y:S01]  /*40680*/  LDL R23, [R1+0xe4] ;  /* 0x0000e40001177983 */ /* 0x001ee20000100800 */
[----:B------:R0:W-:Y:S03]  /*40690*/  STL [R1+0x1f14], R8 ;  /* 0x001f140801007387 */ /* 0x0001e60000100800 */
[----:B0-----:R-:W3:Y:S01]  /*406a0*/  LDL R8, [R1+0xe0] ;  /* 0x0000e00001087983 */ /* 0x001ee20000100800 */
[----:B------:R-:W-:Y:S01]  /*406b0*/  FMNMX R25, R2, R0, !PT ;  /* 0x0000000002197209 */ /* 0x000fe20007800000 */
[----:B------:R-:W-:-:S02]  /*406c0*/  FMNMX R0, R28, R26, !PT ;  /* 0x0000001a1c007209 */ /* 0x000fc40007800000 */
[----:B------:R-:W-:Y:S02]  /*406d0*/  FMUL R2, R9, c[0x0][0x188] ;  /* 0x0000620009027a20 */ /* 0x000fe40000400000 */
[----:B------:R-:W-:Y:S02]  /*406e0*/  FMUL R28, R10, c[0x0][0x188] ;  /* 0x000062000a1c7a20 */ /* 0x000fe40000400000 */
[----:B------:R-:W-:Y:S01]  /*406f0*/  FMUL R26, R11, c[0x0][0x188] ;  /* 0x000062000b1a7a20 */ /* 0x000fe20000400000 */
[----:B------:R-:W-:Y:S01]  /*40700*/  STL [R1+0x1f28], R9 ;  /* 0x001f280901007387 */ /* 0x000fe20000100800 */
[----:B------:R-:W-:Y:S02]  /*40710*/  STL [R1+0x1f2c], R10 ;  /* 0x001f2c0a01007387 */ /* 0x000fe40000100800 */
[----:B------:R0:W-:Y:S02]  /*40720*/  STL [R1+0x1f30], R11 ;  /* 0x001f300b01007387 */ /* 0x0001e40000100800 */
[----:B------:R-:W-:Y:S01]  /*40730*/  FMUL R29, R19, c[0x0][0x188] ;  /* 0x00006200131d7a20 */ /* 0x000fe20000400000 */
[----:B0-----:R-:W-:Y:S01]  /*40740*/  FMNMX R11, R28, R26, !PT ;  /* 0x0000001a1c0b7209 */ /* 0x001fe20007800000 */
[----:B----4-:R-:W-:-:S02]  /*40750*/  FMUL R5, R5, c[0x0][0x188] ;  /* 0x0000620005057a20 */ /* 0x010fc40000400000 */
[----:B-----5:R-:W-:Y:S02]  /*40760*/  FMUL R7, R6, c[0x0][0x188] ;  /* 0x0000620006077a20 */ /* 0x020fe40000400000 */
[----:B--2---:R-:W-:Y:S02]  /*40770*/  FMUL R6, R4, c[0x0][0x188] ;  /* 0x0000620004067a20 */ /* 0x004fe40000400000 */
[----:B---3--:R-:W-:Y:S01]  /*40780*/  FMUL R4, R21, c[0x0][0x188] ;  /* 0x0000620015047a20 */ /* 0x008fe20000400000 */
[----:B------:R-:W-:Y:S01]  /*40790*/  FMNMX R21, R24, R2, !PT ;  /* 0x0000000218157209 */ /* 0x000fe20007800000 */
[----:B------:R-:W-:Y:S01]  /*407a0*/  FMUL R10, R16, c[0x0][0x188] ;  /* 0x00006200100a7a20 */ /* 0x000fe20000400000 */
[----:B------:R-:W-:Y:S02]  /*407b0*/  FMNMX R6, R5, R6, !PT ;  /* 0x0000000605067209 */ /* 0x000fe40007800000 */
[----:B------:R-:W-:Y:S01]  /*407c0*/  FMNMX R5, R4, R29, !PT ;  /* 0x0000001d04057209 */ /* 0x000fe20007800000 */
[----:B------:R-:W-:Y:S01]  /*407d0*/  STL [R1+0x1fd8], R21 ;  /* 0x001fd81501007387 */ /* 0x000fe20000100800 */
[----:B------:R0:W-:Y:S02]  /*407e0*/  STL [R1+0x1fdc], R11 ;  /* 0x001fdc0b01007387 */ /* 0x0001e40000100800 */
[----:B------:R-:W-:-:S02]  /*407f0*/  FMUL R4, R17, c[0x0][0x188] ;  /* 0x0000620011047a20 */ /* 0x000fc40000400000 */
[----:B------:R-:W2:Y:S01]  /*40800*/  LDL R16, [R1+0x154] ;  /* 0x0001540001107983 */ /* 0x000ea20000100800 */
[----:B------:R-:W3:Y:S01]  /*40810*/  LDL R17, [R1+0x150] ;  /* 0x0001500001117983 */ /* 0x000ee20000100800 */
[----:B------:R-:W-:-:S03]  /*40820*/  FMUL R18, R18, c[0x0][0x188] ;  /* 0x0000620012127a20 */ /* 0x000fc60000400000 */
[----:B------:R-:W4:Y:S04]  /*40830*/  LDL R19, [R1+0x15c] ;  /* 0x00015c0001137983 */ /* 0x000f280000100800 */
[----:B------:R-:W5:Y:S01]  /*40840*/  LDL R9, [R1+0x120] ;  /* 0x0001200001097983 */ /* 0x000f620000100800 */
[----:B------:R-:W-:-:S03]  /*40850*/  FMNMX R7, R7, R18, !PT ;  /* 0x0000001207077209 */ /* 0x000fc60007800000 */
[----:B------:R-:W4:Y:S01]  /*40860*/  LDL R18, [R1+0x158] ;  /* 0x0001580001127983 */ /* 0x000f220000100800 */
[----:B------:R-:W-:Y:S02]  /*40870*/  STL [R1+0x1f08], R12 ;  /* 0x001f080c01007387 */ /* 0x000fe40000100800 */
[----:B------:R-:W-:Y:S02]  /*40880*/  STL [R1+0x1f04], R13 ;  /* 0x001f040d01007387 */ /* 0x000fe40000100800 */
[----:B------:R1:W-:Y:S02]  /*40890*/  STL [R1+0x1f0c], R14 ;  /* 0x001f0c0e01007387 */ /* 0x0003e40000100800 */
[----:B------:R-:W-:Y:S02]  /*408a0*/  FMUL R22, R22, c[0x0][0x188] ;  /* 0x0000620016167a20 */ /* 0x000fe40000400000 */
[----:B------:R-:W-:Y:S02]  /*408b0*/  FMUL R29, R15, c[0x0][0x188] ;  /* 0x000062000f1d7a20 */ /* 0x000fe40000400000 */
[----:B0-----:R-:W-:-:S02]  /*408c0*/  FMUL R11, R23, c[0x0][0x188] ;  /* 0x00006200170b7a20 */ /* 0x001fc40000400000 */
[----:B------:R-:W-:Y:S02]  /*408d0*/  FMUL R23, R20, c[0x0][0x188] ;  /* 0x0000620014177a20 */ /* 0x000fe40000400000 */
[----:B------:R-:W-:Y:S02]  /*408e0*/  FMUL R20, R14, c[0x0][0x188] ;  /* 0x000062000e147a20 */ /* 0x000fe40000400000 */
[----:B-1----:R-:W5:Y:S01]  /*408f0*/  LDL R14, [R1+0x128] ;  /* 0x00012800010e7983 */ /* 0x002f620000100800 */
[----:B------:R-:W-:Y:S02]  /*40900*/  FMUL R21, R8, c[0x0][0x188] ;  /* 0x0000620008157a20 */ /* 0x000fe40000400000 */
[----:B------:R-:W-:Y:S01]  /*40910*/  FMUL R8, R12, c[0x0][0x188] ;  /* 0x000062000c087a20 */ /* 0x000fe20000400000 */
[----:B------:R-:W-:Y:S01]  /*40920*/  MOV R12, R10 ;  /* 0x0000000a000c7202 */ /* 0x000fe20000000f00 */
[----:B------:R-:W-:Y:S01]  /*40930*/  FMUL R10, R13, c[0x0][0x188] ;  /* 0x000062000d0a7a20 */ /* 0x000fe20000400000 */
[----:B------:R-:W-:Y:S01]  /*40940*/  FMNMX R21, R21, R11, !PT ;  /* 0x0000000b15157209 */ /* 0x000fe20007800000 */
[----:B------:R0:W-:Y:S01]  /*40950*/  STL [R1+0x1f00], R15 ;  /* 0x001f000f01007387 */ /* 0x0001e20000100800 */
[----:B------:R-:W-:-:S02]  /*40960*/  FMNMX R4, R4, R12, !PT ;  /* 0x0000000c04047209 */ /* 0x000fc40007800000 */
[----:B------:R-:W5:Y:S02]  /*40970*/  LDL R12, [R1+0xd0] ;  /* 0x0000d000010c7983 */ /* 0x000f640000100800 */
[----:B------:R-:W5:Y:S01]  /*40980*/  LDL R13, [R1+0xd4] ;  /* 0x0000d400010d7983 */ /* 0x000f620000100800 */
[----:B------:R-:W-:Y:S02]  /*40990*/  FMNMX R22, R22, R23, !PT ;  /* 0x0000001716167209 */ /* 0x000fe40007800000 */
[----:B------:R-:W-:Y:S01]  /*409a0*/  FMNMX R8, R8, R10, !PT ;  /* 0x0000000a08087209 */ /* 0x000fe20007800000 */
[----:B0-----:R-:W5:Y:S01]  /*409b0*/  LDL R15, [R1+0x12c] ;  /* 0x00012c00010f7983 */ /* 0x001f620000100800 */
[----:B------:R-:W5:Y:S02]  /*409c0*/  LDL.LU R11, [R1+0x1fdc] ;  /* 0x001fdc00010b7983 */ /* 0x000f640000300800 */
[----:B------:R0:W-:Y:S01]  /*409d0*/  STL [R1+0x90], R21 ;  /* 0x0000901501007387 */ /* 0x0001e20000100800 */
[----:B------:R-:W-:Y:S01]  /*409e0*/  FMNMX R29, R20, R29, !PT ;  /* 0x0000001d141d7209 */ /* 0x000fe20007800000 */
[----:B0-----:R-:W5:Y:S01]  /*409f0*/  LDL.LU R21, [R1+0x1fd8] ;  /* 0x001fd80001157983 */ /* 0x001f620000300800 */
[----:B------:R-:W5:Y:S02]  /*40a00*/  LDL.LU R23, [R1+0x1fd4] ;  /* 0x001fd40001177983 */ /* 0x000f640000300800 */
[----:B------:R0:W-:Y:S02]  /*40a10*/  STL [R1+0x2c], R22 ;  /* 0x00002c1601007387 */ /* 0x0001e40000100800 */
[----:B0-----:R-:W5:Y:S01]  /*40a20*/  LDL.LU R22, [R1+0x1fd0] ;  /* 0x001fd00001167983 */ /* 0x001f620000300800 */
[----:B------:R-:W5:Y:S02]  /*40a30*/  LDL R10, [R1+0xd8] ;  /* 0x0000d800010a7983 */ /* 0x000f640000100800 */
[----:B------:R0:W-:Y:S02]  /*40a40*/  STL [R1+0xb0], R8 ;  /* 0x0000b00801007387 */ /* 0x0001e40000100800 */
[----:B0-----:R-:W5:Y:S01]  /*40a50*/  LDL R8, [R1+0xdc] ;  /* 0x0000dc0001087983 */ /* 0x001f620000100800 */
[----:B------:R-:W5:Y:S02]  /*40a60*/  LDL.LU R20, [R1+0x1fcc] ;  /* 0x001fcc0001147983 */ /* 0x000f640000300800 */
[----:B------:R0:W-:Y:S02]  /*40a70*/  STL [R1+0xac], R29 ;  /* 0x0000ac1d01007387 */ /* 0x0001e40000100800 */
[----:B0-----:R-:W5:Y:S01]  /*40a80*/  LDL R29, [R1+0x124] ;  /* 0x00012400011d7983 */ /* 0x001f620000100800 */
[----:B--2---:R-:W-:-:S02]  /*40a90*/  FMUL R16, R16, c[0x0][0x188] ;  /* 0x0000620010107a20 */ /* 0x004fc40000400000 */
[----:B---3--:R-:W-:-:S05]  /*40aa0*/  FMUL R17, R17, c[0x0][0x188] ;  /* 0x0000620011117a20 */ /* 0x008fca0000400000 */
[----:B------:R-:W-:Y:S02]  /*40ab0*/  FMNMX R17, R17, R16, !PT ;  /* 0x0000001011117209 */ /* 0x000fe40007800000 */
[----:B------:R-:W2:Y:S03]  /*40ac0*/  LDL.LU R16, [R1+0x1fc8] ;  /* 0x001fc80001107983 */ /* 0x000ea60000300800 */
[----:B------:R0:W-:Y:S02]  /*40ad0*/  STL [R1+0xa8], R17 ;  /* 0x0000a81101007387 */ /* 0x0001e40000100800 */
[----:B0-----:R-:W3:Y:S04]  /*40ae0*/  LDL.LU R17, [R1+0x1fc4] ;  /* 0x001fc40001117983 */ /* 0x001ee80000300800 */
[----:B------:R-:W0:Y:S04]  /*40af0*/  SHFL.BFLY PT, R28, R27, 0x2, 0x1f ;  /* 0x0c401f001b1c7f89 */ /* 0x000e2800000e0000 */
[----:B------:R-:W1:Y:S04]  /*40b00*/  SHFL.BFLY PT, R26, R25, 0x2, 0x1f ;  /* 0x0c401f00191a7f89 */ /* 0x000e6800000e0000 */
[----:B------:R-:W-:Y:S04]  /*40b10*/  SHFL.BFLY PT, R24, R3, 0x2, 0x1f ;  /* 0x0c401f0003187f89 */ /* 0x000fe800000e0000 */
[----:B------:R-:W5:Y:S01]  /*40b20*/  SHFL.BFLY PT, R2, R0, 0x2, 0x1f ;  /* 0x0c401f0000027f89 */ /* 0x000f6200000e0000 */
[----:B----4-:R-:W-:-:S02]  /*40b30*/  FMUL R18, R18, c[0x0][0x188] ;  /* 0x0000620012127a20 */ /* 0x010fc40000400000 */
[----:B------:R-:W-:Y:S02]  /*40b40*/  FMUL R19, R19, c[0x0][0x188] ;  /* 0x0000620013137a20 */ /* 0x000fe40000400000 */
[----:B-----5:R-:W-:-:S03]  /*40b50*/  FMUL R9, R9, c[0x0][0x188] ;  /* 0x0000620009097a20 */ /* 0x020fc60000400000 */
[----:B------:R-:W-:Y:S01]  /*40b60*/  FMNMX R19, R18, R19, !PT ;  /* 0x0000001312137209 */ /* 0x000fe20007800000 */
[----:B------:R-:W-:-:S04]  /*40b70*/  FMUL R14, R14, c[0x0][0x188] ;  /* 0x000062000e0e7a20 */ /* 0x000fc80000400000 */
[----:B------:R1:W-:Y:S01]  /*40b80*/  STL [R1+0xa4], R19 ;  /* 0x0000a41301007387 */ /* 0x0003e20000100800 */
[----:B0-----:R-:W-:Y:S02]  /*40b90*/  FMNMX R18, R27, R28, !PT ;  /* 0x0000001c1b127209 */ /* 0x001fe40007800000 */
[----:B-1----:R-:W-:Y:S01]  /*40ba0*/  FMNMX R19, R25, R26, !PT ;  /* 0x0000001a19137209 */ /* 0x002fe20007800000 */
[----:B------:R-:W-:Y:S01]  /*40bb0*/  FMUL R12, R12, c[0x0][0x188] ;  /* 0x000062000c0c7a20 */ /* 0x000fe20000400000 */
[----:B------:R-:W-:Y:S01]  /*40bc0*/  FMNMX R0, R0, R2, !PT ;  /* 0x0000000200007209 */ /* 0x000fe20007800000 */
[----:B------:R-:W-:Y:S01]  /*40bd0*/  FMUL R13, R13, c[0x0][0x188] ;  /* 0x000062000d0d7a20 */ /* 0x000fe20000400000 */
[----:B------:R-:W-:Y:S01]  /*40be0*/  SHFL.BFLY PT, R26, R18, 0x1, 0x1f ;  /* 0x0c201f00121a7f89 */ /* 0x000fe200000e0000 */
[----:B------:R-:W-:-:S03]  /*40bf0*/  FMUL R15, R15, c[0x0][0x188] ;  /* 0x000062000f0f7a20 */ /* 0x000fc60000400000 */
[----:B------:R-:W-:Y:S04]  /*40c00*/  SHFL.BFLY PT, R25, R11, 0x2, 0x1f ;  /* 0x0c401f000b197f89 */ /* 0x000fe800000e0000 */
[----:B------:R-:W-:Y:S01]  /*40c10*/  SHFL.BFLY PT, R27, R19, 0x1, 0x1f ;  /* 0x0c201f00131b7f89 */ /* 0x000fe200000e0000 */
[----:B------:R-:W-:Y:S01]  /*40c20*/  FMNMX R14, R14, R15, !PT ;  /* 0x0000000f0e0e7209 */ /* 0x000fe20007800000 */
[----:B------:R-:W-:Y:S02]  /*40c30*/  FMNMX R15, R12, R13, !PT ;  /* 0x0000000d0c0f7209 */ /* 0x000fe40007800000 */
[----:B------:R-:W0:Y:S01]  /*40c40*/  SHFL.BFLY PT, R2, R22, 0x2, 0x1f ;  /* 0x0c401f0016027f89 */ /* 0x000e2200000e0000 */
[----:B------:R-:W-:Y:S02]  /*40c50*/  FMUL R13, R10, c[0x0][0x188] ;  /* 0x000062000a0d7a20 */ /* 0x000fe40000400000 */
[----:B------:R-:W-:-:S05]  /*40c60*/  FMUL R29, R29, c[0x0][0x188] ;  /* 0x000062001d1d7a20 */ /* 0x000fca0000400000 */
[----:B------:R-:W-:-:S05]  /*40c70*/  FMNMX R9, R9, R29, !PT ;  /* 0x0000001d09097209 */ /* 0x000fca0007800000 */
[----:B------:R1:W-:Y:S02]  /*40c80*/  STL [R1+0xa0], R9 ;  /* 0x0000a00901007387 */ /* 0x0003e40000100800 */
[----:B-1----:R-:W-:Y:S02]  /*40c90*/  FMNMX R9, R3, R24, !PT ;  /* 0x0000001803097209 */ /* 0x002fe40007800000 */
[----:B------:R-:W-:Y:S04]  /*40ca0*/  SHFL.BFLY PT, R24, R21, 0x2, 0x1f ;  /* 0x0c401f0015187f89 */ /* 0x000fe800000e0000 */
[----:B------:R-:W1:Y:S04]  /*40cb0*/  SHFL.BFLY PT, R3, R23, 0x2, 0x1f ;  /* 0x0c401f0017037f89 */ /* 0x000e6800000e0000 */
[----:B------:R-:W-:Y:S01]  /*40cc0*/  STL [R1+0x1fa4], R15 ;  /* 0x001fa40f01007387 */ /* 0x000fe20000100800 */
[----:B------:R4:W-:Y:S02]  /*40cd0*/  STL [R1+0x9c], R14 ;  /* 0x00009c0e01007387 */ /* 0x0009e40000100800 */
[----:B----4-:R-:W-:-:S02]  /*40ce0*/  FMUL R14, R8, c[0x0][0x188] ;  /* 0x00006200080e7a20 */ /* 0x010fc40000400000 */
[----:B------:R-:W4:Y:S03]  /*40cf0*/  LDL R8, [R1+0x6d0] ;  /* 0x0006d00001087983 */ /* 0x000f260000100800 */
[----:B------:R-:W-:Y:S02]  /*40d00*/  FMNMX R14, R13, R14, !PT ;  /* 0x0000000e0d0e7209 */ /* 0x000fe40007800000 */
[----:B0-----:R-:W-:Y:S01]  /*40d10*/  FMNMX R22, R22, R2, !PT ;  /* 0x0000000216167209 */ /* 0x001fe20007800000 */
[----:B------:R-:W-:Y:S01]  /*40d20*/  FMNMX R2, R11, R25, !PT ;  /* 0x000000190b027209 */ /* 0x000fe20007800000 */
[----:B------:R-:W-:Y:S02]  /*40d30*/  FMNMX R27, R19, R27, !PT ;  /* 0x0000001b131b7209 */ /* 0x000fe40007800000 */
[----:B-1----:R-:W-:Y:S01]  /*40d40*/  FMNMX R23, R23, R3, !PT ;  /* 0x0000000317177209 */ /* 0x002fe20007800000 */
[----:B------:R-:W-:-:S02]  /*40d50*/  FMNMX R3, R18, R26, !PT ;  /* 0x0000001a12037209 */ /* 0x000fc40007800000 */
[----:B--2---:R-:W-:Y:S01]  /*40d60*/  FMUL R10, R16, c[0x0][0x188] ;  /* 0x00006200100a7a20 */ /* 0x004fe20000400000 */
[----:B------:R-:W-:Y:S01]  /*40d70*/  STL [R1+0x1ef4], R16 ;  /* 0x001ef41001007387 */ /* 0x000fe20000100800 */
[----:B---3--:R-:W-:-:S03]  /*40d80*/  FMUL R12, R17, c[0x0][0x188] ;  /* 0x00006200110c7a20 */ /* 0x008fc60000400000 */
[----:B------:R0:W-:Y:S01]  /*40d90*/  STL [R1+0x1ef0], R17 ;  /* 0x001ef01101007387 */ /* 0x0001e20000100800 */
[----:B------:R-:W-:Y:S01]  /*40da0*/  STL [R1+0x1fa8], R14 ;  /* 0x001fa80e01007387 */ /* 0x000fe20000100800 */
[----:B------:R-:W-:Y:S02]  /*40db0*/  FMNMX R13, R10, R12, !PT ;  /* 0x0000000c0a0d7209 */ /* 0x000fe40007800000 */
[----:B------:R-:W2:Y:S03]  /*40dc0*/  LDL R12, [R1+0x134] ;  /* 0x00013400010c7983 */ /* 0x000ea60000100800 */
[----:B------:R1:W-:Y:S02]  /*40dd0*/  STL [R1+0x1fac], R13 ;  /* 0x001fac0d01007387 */ /* 0x0003e40000100800 */
[----:B------:R-:W3:Y:S01]  /*40de0*/  LDL R10, [R1+0x13c] ;  /* 0x00013c00010a7983 */ /* 0x000ee20000100800 */
[----:B0-----:R-:W-:Y:S01]  /*40df0*/  FMNMX R17, R21, R24, !PT ;  /* 0x0000001815117209 */ /* 0x001fe20007800000 */
[----:B-1----:R-:W5:Y:S01]  /*40e00*/  LDL R13, [R1+0x130] ;  /* 0x00013000010d7983 */ /* 0x002f620000100800 */
[----:B------:R-:W2:Y:S02]  /*40e10*/  LDL.LU R21, [R1+0x1fc0] ;  /* 0x001fc00001157983 */ /* 0x000ea40000300800 */
[----:B------:R-:W2:Y:S02]  /*40e20*/  LDL R11, [R1+0x114] ;  /* 0x00011400010b7983 */ /* 0x000ea40000100800 */
[----:B------:R-:W2:Y:S01]  /*40e30*/  LDL.LU R18, [R1+0x1fbc] ;  /* 0x001fbc0001127983 */ /* 0x000ea20000300800 */
[----:B------:R-:W3:Y:S04]  /*40e40*/  LDL.LU R19, [R1+0x1fb8] ;  /* 0x001fb80001137983 */ /* 0x000ee80000300800 */
[----:B------:R-:W0:Y:S04]  /*40e50*/  SHFL.BFLY PT, R28, R9, 0x1, 0x1f ;  /* 0x0c201f00091c7f89 */ /* 0x000e2800000e0000 */
[----:B------:R-:W1:Y:S01]  /*40e60*/  SHFL.BFLY PT, R29, R0, 0x1, 0x1f ;  /* 0x0c201f00001d7f89 */ /* 0x000e6200000e0000 */
[----:B------:R-:W4:Y:S01]  /*40e70*/  LDL R16, [R1+0x118] ;  /* 0x0001180001107983 */ /* 0x000f220000100800 */
[----:B0-----:R-:W-:-:S02]  /*40e80*/  FMNMX R24, R9, R28, !PT ;  /* 0x0000001c09187209 */ /* 0x001fc40007800000 */
[----:B------:R-:W5:Y:S01]  /*40e90*/  LDL R9, [R1+0x11c] ;  /* 0x00011c0001097983 */ /* 0x000f620000100800 */
[----:B------:R-:W5:Y:S02]  /*40ea0*/  LDL.LU R14, [R1+0x90] ;  /* 0x00009000010e7983 */ /* 0x000f640000300800 */
[----:B------:R-:W5:Y:S01]  /*40eb0*/  LDL.LU R15, [R1+0x2c] ;  /* 0x00002c00010f7983 */ /* 0x000f620000300800 */
[----:B-1----:R-:W-:Y:S01]  /*40ec0*/  FMNMX R0, R0, R29, !PT ;  /* 0x0000001d00007209 */ /* 0x002fe20007800000 */
[----:B--2---:R-:W-:Y:S01]  /*40ed0*/  FMUL R29, R18, c[0x0][0x188] ;  /* 0x00006200121d7a20 */ /* 0x004fe20000400000 */
[----:B------:R0:W-:Y:S01]  /*40ee0*/  STL [R1+0x1ef8], R18 ;  /* 0x001ef81201007387 */ /* 0x0001e20000100800 */
[----:B---3--:R-:W-:-:S03]  /*40ef0*/  FMUL R28, R19, c[0x0][0x188] ;  /* 0x00006200131c7a20 */ /* 0x008fc60000400000 */
[----:B0-----:R-:W2:Y:S01]  /*40f00*/  LDL R18, [R1+0x110] ;  /* 0x0001100001127983 */ /* 0x001ea20000100800 */
[----:B------:R0:W-:Y:S03]  /*40f10*/  STL [R1+0x1efc], R19 ;  /* 0x001efc1301007387 */ /* 0x0001e60000100800 */
[----:B0-----:R-:W3:Y:S04]  /*40f20*/  LDL R19, [R1+0x138] ;  /* 0x0001380001137983 */ /* 0x001ee80000100800 */
[----:B------:R-:W0:Y:S04]  /*40f30*/  SHFL.BFLY PT, R26, R22, 0x1, 0x1f ;  /* 0x0c201f00161a7f89 */ /* 0x000e2800000e0000 */
[----:B------:R-:W1:Y:S04]  /*40f40*/  SHFL.BFLY PT, R25, R23, 0x1, 0x1f ;  /* 0x0c201f0017197f89 */ /* 0x000e6800000e0000 */
[----:B----4-:R-:W-:Y:S02]  /*40f50*/  @P1 STS [R8+0x40000], R3 ;  /* 0x0400000308001388 */ /* 0x010fe40000000800 */
[----:B------:R-:W4:Y:S02]  /*40f60*/  SHFL.BFLY PT, R3, R17, 0x1, 0x1f ;  /* 0x0c201f0011037f89 */ /* 0x000f2400000e0000 */
[----:B------:R5:W-:Y:S02]  /*40f70*/  @P1 STS [R8+0x40100], R27 ;  /* 0x0401001b08001388 */ /* 0x000be40000000800 */
[----:B------:R5:W-:Y:S02]  /*40f80*/  @P1 STS [R8+0x40200], R24 ;  /* 0x0402001808001388 */ /* 0x000be40000000800 */
[----:B-----5:R-:W-:-:S02]  /*40f90*/  FMUL R27, R13, c[0x0][0x188] ;  /* 0x000062000d1b7a20 */ /* 0x020fc40000400000 */
[----:B------:R-:W-:Y:S01]  /*40fa0*/  FMUL R24, R12, c[0x0][0x188] ;  /* 0x000062000c187a20 */ /* 0x000fe20000400000 */
[----:B------:R-:W-:Y:S01]  /*40fb0*/  FMNMX R12, R29, R28, !PT ;  /* 0x0000001c1d0c7209 */ /* 0x000fe20007800000 */
[----:B------:R-:W-:Y:S02]  /*40fc0*/  FMUL R28, R10, c[0x0][0x188] ;  /* 0x000062000a1c7a20 */ /* 0x000fe40000400000 */
[----:B------:R-:W5:Y:S01]  /*40fd0*/  LDL R10, [R1+0xc0] ;  /* 0x0000c000010a7983 */ /* 0x000f620000100800 */
[----:B------:R-:W-:Y:S01]  /*40fe0*/  FMNMX R13, R27, R24, !PT ;  /* 0x000000181b0d7209 */ /* 0x000fe20007800000 */
[----:B------:R-:W-:Y:S01]  /*40ff0*/  FMUL R24, R11, c[0x0][0x188] ;  /* 0x000062000b187a20 */ /* 0x000fe20000400000 */
[----:B0-----:R-:W-:-:S03]  /*41000*/  FMNMX R26, R22, R26, !PT ;  /* 0x0000001a161a7209 */ /* 0x001fc60007800000 */
[----:B------:R-:W-:Y:S01]  /*41010*/  STL [R1+0x88], R13 ;  /* 0x0000880d01007387 */ /* 0x000fe20000100800 */
[----:B-1----:R-:W-:Y:S02]  /*41020*/  FMNMX R25, R23, R25, !PT ;  /* 0x0000001917197209 */ /* 0x002fe40007800000 */
[----:B----4-:R-:W-:Y:S01]  /*41030*/  FMNMX R3, R17, R3, !PT ;  /* 0x0000000311037209 */ /* 0x010fe20007800000 */
[----:B--2---:R-:W-:-:S05]  /*41040*/  FMUL R27, R18, c[0x0][0x188] ;  /* 0x00006200121b7a20 */ /* 0x004fca0000400000 */
[----:B------:R-:W-:Y:S01]  /*41050*/  FMNMX R18, R27, R24, !PT ;  /* 0x000000181b127209 */ /* 0x000fe20007800000 */
[----:B---3--:R-:W-:Y:S02]  /*41060*/  FMUL R29, R19, c[0x0][0x188] ;  /* 0x00006200131d7a20 */ /* 0x008fe40000400000 */
[----:B------:R-:W-:-:S03]  /*41070*/  FMUL R27, R16, c[0x0][0x188] ;  /* 0x00006200101b7a20 */ /* 0x000fc60000400000 */
[----:B------:R-:W-:Y:S02]  /*41080*/  FMNMX R11, R29, R28, !PT ;  /* 0x0000001c1d0b7209 */ /* 0x000fe40007800000 */
[----:B------:R-:W2:Y:S04]  /*41090*/  LDL R29, [R1+0xc4] ;  /* 0x0000c400011d7983 */ /* 0x000ea80000100800 */
[----:B------:R-:W3:Y:S01]  /*410a0*/  LDL R28, [R1+0xc8] ;  /* 0x0000c800011c7983 */ /* 0x000ee20000100800 */
[----:B------:R-:W4:Y:S02]  /*410b0*/  LDL.LU R22, [R1+0x1fb4] ;  /* 0x001fb40001167983 */ /* 0x000f240000300800 */
[----:B------:R0:W-:Y:S02]  /*410c0*/  STL [R1+0x80], R18 ;  /* 0x0000801201007387 */ /* 0x0001e40000100800 */
[----:B------:R-:W4:Y:S02]  /*410d0*/  LDL.LU R23, [R1+0x1fb0] ;  /* 0x001fb00001177983 */ /* 0x000f240000300800 */
[----:B------:R-:W-:Y:S01]  /*410e0*/  FMUL R24, R9, c[0x0][0x188] ;  /* 0x0000620009187a20 */ /* 0x000fe20000400000 */
[----:B------:R-:W-:Y:S01]  /*410f0*/  STL [R1+0x84], R11 ;  /* 0x0000840b01007387 */ /* 0x000fe20000100800 */
[----:B------:R-:W4:Y:S03]  /*41100*/  LDL.LU R19, [R1+0xa8] ;  /* 0x0000a80001137983 */ /* 0x000f260000300800 */
[----:B------:R-:W-:Y:S01]  /*41110*/  FMNMX R9, R27, R24, !PT ;  /* 0x000000181b097209 */ /* 0x000fe20007800000 */
[----:B0-----:R-:W4:Y:S01]  /*41120*/  LDL.LU R18, [R1+0xa4] ;  /* 0x0000a40001127983 */ /* 0x001f220000300800 */
[----:B------:R-:W4:Y:S02]  /*41130*/  LDL.LU R17, [R1+0xa0] ;  /* 0x0000a00001117983 */ /* 0x000f240000300800 */
[----:B------:R-:W4:Y:S02]  /*41140*/  LDL.LU R16, [R1+0x9c] ;  /* 0x00009c0001107983 */ /* 0x000f240000300800 */
[----:B------:R-:W4:Y:S01]  /*41150*/  LDL R27, [R1+0xcc] ;  /* 0x0000cc00011b7983 */ /* 0x000f220000100800 */
[----:B------:R-:W-:Y:S02]  /*41160*/  @P1 STS [R8+0x40300], R0 ;  /* 0x0403000008001388 */ /* 0x000fe40000000800 */
[----:B------:R-:W0:Y:S02]  /*41170*/  SHFL.BFLY PT, R0, R2, 0x1, 0x1f ;  /* 0x0c201f0002007f89 */ /* 0x000e2400000e0000 */
[----:B-----5:R-:W-:-:S02]  /*41180*/  FMUL R10, R10, c[0x0][0x188] ;  /* 0x000062000a0a7a20 */ /* 0x020fc40000400000 */
[----:B------:R-:W-:Y:S01]  /*41190*/  @P1 STS [R8+0x40400], R26 ;  /* 0x0404001a08001388 */ /* 0x000fe20000000800 */
[----:B------:R-:W-:Y:S01]  /*411a0*/  @P1 STS [R8+0x40500], R25 ;  /* 0x0405001908001388 */ /* 0x000fe20000000800 */
[----:B------:R-:W-:Y:S03]  /*411b0*/  @P1 STS [R8+0x40600], R3 ;  /* 0x0406000308001388 */ /* 0x000fe60000000800 */
[----:B------:R-:W-:Y:S01]  /*411c0*/  STL [R1+0x7c], R9 ;  /* 0x00007c0901007387 */ /* 0x000fe20000100800 */
[----:B------:R-:W-:Y:S01]  /*411d0*/  STL [R1+0x1f3c], R8 ;  /* 0x001f3c0801007387 */ /* 0x000fe20000100800 */
[----:B0-----:R-:W-:-:S05]  /*411e0*/  FMNMX R0, R2, R0, !PT ;  /* 0x0000000002007209 */ /* 0x001fca0007800000 */
[----:B------:R0:W-:Y:S04]  /*411f0*/  @P1 STS [R8+0x40700], R0 ;  /* 0x0407000008001388 */ /* 0x0001e80000000800 */
[----:B0-----:R-:W5:Y:S04]  /*41200*/  LDL.LU R8, [R1+0x80] ;  /* 0x0000800001087983 */ /* 0x001f680000300800 */
[----:B------:R-:W0:Y:S04]  /*41210*/  SHFL.BFLY PT, R24, R4, 0x2, 0x1f ;  /* 0x0c401f0004187f89 */ /* 0x000e2800000e0000 */
[----:B------:R-:W1:Y:S04]  /*41220*/  SHFL.BFLY PT, R25, R14, 0x2, 0x1f ;  /* 0x0c401f000e197f89 */ /* 0x000e6800000e0000 */
[----:B------:R-:W1:Y:S01]  /*41230*/  SHFL.BFLY PT, R26, R15, 0x2, 0x1f ;  /* 0x0c401f000f1a7f89 */ /* 0x000e6200000e0000 */
[----:B0-----:R-:W-:Y:S01]  /*41240*/  FMNMX R4, R4, R24, !PT ;  /* 0x0000001804047209 */ /* 0x001fe20007800000 */
[----:B--2---:R-:W-:-:S02]  /*41250*/  FMUL R29, R29, c[0x0][0x188] ;  /* 0x000062001d1d7a20 */ /* 0x004fc40000400000 */
[----:B---3--:R-:W-:-:S03]  /*41260*/  FMUL R28, R28, c[0x0][0x188] ;  /* 0x000062001c1c7a20 */ /* 0x008fc60000400000 */
[----:B------:R-:W-:-:S05]  /*41270*/  FMNMX R29, R10, R29, !PT ;  /* 0x0000001d0a1d7209 */ /* 0x000fca0007800000 */
[----:B------:R0:W-:Y:S01]  /*41280*/  STL [R1+0x78], R29 ;  /* 0x0000781d01007387 */ /* 0x0001e20000100800 */
[----:B----4-:R-:W-:-:S03]  /*41290*/  FMUL R27, R27, c[0x0][0x188] ;  /* 0x000062001b1b7a20 */ /* 0x010fc60000400000 */
[----:B------:R2:W-:Y:S02]  /*412a0*/  STL [R1+0x1ee4], R20 ;  /* 0x001ee41401007387 */ /* 0x0005e40000100800 */
[----:B------:R-:W-:Y:S01]  /*412b0*/  FMNMX R10, R28, R27, !PT ;  /* 0x0000001b1c0a7209 */ /* 0x000fe20007800000 */
[----:B------:R-:W-:Y:S02]  /*412c0*/  IMAD.MOV.U32 R27, RZ, RZ, R11 ;  /* 0x000000ffff1b7224 */ /* 0x000fe400078e000b */
[----:B------:R-:W-:Y:S02]  /*412d0*/  FMUL R11, R20, c[0x0][0x188] ;  /* 0x00006200140b7a20 */ /* 0x000fe40000400000 */
[----:B0-----:R-:W-:Y:S01]  /*412e0*/  FMUL R29, R21, c[0x0][0x188] ;  /* 0x00006200151d7a20 */ /* 0x001fe20000400000 */
[----:B--2---:R-:W2:Y:S01]  /*412f0*/  LDL.LU R20, [R1+0xac] ;  /* 0x0000ac0001147983 */ /* 0x004ea20000300800 */
[----:B------:R0:W-:Y:S03]  /*41300*/  STL [R1+0x1ee0], R21 ;  /* 0x001ee01501007387 */ /* 0x0001e60000100800 */
[----:B0-----:R-:W3:Y:S01]  /*41310*/  LDL.LU R21, [R1+0xb0] ;  /* 0x0000b00001157983 */ /* 0x001ee20000300800 */
[----:B------:R-:W-:-:S02]  /*41320*/  FMUL R28, R22, c[0x0][0x188] ;  /* 0x00006200161c7a20 */ /* 0x000fc40000400000 */
[----:B------:R0:W-:Y:S02]  /*41330*/  STL [R1+0x1ed8], R22 ;  /* 0x001ed81601007387 */ /* 0x0001e40000100800 */
[----:B------:R4:W-:Y:S01]  /*41340*/  STL [R1+0x1ed4], R23 ;  /* 0x001ed41701007387 */ /* 0x0009e20000100800 */
[----:B------:R-:W-:Y:S01]  /*41350*/  FMNMX R11, R11, R29, !PT ;  /* 0x0000001d0b0b7209 */ /* 0x000fe20007800000 */
[----:B------:R-:W-:Y:S01]  /*41360*/  MOV R29, R9 ;  /* 0x00000009001d7202 */ /* 0x000fe20000000f00 */
[----:B0-----:R-:W-:Y:S01]  /*41370*/  MOV R22, R27 ;  /* 0x0000001b00167202 */ /* 0x001fe20000000f00 */
[----:B------:R-:W-:Y:S02]  /*41380*/  FMUL R27, R23, c[0x0][0x188] ;  /* 0x00006200171b7a20 */ /* 0x000fe40000400000 */
[----:B----4-:R-:W-:Y:S02]  /*41390*/  IMAD.MOV.U32 R23, RZ, RZ, R13 ;  /* 0x000000ffff177224 */ /* 0x010fe400078e000d */
[----:B------:R-:W4:Y:S01]  /*413a0*/  LDL.LU R13, [R1+0x1fac] ;  /* 0x001fac00010d7983 */ /* 0x000f220000300800 */
[----:B------:R-:W-:Y:S01]  /*413b0*/  FMNMX R9, R28, R27, !PT ;  /* 0x0000001b1c097209 */ /* 0x000fe20007800000 */
[----:B------:R-:W-:Y:S01]  /*413c0*/  IMAD.MOV.U32 R28, RZ, RZ, R23 ;  /* 0x000000ffff1c7224 */ /* 0x000fe200078e0017 */
[----:B-1----:R-:W-:Y:S01]  /*413d0*/  FMNMX R23, R14, R25, !PT ;  /* 0x000000190e177209 */ /* 0x002fe20007800000 */
[----:B------:R-:W-:Y:S01]  /*413e0*/  STL [R1+0x1f6c], R4 ;  /* 0x001f6c0401007387 */ /* 0x000fe20000100800 */
[----:B------:R-:W4:Y:S01]  /*413f0*/  LDL.LU R14, [R1+0x1fa8] ;  /* 0x001fa800010e7983 */ /* 0x000f220000300800 */
[----:B------:R-:W-:Y:S01]  /*41400*/  MOV R27, R22 ;  /* 0x00000016001b7202 */ /* 0x000fe20000000f00 */
[----:B------:R-:W-:Y:S01]  /*41410*/  FMNMX R22, R15, R26, !PT ;  /* 0x0000001a0f167209 */ /* 0x000fe20007800000 */
[----:B------:R0:W-:Y:S04]  /*41420*/  STL [R1+0x1f70], R23 ;  /* 0x001f701701007387 */ /* 0x0001e80000100800 */
[----:B0-----:R-:W4:Y:S01]  /*41430*/  LDL.LU R23, [R1+0x78] ;  /* 0x0000780001177983 */ /* 0x001f220000300800 */
[----:B------:R-:W4:Y:S03]  /*41440*/  LDL.LU R15, [R1+0x1fa4] ;  /* 0x001fa400010f7983 */ /* 0x000f260000300800 */
[----:B------:R-:W0:Y:S04]  /*41450*/  SHFL.BFLY PT, R0, R7, 0x2, 0x1f ;  /* 0x0c401f0007007f89 */ /* 0x000e2800000e0000 */
[----:B------:R-:W1:Y:S01]  /*41460*/  SHFL.BFLY PT, R2, R6, 0x2, 0x1f ;  /* 0x0c401f0006027f89 */ /* 0x000e6200000e0000 */
[----:B0-----:R-:W-:-:S02]  /*41470*/  FMNMX R7, R7, R0, !PT ;  /* 0x0000000007077209 */ /* 0x001fc40007800000 */
[----:B-1----:R-:W-:Y:S01]  /*41480*/  FMNMX R6, R6, R2, !PT ;  /* 0x0000000206067209 */ /* 0x002fe20007800000 */
[----:B------:R-:W-:Y:S04]  /*41490*/  STL [R1+0x1f68], R22 ;  /* 0x001f681601007387 */ /* 0x000fe80000100800 */
[----:B------:R-:W0:Y:S02]  /*414a0*/  SHFL.BFLY PT, R3, R5, 0x2, 0x1f ;  /* 0x0c401f0005037f89 */ /* 0x000e2400000e0000 */
[----:B0-----:R-:W-:Y:S02]  /*414b0*/  FMNMX R5, R5, R3, !PT ;  /* 0x0000000305057209 */ /* 0x001fe40007800000 */
[----:B------:R-:W-:Y:S04]  /*414c0*/  SHFL.BFLY PT, R3, R27, 0x2, 0x1f ;  /* 0x0c401f001b037f89 */ /* 0x000fe800000e0000 */
[----:B-----5:R-:W-:Y:S04]  /*414d0*/  SHFL.BFLY PT, R24, R8, 0x2, 0x1f ;  /* 0x0c401f0008187f89 */ /* 0x020fe800000e0000 */
[----:B---3--:R-:W0:Y:S04]  /*414e0*/  SHFL.BFLY PT, R0, R21, 0x2, 0x1f ;  /* 0x0c401f0015007f89 */ /* 0x008e2800000e0000 */
[----:B--2---:R-:W1:Y:S04]  /*414f0*/  SHFL.BFLY PT, R2, R20, 0x2, 0x1f ;  /* 0x0c401f0014027f89 */ /* 0x004e6800000e0000 */
[----:B0-----:R-:W-:Y:S02]  /*41500*/  STL [R1+0x20], R0 ;  /* 0x0000200001007387 */ /* 0x001fe40000100800 */
[----:B------:R-:W0:Y:S02]  /*41510*/  SHFL.BFLY PT, R0, R19, 0x2, 0x1f ;  /* 0x0c401f0013007f89 */ /* 0x000e2400000e0000 */
[----:B------:R-:W-:Y:S02]  /*41520*/  STL [R1+0x1fa0], R21 ;  /* 0x001fa01501007387 */ /* 0x000fe40000100800 */
[----:B------:R-:W-:Y:S01]  /*41530*/  STL [R1+0x1f9c], R20 ;  /* 0x001f9c1401007387 */ /* 0x000fe20000100800 */
[----:B-1----:R-:W-:Y:S02]  /*41540*/  STL [R1+0x1c], R2 ;  /* 0x00001c0201007387 */ /* 0x002fe40000100800 */
[----:B------:R-:W1:Y:S02]  /*41550*/  SHFL.BFLY PT, R2, R18, 0x2, 0x1f ;  /* 0x0c401f0012027f89 */ /* 0x000e6400000e0000 */
[----:B------:R-:W-:Y:S01]  /*41560*/  STL [R1+0x1f98], R19 ;  /* 0x001f981301007387 */ /* 0x000fe20000100800 */
[----:B0-----:R-:W-:Y:S02]  /*41570*/  STL [R1+0x18], R0 ;  /* 0x0000180001007387 */ /* 0x001fe40000100800 */
[----:B------:R-:W0:Y:S02]  /*41580*/  SHFL.BFLY PT, R0, R17, 0x2, 0x1f ;  /* 0x0c401f0011007f89 */ /* 0x000e2400000e0000 */
[----:B------:R-:W-:Y:S01]  /*41590*/  STL [R1+0x1f94], R18 ;  /* 0x001f941201007387 */ /* 0x000fe20000100800 */
[----:B-1----:R-:W-:Y:S02]  /*415a0*/  STL [R1+0x14], R2 ;  /* 0x0000140201007387 */ /* 0x002fe40000100800 */
[----:B------:R-:W1:Y:S02]  /*415b0*/  SHFL.BFLY PT, R2, R16, 0x2, 0x1f ;  /* 0x0c401f0010027f89 */ /* 0x000e6400000e0000 */
[----:B------:R-:W-:Y:S01]  /*415c0*/  STL [R1+0x1f90], R17 ;  /* 0x001f901101007387 */ /* 0x000fe20000100800 */
[----:B0-----:R-:W-:Y:S02]  /*415d0*/  STL [R1+0x10], R0 ;  /* 0x0000100001007387 */ /* 0x001fe40000100800 */
[----:B----4-:R-:W0:Y:S02]  /*415e0*/  SHFL.BFLY PT, R0, R15, 0x2, 0x1f ;  /* 0x0c401f000f007f89 */ /* 0x010e2400000e0000 */
[----:B------:R2:W-:Y:S01]  /*415f0*/  STL [R1+0x1f8c], R16 ;  /* 0x001f8c1001007387 */ /* 0x0005e20000100800 */
[----:B-1----:R-:W-:Y:S01]  /*41600*/  STL [R1+0xc], R2 ;  /* 0x00000c0201007387 */ /* 0x002fe20000100800 */
[----:B------:R-:W3:Y:S02]  /*41610*/  LDL.LU R20, [R1+0x20] ;  /* 0x0000200001147983 */ /* 0x000ee40000300800 */
[----:B------:R-:W4:Y:S01]  /*41620*/  LDL.LU R19, [R1+0x1c] ;  /* 0x00001c0001137983 */ /* 0x000f220000300800 */
[----:B0-----:R-:W-:Y:S02]  /*41630*/  STL [R1+0x8], R0 ;  /* 0x0000080001007387 */ /* 0x001fe40000100800 */
[----:B------:R-:W0:Y:S02]  /*41640*/  SHFL.BFLY PT, R0, R14, 0x2, 0x1f ;  /* 0x0c401f000e007f89 */ /* 0x000e2400000e0000 */
[----:B------:R-:W5:Y:S02]  /*41650*/  LDL.LU R18, [R1+0x18] ;  /* 0x0000180001127983 */ /* 0x000f640000300800 */
[----:B------:R-:W3:Y:S01]  /*41660*/  LDL.LU R17, [R1+0x14] ;  /* 0x0000140001117983 */ /* 0x000ee20000300800 */
[----:B--2---:R-:W2:Y:S01]  /*41670*/  LDL.LU R16, [R1+0x10] ;  /* 0x0000100001107983 */ /* 0x004ea20000300800 */
[----:B------:R1:W-:Y:S03]  /*41680*/  STL [R1+0x1f88], R15 ;  /* 0x001f880f01007387 */ /* 0x0003e60000100800 */
[----:B-1----:R-:W2:Y:S01]  /*41690*/  LDL.LU R15, [R1+0xc] ;  /* 0x00000c00010f7983 */ /* 0x002ea20000300800 */
[----:B------:R1:W-:Y:S03]  /*416a0*/  STL [R1+0x1f84], R14 ;  /* 0x001f840e01007387 */ /* 0x0003e60000100800 */
[----:B------:R-:W-:Y:S04]  /*416b0*/  SHFL.BFLY PT, R21, R5, 0x1, 0x1f ;  /* 0x0c201f0005157f89 */ /* 0x000fe800000e0000 */
[----:B-1----:R-:W2:Y:S01]  /*416c0*/  LDL.LU R14, [R1+0x8] ;  /* 0x00000800010e7983 */ /* 0x002ea20000300800 */
[----:B0-----:R-:W-:Y:S02]  /*416d0*/  STL [R1+0x4], R0 ;  /* 0x0000040001007387 */ /* 0x001fe40000100800 */
[----:B------:R-:W0:Y:S02]  /*416e0*/  SHFL.BFLY PT, R0, R13, 0x2, 0x1f ;  /* 0x0c401f000d007f89 */ /* 0x000e2400000e0000 */
[----:B------:R1:W-:Y:S02]  /*416f0*/  STL [R1+0x1f80], R13 ;  /* 0x001f800d01007387 */ /* 0x0003e40000100800 */
[----:B-1----:R-:W2:Y:S04]  /*41700*/  LDL.LU R13, [R1+0x4] ;  /* 0x00000400010d7983 */ /* 0x002ea80000300800 */
[----:B0-----:R-:W-:Y:S02]  /*41710*/  STL [R1], R0 ;  /* 0x0000000001007387 */ /* 0x001fe40000100800 */
[----:B------:R-:W-:Y:S02]  /*41720*/  SHFL.BFLY PT, R0, R12, 0x2, 0x1f ;  /* 0x0c401f000c007f89 */ /* 0x000fe400000e0000 */
[----:B------:R0:W-:Y:S02]  /*41730*/  STL [R1+0x1f7c], R12 ;  /* 0x001f7c0c01007387 */ /* 0x0001e40000100800 */
[----:B0-----:R-:W2:Y:S01]  /*41740*/  LDL.LU R12, [R1] ;  /* 0x00000000010c7983 */ /* 0x001ea20000300800 */
[----:B------:R0:W-:Y:S03]  /*41750*/  STL [R1+0x1f78], R3 ;  /* 0x001f780301007387 */ /* 0x0001e60000100800 */
[----:B0-----:R-:W2:Y:S01]  /*41760*/  LDL.LU R3, [R1+0x88] ;  /* 0x0000880001037983 */ /* 0x001ea20000300800 */
[----:B------:R0:W-:Y:S03]  /*41770*/  STL [R1+0x1f74], R8 ;  /* 0x001f740801007387 */ /* 0x0001e60000100800 */
[----:B0-----:R-:W2:Y:S01]  /*41780*/  LDL.LU R8, [R1+0x84] ;  /* 0x0000840001087983 */ /* 0x001ea20000300800 */
[----:B------:R0:W-:Y:S03]  /*41790*/  STL [R1+0x24], R21 ;  /* 0x0000241501007387 */ /* 0x0001e60000100800 */
[----:B0-----:R-:W3:Y:S02]  /*417a0*/  LDL.LU R21, [R1+0x1fa0] ;  /* 0x001fa00001157983 */ /* 0x001ee40000300800 */
[----:B---3--:R-:W-:-:S02]  /*417b0*/  FMNMX R21, R21, R20, !PT ;  /* 0x0000001415157209 */ /* 0x008fc40007800000 */
[----:B------:R-:W4:Y:S02]  /*417c0*/  LDL.LU R20, [R1+0x1f9c] ;  /* 0x001f9c0001147983 */ /* 0x000f240000300800 */
[----:B----4-:R-:W-:Y:S02]  /*417d0*/  FMNMX R20, R20, R19, !PT ;  /* 0x0000001314147209 */ /* 0x010fe40007800000 */
[----:B------:R-:W5:Y:S02]  /*417e0*/  LDL.LU R19, [R1+0x1f98] ;  /* 0x001f980001137983 */ /* 0x000f640000300800 */
[----:B-----5:R-:W-:Y:S02]  /*417f0*/  FMNMX R19, R19, R18, !PT ;  /* 0x0000001213137209 */ /* 0x020fe40007800000 */
[----:B------:R-:W3:Y:S02]  /*41800*/  LDL.LU R18, [R1+0x1f94] ;  /* 0x001f940001127983 */ /* 0x000ee40000300800 */
[----:B---3--:R-:W-:-:S02]  /*41810*/  FMNMX R18, R18, R17, !PT ;  /* 0x0000001112127209 */ /* 0x008fc40007800000 */
[----:B------:R-:W2:Y:S02]  /*41820*/  LDL.LU R17, [R1+0x1f90] ;  /* 0x001f900001117983 */ /* 0x000ea40000300800 */
[----:B--2---:R-:W-:Y:S02]  /*41830*/  FMNMX R17, R17, R16, !PT ;  /* 0x0000001011117209 */ /* 0x004fe40007800000 */
[----:B------:R-:W2:Y:S02]  /*41840*/  LDL.LU R16, [R1+0x1f8c] ;  /* 0x001f8c0001107983 */ /* 0x000ea40000300800 */
[----:B--2---:R-:W-:Y:S02]  /*41850*/  FMNMX R16, R16, R15, !PT ;  /* 0x0000000f10107209 */ /* 0x004fe40007800000 */
[----:B------:R-:W2:Y:S02]  /*41860*/  LDL.LU R15, [R1+0x1f88] ;  /* 0x001f8800010f7983 */ /* 0x000ea40000300800 */
[----:B--2---:R-:W-:-:S02]  /*41870*/  FMNMX R15, R15, R14, !PT ;  /* 0x0000000e0f0f7209 */ /* 0x004fc40007800000 */
[----:B------:R-:W2:Y:S02]  /*41880*/  LDL.LU R14, [R1+0x1f84] ;  /* 0x001f8400010e7983 */ /* 0x000ea40000300800 */
[----:B--2---:R-:W-:Y:S02]  /*41890*/  FMNMX R14, R14, R13, !PT ;  /* 0x0000000d0e0e7209 */ /* 0x004fe40007800000 */
[----:B------:R-:W2:Y:S04]  /*418a0*/  LDL.LU R13, [R1+0x1f80] ;  /* 0x001f8000010d7983 */ /* 0x000ea80000300800 */
[----:B------:R-:W0:Y:S01]  /*418b0*/  SHFL.BFLY PT, R2, R28, 0x2, 0x1f ;  /* 0x0c401f001c027f89 */ /* 0x000e2200000e0000 */
[----:B--2---:R-:W-:-:S03]  /*418c0*/  FMNMX R13, R13, R12, !PT ;  /* 0x0000000c0d0d7209 */ /* 0x004fc60007800000 */
[----:B------:R-:W2:Y:S01]  /*418d0*/  LDL.LU R12, [R1+0x1f7c] ;  /* 0x001f7c00010c7983 */ /* 0x000ea20000300800 */
[----:B0-----:R-:W-:Y:S02]  /*418e0*/  FMNMX R2, R3, R2, !PT ;  /* 0x0000000203027209 */ /* 0x001fe40007800000 */
[----:B--2---:R-:W-:Y:S02]  /*418f0*/  FMNMX R12, R12, R0, !PT ;  /* 0x000000000c0c7209 */ /* 0x004fe40007800000 */
[----:B------:R-:W2:Y:S01]  /*41900*/  LDL.LU R0, [R1+0x24] ;  /* 0x0000240001007983 */ /* 0x000ea20000300800 */
[----:B------:R-:W3:Y:S03]  /*41910*/  LDL.LU R3, [R1+0x1f78] ;  /* 0x001f780001037983 */ /* 0x000ee60000300800 */
[----:B------:R-:W-:Y:S04]  /*41920*/  SHFL.BFLY PT, R25, R29, 0x2, 0x1f ;  /* 0x0c401f001d197f89 */ /* 0x000fe800000e0000 */
[----:B------:R-:W-:Y:S04]  /*41930*/  SHFL.BFLY PT, R26, R23, 0x2, 0x1f ;  /* 0x0c401f00171a7f89 */ /* 0x000fe800000e0000 */
[----:B------:R-:W0:Y:S01]  /*41940*/  SHFL.BFLY PT, R4, R7, 0x1, 0x1f ;  /* 0x0c201f0007047f89 */ /* 0x000e2200000e0000 */
[----:B---3--:R-:W-:-:S03]  /*41950*/  FMNMX R3, R8, R3, !PT ;  /* 0x0000000308037209 */ /* 0x008fc60007800000 */
[----:B------:R-:W3:Y:S02]  /*41960*/  LDL.LU R8, [R1+0x1f74] ;  /* 0x001f740001087983 */ /* 0x000ee40000300800 */
[----:B------:R1:W-:Y:S02]  /*41970*/  STL [R1+0x84], R3 ;  /* 0x0000840301007387 */ /* 0x0003e40000100800 */
[----:B-1----:R-:W4:Y:S04]  /*41980*/  LDL.LU R3, [R1+0x7c] ;  /* 0x00007c0001037983 */ /* 0x002f280000300800 */
[----:B------:R-:W1:Y:S01]  /*41990*/  SHFL.BFLY PT, R27, R10, 0x2, 0x1f ;  /* 0x0c401f000a1b7f89 */ /* 0x000e6200000e0000 */
[----:B------:R-:W-:Y:S01]  /*419a0*/  STL [R1+0x88], R2 ;  /* 0x0000880201007387 */ /* 0x000fe20000100800 */
[----:B0-----:R-:W-:-:S02]  /*419b0*/  FMNMX R7, R7, R4, !PT ;  /* 0x0000000407077209 */ /* 0x001fc40007800000 */
[----:B------:R-:W0:Y:S01]  /*419c0*/  SHFL.BFLY PT, R22, R6, 0x1, 0x1f ;  /* 0x0c201f0006167f89 */ /* 0x000e2200000e0000 */
[----:B-1----:R-:W-:Y:S02]  /*419d0*/  FMNMX R10, R10, R27, !PT ;  /* 0x0000001b0a0a7209 */ /* 0x002fe40007800000 */
[----:B0-----:R-:W-:Y:S02]  /*419e0*/  FMNMX R6, R6, R22, !PT ;  /* 0x0000001606067209 */ /* 0x001fe40007800000 */
[----:B---3--:R-:W-:Y:S02]  /*419f0*/  FMNMX R8, R8, R24, !PT ;  /* 0x0000001808087209 */ /* 0x008fe40007800000 */
[----:B----4-:R-:W-:Y:S01]  /*41a00*/  FMNMX R24, R3, R25, !PT ;  /* 0x0000001903187209 */ /* 0x010fe20007800000 */
[----:B------:R-:W-:-:S04]  /*41a10*/  FMNMX R3, R23, R26, !PT ;  /* 0x0000001a17037209 */ /* 0x000fc80007800000 */
[----:B------:R-:W-:Y:S01]  /*41a20*/  STL [R1+0x7c], R24 ;  /* 0x00007c1801007387 */ /* 0x000fe20000100800 */
[----:B------:R-:W3:Y:S02]  /*41a30*/  LDL.LU R23, [R1+0x1f70] ;  /* 0x001f700001177983 */ /* 0x000ee40000300800 */
[----:B------:R-:W-:Y:S02]  /*41a40*/  STL [R1+0x78], R3 ;  /* 0x0000780301007387 */ /* 0x000fe40000100800 */
[----:B------:R-:W4:Y:S01]  /*41a50*/  LDL.LU R4, [R1+0x1f6c] ;  /* 0x001f6c0001047983 */ /* 0x000f220000300800 */
[----:B------:R-:W-:Y:S01]  /*41a60*/  STL [R1+0x74], R10 ;  /* 0x0000740a01007387 */ /* 0x000fe20000100800 */
[----:B------:R0:W-:Y:S03]  /*41a70*/  STL [R1+0x1f40], R7 ;  /* 0x001f400701007387 */ /* 0x0001e60000100800 */
[----:B0-----:R-:W5:Y:S01]  /*41a80*/  LDL.LU R7, [R1+0x84] ;  /* 0x0000840001077983 */ /* 0x001f620000300800 */
[----:B------:R-:W5:Y:S01]  /*41a90*/  LDL.LU R22, [R1+0x1f68] ;  /* 0x001f680001167983 */ /* 0x000f620000300800 */
[----:B--2---:R-:W-:Y:S01]  /*41aa0*/  FMNMX R5, R5, R0, !PT ;  /* 0x0000000005057209 */ /* 0x004fe20007800000 */
[----:B------:R-:W-:Y:S01]  /*41ab0*/  IMAD.MOV.U32 R25, RZ, RZ, R2 ;  /* 0x000000ffff197224 */ /* 0x000fe200078e0002 */
[----:B------:R0:W-:Y:S04]  /*41ac0*/  STL [R1+0x1f38], R6 ;  /* 0x001f380601007387 */ /* 0x0001e80000100800 */
[----:B0-----:R-:W2:Y:S01]  /*41ad0*/  LDL.LU R6, [R1+0x7c] ;  /* 0x00007c0001067983 */ /* 0x001ea20000300800 */
[----:B------:R0:W-:Y:S03]  /*41ae0*/  STL [R1+0x1f34], R5 ;  /* 0x001f340501007387 */ /* 0x0001e60000100800 */
[----:B0-----:R-:W2:Y:S04]  /*41af0*/  LDL.LU R5, [R1+0x78] ;  /* 0x0000780001057983 */ /* 0x001ea80000300800 */
[----:B---3--:R-:W-:Y:S04]  /*41b00*/  SHFL.BFLY PT, R2, R23, 0x1, 0x1f ;  /* 0x0c201f0017027f89 */ /* 0x008fe800000e0000 */
[----:B----4-:R-:W0:Y:S04]  /*41b10*/  SHFL.BFLY PT, R0, R4, 0x1, 0x1f ;  /* 0x0c201f0004007f89 */ /* 0x010e2800000e0000 */
[----:B0-----:R-:W-:Y:S01]  /*41b20*/  STL [R1+0x20], R0 ;  /* 0x0000200001007387 */ /* 0x001fe20000100800 */
[----:B------:R-:W-:Y:S02]  /*41b30*/  STL [R1+0x1f64], R23 ;  /* 0x001f641701007387 */ /* 0x000fe40000100800 */
[----:B-----5:R-:W0:Y:S02]  /*41b40*/  SHFL.BFLY PT, R0, R22, 0x1, 0x1f ;  /* 0x0c201f0016007f89 */ /* 0x020e2400000e0000 */
[----:B------:R-:W-:Y:S02]  /*41b50*/  STL [R1+0x1c], R2 ;  /* 0x00001c0201007387 */ /* 0x000fe40000100800 */
[----:B------:R-:W1:Y:S04]  /*41b60*/  SHFL.BFLY PT, R2, R21, 0x1, 0x1f ;  /* 0x0c201f0015027f89 */ /* 0x000e6800000e0000 */
[----:B------:R3:W-:Y:S04]  /*41b70*/  STL [R1+0x1f60], R22 ;  /* 0x001f601601007387 */ /* 0x0007e80000100800 */
[----:B0-----:R-:W-:Y:S01]  /*41b80*/  STL [R1+0x18], R0 ;  /* 0x0000180001007387 */ /* 0x001fe20000100800 */
[----:B------:R-:W-:Y:S02]  /*41b90*/  STL [R1+0x1f5c], R21 ;  /* 0x001f5c1501007387 */ /* 0x000fe40000100800 */
[----:B-1----:R-:W-:Y:S01]  /*41ba0*/  STL [R1+0x14], R2 ;  /* 0x0000140201007387 */ /* 0x002fe20000100800 */
[----:B------:R-:W4:Y:S04]  /*41bb0*/  LDL.LU R23, [R1+0x20] ;  /* 0x0000200001177983 */ /* 0x000f280000300800 */
[----:B------:R-:W0:Y:S04]  /*41bc0*/  SHFL.BFLY PT, R0, R20, 0x1, 0x1f ;  /* 0x0c201f0014007f89 */ /* 0x000e2800000e0000 */
[----:B---3--:R-:W3:Y:S04]  /*41bd0*/  LDL.LU R22, [R1+0x1c] ;  /* 0x00001c0001167983 */ /* 0x008ee80000300800 */
[----:B0-----:R-:W-:Y:S02]  /*41be0*/  STL [R1+0x10], R0 ;  /* 0x0000100001007387 */ /* 0x001fe40000100800 */
[----:B------:R-:W0:Y:S02]  /*41bf0*/  SHFL.BFLY PT, R0, R19, 0x1, 0x1f ;  /* 0x0c201f0013007f89 */ /* 0x000e2400000e0000 */
[----:B------:R-:W5:Y:S02]  /*41c00*/  LDL.LU R21, [R1+0x18] ;  /* 0x0000180001157983 */ /* 0x000f640000300800 */
[----:B------:R1:W-:Y:S02]  /*41c10*/  STL [R1+0x1f58], R20 ;  /* 0x001f581401007387 */ /* 0x0003e40000100800 */
[----:B-1----:R-:W2:Y:S01]  /*41c20*/  LDL.LU R20, [R1+0x14] ;  /* 0x0000140001147983 */ /* 0x002ea20000300800 */
[----:B------:R1:W-:Y:S03]  /*41c30*/  STL [R1+0x1f54], R19 ;  /* 0x001f541301007387 */ /* 0x0003e60000100800 */
[----:B-1----:R-:W2:Y:S01]  /*41c40*/  LDL.LU R19, [R1+0x10] ;  /* 0x0000100001137983 */ /* 0x002ea20000300800 */
[----:B0-----:R-:W-:Y:S02]  /*41c50*/  STL [R1+0xc], R0 ;  /* 0x00000c0001007387 */ /* 0x001fe40000100800 */
[----:B------:R-:W0:Y:S02]  /*41c60*/  SHFL.BFLY PT, R0, R18, 0x1, 0x1f ;  /* 0x0c201f0012007f89 */ /* 0x000e2400000e0000 */
[----:B------:R1:W-:Y:S02]  /*41c70*/  STL [R1+0x1f50], R18 ;  /* 0x001f501201007387 */ /* 0x0003e40000100800 */
[----:B-1----:R-:W2:Y:S04]  /*41c80*/  LDL.LU R18, [R1+0xc] ;  /* 0x00000c0001127983 */ /* 0x002ea80000300800 */
[----:B0-----:R-:W-:Y:S02]  /*41c90*/  STL [R1+0x8], R0 ;  /* 0x0000080001007387 */ /* 0x001fe40000100800 */
[----:B------:R-:W0:Y:S02]  /*41ca0*/  SHFL.BFLY PT, R0, R17, 0x1, 0x1f ;  /* 0x0c201f0011007f89 */ /* 0x000e2400000e0000 */
[----:B------:R1:W-:Y:S01]  /*41cb0*/  STL [R1+0x1f4c], R17 ;  /* 0x001f4c1101007387 */ /* 0x0003e20000100800 */
[----:B------:R-:W0:Y:S04]  /*41cc0*/  SHFL.BFLY PT, R28, R11, 0x2, 0x1f ;  /* 0x0c401f000b1c7f89 */ /* 0x000e2800000e0000 */
[----:B------:R-:W-:Y:S04]  /*41cd0*/  SHFL.BFLY PT, R10, R10, 0x1, 0x1f ;  /* 0x0c201f000a0a7f89 */ /* 0x000fe800000e0000 */
[----:B-1----:R-:W2:Y:S04]  /*41ce0*/  LDL.LU R17, [R1+0x8] ;  /* 0x0000080001117983 */ /* 0x002ea80000300800 */
[----:B0-----:R-:W-:Y:S02]  /*41cf0*/  STL [R1+0x4], R0 ;  /* 0x0000040001007387 */ /* 0x001fe40000100800 */
[----:B------:R-:W0:Y:S02]  /*41d00*/  SHFL.BFLY PT, R0, R16, 0x1, 0x1f ;  /* 0x0c201f0010007f89 */ /* 0x000e2400000e0000 */
[----:B------:R1:W-:Y:S01]  /*41d10*/  STL [R1+0x1f48], R16 ;  /* 0x001f481001007387 */ /* 0x0003e20000100800 */
[----:B------:R-:W-:Y:S01]  /*41d20*/  FMNMX R11, R11, R28, !PT ;  /* 0x0000001c0b0b7209 */ /* 0x000fe20007800000 */
[----:B-1----:R-:W2:Y:S04]  /*41d30*/  LDL.LU R16, [R1+0x4] ;  /* 0x0000040001107983 */ /* 0x002ea80000300800 */
[----:B0-----:R-:W-:Y:S02]  /*41d40*/  STL [R1], R0 ;  /* 0x0000000001007387 */ /* 0x001fe40000100800 */
[----:B------:R-:W-:Y:S02]  /*41d50*/  SHFL.BFLY PT, R0, R15, 0x1, 0x1f ;  /* 0x0c201f000f007f89 */ /* 0x000fe400000e0000 */
[----:B------:R0:W-:Y:S02]  /*41d60*/  STL [R1+0x1f44], R15 ;  /* 0x001f440f01007387 */ /* 0x0001e40000100800 */
[----:B0-----:R-:W2:Y:S01]  /*41d70*/  LDL.LU R15, [R1] ;  /* 0x00000000010f7983 */ /* 0x001ea20000300800 */
[----:B------:R-:W-:Y:S02]  /*41d80*/  STL [R1+0x24], R10 ;  /* 0x0000240a01007387 */ /* 0x000fe40000100800 */
[----:B------:R-:W0:Y:S02]  /*41d90*/  SHFL.BFLY PT, R10, R11, 0x1, 0x1f ;  /* 0x0c201f000b0a7f89 */ /* 0x000e2400000e0000 */
[----:B0-----:R-:W-:Y:S01]  /*41da0*/  STL [R1+0x28], R10 ;  /* 0x0000280a01007387 */ /* 0x001fe20000100800 */
[----:B----4-:R-:W-:-:S03]  /*41db0*/  FMNMX R4, R4, R23, !PT ;  /* 0x0000001704047209 */ /* 0x010fc60007800000 */
[----:B------:R-:W3:Y:S02]  /*41dc0*/  LDL.LU R23, [R1+0x1f64] ;  /* 0x001f640001177983 */ /* 0x000ee40000300800 */
[----:B---3--:R-:W-:Y:S02]  /*41dd0*/  FMNMX R23, R23, R22, !PT ;  /* 0x0000001617177209 */ /* 0x008fe40007800000 */
[----:B------:R-:W5:Y:S02]  /*41de0*/  LDL.LU R22, [R1+0x1f60] ;  /* 0x001f600001167983 */ /* 0x000f640000300800 */
[----:B-----5:R-:W-:Y:S02]  /*41df0*/  FMNMX R22, R22, R21, !PT ;  /* 0x0000001516167209 */ /* 0x020fe40007800000 */
[----:B------:R-:W2:Y:S02]  /*41e00*/  LDL.LU R21, [R1+0x1f5c] ;  /* 0x001f5c0001157983 */ /* 0x000ea40000300800 */
[----:B--2---:R-:W-:-:S02]  /*41e10*/  FMNMX R21, R21, R20, !PT ;  /* 0x0000001415157209 */ /* 0x004fc40007800000 */
        /* <DEDUP_REMOVED lines=8> */
[----:B------:R-:W2:Y:S02]  /*41ea0*/  LDL.LU R16, [R1+0x1f48] ;  /* 0x001f480001107983 */ /* 0x000ea40000300800 */
[----:B--2---:R-:W-:Y:S02]  /*41eb0*/  FMNMX R16, R16, R15, !PT ;  /* 0x0000000f10107209 */ /* 0x004fe40007800000 */
[----:B------:R-:W2:Y:S04]  /*41ec0*/  LDL.LU R15, [R1+0x1f44] ;  /* 0x001f4400010f7983 */ /* 0x000ea80000300800 */
[----:B------:R-:W0:Y:S04]  /*41ed0*/  SHFL.BFLY PT, R29, R9, 0x2, 0x1f ;  /* 0x0c401f00091d7f89 */ /* 0x000e2800000e0000 */
[----:B------:R-:W1:Y:S04]  /*41ee0*/  SHFL.BFLY PT, R2, R14, 0x1, 0x1f ;  /* 0x0c201f000e027f89 */ /* 0x000e6800000e0000 */
[----:B------:R-:W3:Y:S04]  /*41ef0*/  SHFL.BFLY PT, R26, R7, 0x1, 0x1f ;  /* 0x0c201f00071a7f89 */ /* 0x000ee800000e0000 */
[----:B------:R-:W4:Y:S04]  /*41f00*/  SHFL.BFLY PT, R3, R13, 0x1, 0x1f ;  /* 0x0c201f000d037f89 */ /* 0x000f2800000e0000 */
[----:B------:R-:W5:Y:S04]  /*41f10*/  SHFL.BFLY PT, R27, R8, 0x1, 0x1f ;  /* 0x0c201f00081b7f89 */ /* 0x000f6800000e0000 */
[----:B------:R-:W0:Y:S04]  /*41f20*/  SHFL.BFLY PT, R24, R12, 0x1, 0x1f ;  /* 0x0c201f000c187f89 */ /* 0x000e2800000e0000 */
[----:B------:R-:W0:Y:S04]  /*41f30*/  SHFL.BFLY PT, R28, R6, 0x1, 0x1f ;  /* 0x0c201f00061c7f89 */ /* 0x000e2800000e0000 */
[----:B------:R-:W0:Y:S01]  /*41f40*/  SHFL.BFLY PT, R25, R25, 0x1, 0x1f ;  /* 0x0c201f0019197f89 */ /* 0x000e2200000e0000 */
[----:B--2---:R-:W-:-:S03]  /*41f50*/  FMNMX R15, R15, R0, !PT ;  /* 0x000000000f0f7209 */ /* 0x004fc60007800000 */
[----:B------:R-:W2:Y:S01]  /*41f60*/  LDL.LU R0, [R1+0x88] ;  /* 0x0000880001007983 */ /* 0x000ea20000300800 */
[----:B0-----:R-:W-:Y:S02]  /*41f70*/  FMNMX R9, R9, R29, !PT ;  /* 0x0000001d09097209 */ /* 0x001fe40007800000 */
[----:B------:R-:W0:Y:S01]  /*41f80*/  SHFL.BFLY PT, R29, R5, 0x1, 0x1f ;  /* 0x0c201f00051d7f89 */ /* 0x000e2200000e0000 */
[----:B-1----:R-:W-:Y:S01]  /*41f90*/  FMNMX R14, R14, R2, !PT ;  /* 0x000000020e0e7209 */ /* 0x002fe20007800000 */
[----:B---3--:R-:W-:Y:S01]  /*41fa0*/  FMNMX R2, R7, R26, !PT ;  /* 0x0000001a07027209 */ /* 0x008fe20007800000 */
[----:B----4-:R-:W-:Y:S01]  /*41fb0*/  FMNMX R13, R13, R3, !PT ;  /* 0x000000030d0d7209 */ /* 0x010fe20007800000 */
[----:B------:R-:W3:Y:S01]  /*41fc0*/  LDL.LU R7, [R1+0x1f40] ;  /* 0x001f400001077983 */ /* 0x000ee20000300800 */
[----:B------:R-:W4:Y:S01]  /*41fd0*/  LDL.LU R26, [R1+0x74] ;  /* 0x00007400011a7983 */ /* 0x000f220000300800 */
[----:B-----5:R-:W-:Y:S02]  /*41fe0*/  FMNMX R3, R8, R27, !PT ;  /* 0x0000001b08037209 */ /* 0x020fe40007800000 */
[----:B------:R-:W-:Y:S01]  /*41ff0*/  FMNMX R12, R12, R24, !PT ;  /* 0x000000180c0c7209 */ /* 0x000fe20007800000 */
[----:B------:R-:W3:Y:S01]  /*42000*/  LDL.LU R8, [R1+0x1f3c] ;  /* 0x001f3c0001087983 */ /* 0x000ee20000300800 */
[----:B------:R-:W5:Y:S01]  /*42010*/  LDL.LU R27, [R1+0x28] ;  /* 0x00002800011b7983 */ /* 0x000f620000300800 */
[----:B------:R-:W-:-:S02]  /*42020*/  FMNMX R24, R6, R28, !PT ;  /* 0x0000001c06187209 */ /* 0x000fc40007800000 */
[----:B------:R-:W4:Y:S01]  /*42030*/  LDL.LU R6, [R1+0x1f38] ;  /* 0x001f380001067983 */ /* 0x000f220000300800 */
[----:B------:R-:W5:Y:S01]  /*42040*/  LDL.LU R28, [R1+0x24] ;  /* 0x00002400011c7983 */ /* 0x000f620000300800 */
[----:B--2---:R-:W-:Y:S01]  /*42050*/  FMNMX R0, R0, R25, !PT ;  /* 0x0000001900007209 */ /* 0x004fe20007800000 */
[----:B0-----:R-:W-:Y:S02]  /*42060*/  FMNMX R25, R5, R29, !PT ;  /* 0x0000001d05197209 */ /* 0x001fe40007800000 */
[----:B------:R-:W2:Y:S04]  /*42070*/  LDL.LU R5, [R1+0x1f34] ;  /* 0x001f340001057983 */ /* 0x000ea80000300800 */
[----:B------:R-:W0:Y:S04]  /*42080*/  SHFL.BFLY PT, R10, R9, 0x1, 0x1f ;  /* 0x0c201f00090a7f89 */ /* 0x000e2800000e0000 */
[----:B---3--:R1:W-:Y:S04]  /*42090*/  @P1 STS [R8+0x40800], R7 ;  /* 0x0408000708001388 */ /* 0x0083e80000000800 */
[----:B----4-:R3:W-:Y:S01]  /*420a0*/  @P1 STS [R8+0x40900], R6 ;  /* 0x0409000608001388 */ /* 0x0107e20000000800 */
[----:B-----5:R-:W-:-:S02]  /*420b0*/  FMNMX R26, R26, R28, !PT ;  /* 0x0000001c1a1a7209 */ /* 0x020fc40007800000 */
[----:B------:R-:W-:Y:S02]  /*420c0*/  FMNMX R27, R11, R27, !PT ;  /* 0x0000001b0b1b7209 */ /* 0x000fe40007800000 */
[----:B------:R-:W4:Y:S01]  /*420d0*/  LDL.LU R11, [R1+0x1f30] ;  /* 0x001f3000010b7983 */ /* 0x000f220000300800 */
[----:B0-----:R-:W-:-:S03]  /*420e0*/  FMNMX R28, R9, R10, !PT ;  /* 0x0000000a091c7209 */ /* 0x001fc60007800000 */
[----:B------:R-:W5:Y:S01]  /*420f0*/  LDL.LU R10, [R1+0x1f2c] ;  /* 0x001f2c00010a7983 */ /* 0x000f620000300800 */
[----:B------:R-:W4:Y:S02]  /*42100*/  LDL.LU R9, [R1+0x1f28] ;  /* 0x001f280001097983 */ /* 0x000f240000300800 */
[----:B-1----:R-:W4:Y:S02]  /*42110*/  LDL.LU R7, [R1+0x1f24] ;  /* 0x001f240001077983 */ /* 0x002f240000300800 */
[----:B---3--:R-:W3:Y:S01]  /*42120*/  LDL.LU R6, [R1+0x1f20] ;  /* 0x001f200001067983 */ /* 0x008ee20000300800 */
[----:B--2---:R-:W-:Y:S01]  /*42130*/  @P1 STS [R8+0x40a00], R5 ;  /* 0x040a000508001388 */ /* 0x004fe20000000800 */
[----:B------:R-:W-:Y:S02]  /*42140*/  @P1 STS [R8+0x40b00], R4 ;  /* 0x040b000408001388 */ /* 0x000fe40000000800 */
[----:B------:R-:W-:Y:S02]  /*42150*/  @P1 STS [R8+0x40c00], R23 ;  /* 0x040c001708001388 */ /* 0x000fe40000000800 */
[----:B------:R-:W-:Y:S01]  /*42160*/  @P1 STS [R8+0x40d00], R22 ;  /* 0x040d001608001388 */ /* 0x000fe20000000800 */
[----:B------:R-:W-:Y:S01]  /*42170*/  @P1 STS [R8+0x40e00], R21 ;  /* 0x040e001508001388 */ /* 0x000fe20000000800 */
        /* <DEDUP_REMOVED lines=8> */
[----:B------:R0:W-:Y:S02]  /*42200*/  @P1 STS [R8+0x41700], R12 ;  /* 0x0417000c08001388 */ /* 0x0001e40000000800 */
[----:B------:R-:W-:Y:S02]  /*42210*/  @P1 STS [R8+0x41800], R0 ;  /* 0x0418000008001388 */ /* 0x000fe40000000800 */
[----:B------:R-:W-:Y:S01]  /*42220*/  @P1 STS [R8+0x41900], R2 ;  /* 0x0419000208001388 */ /* 0x000fe20000000800 */
[----:B------:R-:W-:Y:S01]  /*42230*/  @P1 STS [R8+0x41a00], R3 ;  /* 0x041a000308001388 */ /* 0x000fe20000000800 */
[----:B------:R-:W-:Y:S02]  /*42240*/  @P1 STS [R8+0x41b00], R24 ;  /* 0x041b001808001388 */ /* 0x000fe40000000800 */
[----:B------:R-:W-:Y:S02]  /*42250*/  @P1 STS [R8+0x41c00], R25 ;  /* 0x041c001908001388 */ /* 0x000fe40000000800 */
[----:B------:R-:W-:Y:S01]  /*42260*/  @P1 STS [R8+0x41d00], R26 ;  /* 0x041d001a08001388 */ /* 0x000fe20000000800 */
[----:B------:R-:W-:Y:S04]  /*42270*/  @P1 STS [R8+0x41e00], R27 ;  /* 0x041e001b08001388 */ /* 0x000fe80000000800 */
[----:B0-----:R-:W0:Y:S01]  /*42280*/  S2R R12, SR_TID.X ;  /* 0x00000000000c7919 */ /* 0x001e220000002100 */
[----:B------:R-:W-:Y:S02]  /*42290*/  @P1 STS [R8+0x41f00], R28 ;  /* 0x041f001c08001388 */ /* 0x000fe40000000800 */
[----:B------:R-:W-:Y:S06]  /*422a0*/  BAR.SYNC.DEFER_BLOCKING 0x0 ;  /* 0x0000000000007b1d */ /* 0x000fec0000010000 */
[----:B------:R-:W2:Y:S01]  /*422b0*/  LDL.LU R5, [R1+0x1f1c] ;  /* 0x001f1c0001057983 */ /* 0x000ea20000300800 */
[----:B------:R-:W2:Y:S02]  /*422c0*/  LDL.LU R4, [R1+0x1f18] ;  /* 0x001f180001047983 */ /* 0x000ea40000300800 */
[----:B------:R-:W2:Y:S02]  /*422d0*/  LDL R16, [R1+0x1e0] ;  /* 0x0001e00001107983 */ /* 0x000ea40000100800 */
[----:B------:R-:W2:Y:S01]  /*422e0*/  LDL.LU R18, [R1+0x50] ;  /* 0x0000500001127983 */ /* 0x000ea20000300800 */
[----:B0-----:R-:W-:-:S05]  /*422f0*/  LOP3.LUT R12, R12, 0x1ff, RZ, 0xc0, !PT ;  /* 0x000001ff0c0c7812 */ /* 0x001fca00078ec0ff */
[----:B------:R-:W0:Y:S04]  /*42300*/  LDS R0, [R12.X4+0x40000] ;  /* 0x040000000c007984 */ /* 0x000e280000004800 */
[----:B0-----:R-:W0:Y:S02]  /*42310*/  SHFL.BFLY PT, R2, R0, 0x4, 0x1f ;  /* 0x0c801f0000027f89 */ /* 0x001e2400000e0000 */
[----:B0-----:R-:W-:-:S05]  /*42320*/  FMNMX R2, R0, R2, !PT ;  /* 0x0000000200027209 */ /* 0x001fca0007800000 */
[----:B------:R-:W0:Y:S02]  /*42330*/  SHFL.BFLY PT, R0, R2, 0x2, 0x1f ;  /* 0x0c401f0002007f89 */ /* 0x000e2400000e0000 */
[----:B0-----:R-:W-:-:S05]  /*42340*/  FMNMX R0, R2, R0, !PT ;  /* 0x0000000002007209 */ /* 0x001fca0007800000 */
[----:B------:R-:W0:Y:S02]  /*42350*/  SHFL.BFLY PT, R2, R0, 0x1, 0x1f ;  /* 0x0c201f0000027f89 */ /* 0x000e2400000e0000 */
[----:B0-----:R-:W-:-:S05]  /*42360*/  FMNMX R2, R0, R2, !PT ;  /* 0x0000000200027209 */ /* 0x001fca0007800000 */
[----:B------:R0:W-:Y:S04]  /*42370*/  @!P2 STS [R12.X4+0x40000], R2 ;  /* 0x040000020c00a388 */ /* 0x0001e80000004800 */
[----:B0-----:R-:W3:Y:S01]  /*42380*/  LDL.LU R12, [R1+0x54] ;  /* 0x00005400010c7983 */ /* 0x001ee20000300800 */
[----:B------:R-:W4:Y:S02]  /*42390*/  LDL R14, [R1+0x1e4] ;  /* 0x0001e400010e7983 */ /* 0x000f240000100800 */
[----:B------:R-:W5:Y:S02]  /*423a0*/  LDL.LU R17, [R1+0x58] ;  /* 0x0000580001117983 */ /* 0x000f640000300800 */
[----:B------:R-:W5:Y:S01]  /*423b0*/  LDL.LU R15, [R1+0x5c] ;  /* 0x00005c00010f7983 */ /* 0x000f620000300800 */
[----:B------:R-:W5:Y:S04]  /*423c0*/  LDL R13, [R1+0x1e8] ;  /* 0x0001e800010d7983 */ /* 0x000f680000100800 */
[----:B------:R-:W0:Y:S04]  /*423d0*/  S2R R20, SR_TID.X ;  /* 0x0000000000147919 */ /* 0x000e280000002100 */
[----:B0-----:R-:W0:Y:S04]  /*423e0*/  LDS R25, [R20.X4+0x40800] ;  /* 0x0408000014197984 */ /* 0x001e280000004800 */
[----:B------:R-:W1:Y:S04]  /*423f0*/  LDS R3, [R20.X4+0x41000] ;  /* 0x0410000014037984 */ /* 0x000e680000004800 */
[----:B------:R-:W1:Y:S04]  /*42400*/  LDS R0, [R20.X4+0x41800] ;  /* 0x0418000014007984 */ /* 0x000e680000004800 */
[----:B0-----:R-:W0:Y:S04]  /*42410*/  SHFL.BFLY PT, R26, R25, 0x4, 0x1f ;  /* 0x0c801f00191a7f89 */ /* 0x001e2800000e0000 */
[----:B-1----:R-:W1:Y:S04]  /*42420*/  SHFL.BFLY PT, R24, R3, 0x4, 0x1f ;  /* 0x0c801f0003187f89 */ /* 0x002e6800000e0000 */
[----:B------:R-:W1:Y:S01]  /*42430*/  SHFL.BFLY PT, R2, R0, 0x4, 0x1f ;  /* 0x0c801f0000027f89 */ /* 0x000e6200000e0000 */
[----:B0-----:R-:W-:-:S02]  /*42440*/  FMNMX R26, R25, R26, !PT ;  /* 0x0000001a191a7209 */ /* 0x001fc40007800000 */
[----:B-1----:R-:W-:Y:S02]  /*42450*/  FMNMX R3, R3, R24, !PT ;  /* 0x0000001803037209 */ /* 0x002fe40007800000 */
[----:B------:R-:W-:Y:S01]  /*42460*/  FMNMX R2, R0, R2, !PT ;  /* 0x0000000200027209 */ /* 0x000fe20007800000 */
[----:B------:R-:W0:Y:S04]  /*42470*/  SHFL.BFLY PT, R25, R26, 0x2, 0x1f ;  /* 0x0c401f001a197f89 */ /* 0x000e2800000e0000 */
[----:B------:R-:W1:Y:S04]  /*42480*/  SHFL.BFLY PT, R24, R3, 0x2, 0x1f ;  /* 0x0c401f0003187f89 */ /* 0x000e6800000e0000 */
[----:B------:R-:W1:Y:S01]  /*42490*/  SHFL.BFLY PT, R0, R2, 0x2, 0x1f ;  /* 0x0c401f0002007f89 */ /* 0x000e6200000e0000 */
[----:B0-----:R-:W-:-:S02]  /*424a0*/  FMNMX R25, R26, R25, !PT ;  /* 0x000000191a197209 */ /* 0x001fc40007800000 */
[----:B-1----:R-:W-:Y:S02]  /*424b0*/  FMNMX R3, R3, R24, !PT ;  /* 0x0000001803037209 */ /* 0x002fe40007800000 */
[----:B------:R-:W-:Y:S01]  /*424c0*/  FMNMX R0, R2, R0, !PT ;  /* 0x0000000002007209 */ /* 0x000fe20007800000 */
[----:B------:R-:W0:Y:S04]  /*424d0*/  SHFL.BFLY PT, R26, R25, 0x1, 0x1f ;  /* 0x0c201f00191a7f89 */ /* 0x000e2800000e0000 */
[----:B------:R-:W1:Y:S04]  /*424e0*/  SHFL.BFLY PT, R2, R3, 0x1, 0x1f ;  /* 0x0c201f0003027f89 */ /* 0x000e6800000e0000 */
[----:B------:R-:W2:Y:S01]  /*424f0*/  SHFL.BFLY PT, R24, R0, 0x1, 0x1f ;  /* 0x0c201f0000187f89 */ /* 0x000ea200000e0000 */
[----:B0-----:R-:W-:-:S02]  /*42500*/  FMNMX R26, R25, R26, !PT ;  /* 0x0000001a191a7209 */ /* 0x001fc40007800000 */
[----:B-1----:R-:W-:Y:S02]  /*42510*/  FMNMX R2, R3, R2, !PT ;  /* 0x0000000203027209 */ /* 0x002fe40007800000 */
[----:B--2---:R-:W-:Y:S01]  /*42520*/  FMNMX R0, R0, R24, !PT ;  /* 0x0000001800007209 */ /* 0x004fe20007800000 */
[----:B------:R-:W-:Y:S02]  /*42530*/  @!P2 STS [R20.X4+0x40800], R26 ;  /* 0x0408001a1400a388 */ /* 0x000fe40000004800 */
[----:B------:R-:W-:Y:S02]  /*42540*/  @!P2 STS [R20.X4+0x41000], R2 ;  /* 0x041000021400a388 */ /* 0x000fe40000004800 */
[----:B------:R-:W-:Y:S02]  /*42550*/  @!P2 STS [R20.X4+0x41800], R0 ;  /* 0x041800001400a388 */ /* 0x000fe40000004800 */
[----:B------:R-:W-:Y:S01]  /*42560*/  BAR.SYNC.DEFER_BLOCKING 0x0 ;  /* 0x0000000000007b1d */ /* 0x000fe20000010000 */
[----:B------:R-:W-:-:S05]  /*42570*/  LOP3.LUT R21, R20, 0x1c, RZ, 0xc0, !PT ;  /* 0x0000001c14157812 */ /* 0x000fca00078ec0ff */
[----:B------:R-:W0:Y:S04]  /*42580*/  LDS R3, [R21.X8+0x40000] ;  /* 0x0400000015037984 */ /* 0x000e280000008800 */
[----:B------:R-:W4:Y:S04]  /*42590*/  LDS R0, [R21.X8+0x40100] ;  /* 0x0401000015007984 */ /* 0x000f280000008800 */
[----:B------:R-:W1:Y:S04]  /*425a0*/  LDS R2, [R21.X8+0x40200] ;  /* 0x0402000015027984 */ /* 0x000e680000008800 */
[----:B------:R-:W-:Y:S04]  /*425b0*/  LDS R23, [R21.X8+0x41900] ;  /* 0x0419000015177984 */ /* 0x000fe80000008800 */
[----:B------:R-:W-:Y:S04]  /*425c0*/  LDS R19, [R21.X8+0x41300] ;  /* 0x0413000015137984 */ /* 0x000fe80000008800 */
[----:B------:R-:W-:Y:S01]  /*425d0*/  LDS R22, [R21.X8+0x41700] ;  /* 0x0417000015167984 */ /* 0x000fe20000008800 */
[----:B0-----:R-:W-:-:S05]  /*425e0*/  FMNMX R16, R3, R16, !PT ;  /* 0x0000001003107209 */ /* 0x001fca0007800000 */
[--C-:B------:R-:W-:Y:S01]  /*425f0*/  FFMA R3, R18, c[0x0][0x188], -R16.reuse ;  /* 0x0000620012037a23 */ /* 0x100fe20000000810 */
[----:B------:R4:W-:Y:S03]  /*42600*/  STL [R1+0x7b8], R16 ;  /* 0x0007b81001007387 */ /* 0x0009e60000100800 */
[----:B------:R-:W-:Y:S02]  /*42610*/  FMUL R3, R3, 1.4426950216293334961 ;  /* 0x3fb8aa3b03037820 */ /* 0x000fe40000400000 */
[----:B---3--:R-:W-:Y:S01]  /*42620*/  FFMA R24, R12, c[0x0][0x188], -R16 ;  /* 0x000062000c187a23 */ /* 0x008fe20000000810 */
[----:B----4-:R-:W-:Y:S01]  /*42630*/  FMNMX R16, R0, R14, !PT ;  /* 0x0000000e00107209 */ /* 0x010fe20007800000 */
[----:B------:R0:W2:Y:S04]  /*42640*/  MUFU.EX2 R12, R3 ;  /* 0x00000003000c7308 */ /* 0x0000a80000000800 */
[----:B-----5:R-:W-:-:S02]  /*42650*/  FFMA R0, R17, c[0x0][0x188], -R16 ;  /* 0x0000620011007a23 */ /* 0x020fc40000000810 */
[----:B0-----:R-:W-:Y:S02]  /*42660*/  FMUL R3, R24, 1.4426950216293334961 ;  /* 0x3fb8aa3b18037820 */ /* 0x001fe40000400000 */
[----:B------:R-:W-:Y:S02]  /*42670*/  FMUL R0, R0, 1.4426950216293334961 ;  /* 0x3fb8aa3b00007820 */ /* 0x000fe40000400000 */
[----:B------:R0:W3:Y:S02]  /*42680*/  MUFU.EX2 R14, R3 ;  /* 0x00000003000e7308 */ /* 0x0000e40000000800 */
[----:B0-----:R-:W-:-:S06]  /*42690*/  FFMA R3, R15, c[0x0][0x188], -R16 ;  /* 0x000062000f037a23 */ /* 0x001fcc0000000810 */
[----:B------:R0:W4:Y:S01]  /*426a0*/  MUFU.EX2 R15, R0 ;  /* 0x00000000000f7308 */ /* 0x0001220000000800 */
[----:B-1----:R-:W-:Y:S01]  /*426b0*/  FMNMX R13, R2, R13, !PT ;  /* 0x0000000d020d7209 */ /* 0x002fe20007800000 */
[----:B--2---:R1:W-:Y:S01]  /*426c0*/  STL [R1+0x820], R12 ;  /* 0x0008200c01007387 */ /* 0x0043e20000100800 */
[----:B------:R-:W-:Y:S02]  /*426d0*/  STL [R1+0x7b4], R16 ;  /* 0x0007b41001007387 */ /* 0x000fe40000100800 */
[----:B---3--:R-:W-:Y:S02]  /*426e0*/  STL [R1+0x81c], R14 ;  /* 0x00081c0e01007387 */ /* 0x008fe40000100800 */
[----:B------:R-:W-:Y:S02]  /*426f0*/  FADD R2, R12, R14 ;  /* 0x0000000e0c027221 */ /* 0x000fe40000000000 */
[--C-:B------:R-:W-:Y:S02]  /*42700*/  FFMA R4, R4, c[0x0][0x188], -R13.reuse ;  /* 0x0000620004047a23 */ /* 0x100fe4000000080d */
[----:B------:R-:W-:-:S02]  /*42710*/  FFMA R5, R5, c[0x0][0x188], -R13 ;  /* 0x0000620005057a23 */ /* 0x000fc4000000080d */
[----:B------:R-:W-:Y:S01]  /*42720*/  FMUL R3, R3, 1.4426950216293334961 ;  /* 0x3fb8aa3b03037820 */ /* 0x000fe20000400000 */
[----:B0-----:R-:W-:Y:S04]  /*42730*/  LDS R0, [R21.X8+0x40300] ;  /* 0x0403000015007984 */ /* 0x001fe80000008800 */
[----:B----4-:R-:W-:Y:S01]  /*42740*/  STL [R1+0x818], R15 ;  /* 0x0008180f01007387 */ /* 0x010fe20000100800 */
[----:B------:R0:W-:Y:S02]  /*42750*/  STL [R1+0x7ac], R13 ;  /* 0x0007ac0d01007387 */ /* 0x0001e40000100800 */
[----:B-1----:R-:W2:Y:S02]  /*42760*/  LDL R12, [R1+0x1ec] ;  /* 0x0001ec00010c7983 */ /* 0x002ea40000100800 */
[----:B------:R-:W-:-:S02]  /*42770*/  FMUL R4, R4, 1.4426950216293334961 ;  /* 0x3fb8aa3b04047820 */ /* 0x000fc40000400000 */
[----:B------:R-:W-:Y:S01]  /*42780*/  FMUL R5, R5, 1.4426950216293334961 ;  /* 0x3fb8aa3b05057820 */ /* 0x000fe20000400000 */
[----:B------:R1:W3:Y:S08]  /*42790*/  MUFU.EX2 R18, R3 ;  /* 0x0000000300127308 */ /* 0x0002f00000000800 */
[----:B0-----:R0:W4:Y:S08]  /*427a0*/  MUFU.EX2 R13, R4 ;  /* 0x00000004000d7308 */ /* 0x0011300000000800 */
[----:B------:R-:W5:Y:S01]  /*427b0*/  MUFU.EX2 R17, R5 ;  /* 0x0000000500117308 */ /* 0x000f620000000800 */
[----:B------:R-:W2:Y:S04]  /*427c0*/  LDL.LU R16, [R1+0x40] ;  /* 0x0000400001107983 */ /* 0x000ea80000300800 */
[----:B-1----:R-:W1:Y:S04]  /*427d0*/  SHFL.BFLY PT, R3, R2, 0x2, 0x1f ;  /* 0x0c401f0002037f89 */ /* 0x002e6800000e0000 */
[----:B0-----:R-:W0:Y:S04]  /*427e0*/  LDS R4, [R21.X8+0x40400] ;  /* 0x0404000015047984 */ /* 0x001e280000008800 */
[----:B---3--:R-:W-:Y:S01]  /*427f0*/  STL [R1+0x814], R18 ;  /* 0x0008141201007387 */ /* 0x008fe20000100800 */
[----:B------:R-:W3:Y:S02]  /*42800*/  LDL.LU R14, [R1+0x44] ;  /* 0x00004400010e7983 */ /* 0x000ee40000300800 */
[----:B----4-:R-:W-:Y:S02]  /*42810*/  STL [R1+0x810], R13 ;  /* 0x0008100d01007387 */ /* 0x010fe40000100800 */
[----:B-----5:R-:W-:Y:S02]  /*42820*/  STL [R1+0x80c], R17 ;  /* 0x00080c1101007387 */ /* 0x020fe40000100800 */
[----:B------:R-:W-:-:S02]  /*42830*/  FADD R24, R15, R18 ;  /* 0x000000120f187221 */ /* 0x000fc40000000000 */
[----:B------:R-:W0:Y:S01]  /*42840*/  LDL R15, [R1+0x1f0] ;  /* 0x0001f000010f7983 */ /* 0x000e220000100800 */
[----:B------:R-:W-:Y:S02]  /*42850*/  FADD R5, R13, R17 ;  /* 0x000000110d057221 */ /* 0x000fe40000000000 */
[----:B------:R-:W-:Y:S01]  /*42860*/  LDS R17, [R21.X8+0x40b00] ;  /* 0x040b000015117984 */ /* 0x000fe20000008800 */
[----:B------:R-:W-:Y:S03]  /*42870*/  LDS R18, [R21.X8+0x41400] ;  /* 0x0414000015127984 */ /* 0x000fe60000008800 */
[----:B-1----:R-:W-:-:S05]  /*42880*/  FADD R26, R2, R3 ;  /* 0x00000003021a7221 */ /* 0x002fca0000000000 */
[----:B------:R-:W-:Y:S04]  /*42890*/  SHFL.BFLY PT, R25, R26, 0x1, 0x1f ;  /* 0x0c201f001a197f89 */ /* 0x000fe800000e0000 */
[----:B------:R-:W1:Y:S01]  /*428a0*/  SHFL.BFLY PT, R2, R24, 0x2, 0x1f ;  /* 0x0c401f0018027f89 */ /* 0x000e6200000e0000 */
[----:B--2---:R-:W-:-:S05]  /*428b0*/  FMNMX R12, R0, R12, !PT ;  /* 0x0000000c000c7209 */ /* 0x004fca0007800000 */
[--C-:B------:R-:W-:Y:S02]  /*428c0*/  FFMA R0, R6, c[0x0][0x188], -R12.reuse ;  /* 0x0000620006007a23 */ /* 0x100fe4000000080c */
[----:B------:R-:W-:Y:S01]  /*428d0*/  FFMA R7, R7, c[0x0][0x188], -R12 ;  /* 0x0000620007077a23 */ /* 0x000fe2000000080c */
[----:B------:R2:W-:Y:S01]  /*428e0*/  STL [R1+0x7a8], R12 ;  /* 0x0007a80c01007387 */ /* 0x0005e20000100800 */
[----:B0-----:R-:W-:Y:S01]  /*428f0*/  FMNMX R15, R4, R15, !PT ;  /* 0x0000000f040f7209 */ /* 0x001fe20007800000 */
[----:B------:R-:W-:Y:S02]  /*42900*/  FMUL R0, R0, 1.4426950216293334961 ;  /* 0x3fb8aa3b00007820 */ /* 0x000fe40000400000 */
[----:B------:R-:W0:Y:S01]  /*42910*/  SHFL.BFLY PT, R3, R5, 0x2, 0x1f ;  /* 0x0c401f0005037f89 */ /* 0x000e2200000e0000 */
[----:B-1----:R-:W-:-:S03]  /*42920*/  FADD R2, R24, R2 ;  /* 0x0000000218027221 */ /* 0x002fc60000000000 */
[----:B------:R-:W-:Y:S01]  /*42930*/  LDS R4, [R21.X8+0x40500] ;  /* 0x0405000015047984 */ /* 0x000fe20000008800 */
[----:B--2---:R1:W2:Y:S01]  /*42940*/  MUFU.EX2 R12, R0 ;  /* 0x00000000000c7308 */ /* 0x0042a20000000800 */
[--C-:B------:R-:W-:Y:S02]  /*42950*/  FFMA R27, R16, c[0x0][0x188], -R15.reuse ;  /* 0x00006200101b7a23 */ /* 0x100fe4000000080f */
[----:B---3--:R-:W-:Y:S01]  /*42960*/  FFMA R29, R14, c[0x0][0x188], -R15 ;  /* 0x000062000e1d7a23 */ /* 0x008fe2000000080f */
[----:B------:R-:W3:Y:S04]  /*42970*/  LDS R16, [R21.X8+0x40c00] ;  /* 0x040c000015107984 */ /* 0x000ee80000008800 */
[----:B------:R-:W-:Y:S04]  /*42980*/  LDS R6, [R21.X8+0x40700] ;  /* 0x0407000015067984 */ /* 0x000fe80000008800 */
[----:B------:R-:W-:Y:S01]  /*42990*/  LDS R24, [R21.X8+0x40900] ;  /* 0x0409000015187984 */ /* 0x000fe20000008800 */
[----:B-1----:R-:W-:-:S03]  /*429a0*/  FMUL R0, R7, 1.4426950216293334961 ;  /* 0x3fb8aa3b07007820 */ /* 0x002fc60000400000 */
[----:B--2---:R-:W-:Y:S01]  /*429b0*/  STL [R1+0x808], R12 ;  /* 0x0008080c01007387 */ /* 0x004fe20000100800 */
[----:B------:R1:W2:Y:S01]  /*429c0*/  MUFU.EX2 R13, R0 ;  /* 0x00000000000d7308 */ /* 0x0002a20000000800 */
[----:B------:R-:W-:Y:S02]  /*429d0*/  FMUL R27, R27, 1.4426950216293334961 ;  /* 0x3fb8aa3b1b1b7820 */ /* 0x000fe40000400000 */
[----:B------:R-:W-:Y:S01]  /*429e0*/  FMUL R29, R29, 1.4426950216293334961 ;  /* 0x3fb8aa3b1d1d7820 */ /* 0x000fe20000400000 */
[----:B------:R-:W-:Y:S01]  /*429f0*/  LDS R7, [R21.X8+0x40800] ;  /* 0x0408000015077984 */ /* 0x000fe20000008800 */
[----:B-1----:R-:W-:-:S03]  /*42a00*/  FADD R0, R26, R25 ;  /* 0x000000191a007221 */ /* 0x002fc60000000000 */
[----:B--2---:R1:W-:Y:S01]  /*42a10*/  STL [R1+0x804], R13 ;  /* 0x0008040d01007387 */ /* 0x0043e20000100800 */
[----:B------:R-:W-:Y:S02]  /*42a20*/  FADD R26, R12, R13 ;  /* 0x0000000d0c1a7221 */ /* 0x000fe40000000000 */
[----:B------:R-:W2:Y:S04]  /*42a30*/  LDS R12, [R21.X8+0x40d00] ;  /* 0x040d0000150c7984 */ /* 0x000ea80000008800 */
[----:B------:R-:W-:Y:S01]  /*42a40*/  STL [R1+0x7a0], R15 ;  /* 0x0007a00f01007387 */ /* 0x000fe20000100800 */
[----:B------:R-:W-:Y:S01]  /*42a50*/  STL [R1], R17 ;  /* 0x0000001101007387 */ /* 0x000fe20000100800 */
[----:B------:R-:W-:Y:S08]  /*42a60*/  MUFU.EX2 R14, R29 ;  /* 0x0000001d000e7308 */ /* 0x000ff00000000800 */
[----:B-1----:R-:W1:Y:S01]  /*42a70*/  MUFU.EX2 R13, R27 ;  /* 0x0000001b000d7308 */ /* 0x002e620000000800 */
[----:B0-----:R-:W-:Y:S01]  /*42a80*/  FADD R3, R5, R3 ;  /* 0x0000000305037221 */ /* 0x001fe20000000000 */
[----:B------:R-:W-:Y:S04]  /*42a90*/  LDS R25, [R21.X8+0x40a00] ;  /* 0x040a000015197984 */ /* 0x000fe80000008800 */
[----:B---3--:R-:W-:Y:S02]  /*42aa0*/  STL [R1+0x4], R16 ;  /* 0x0000041001007387 */ /* 0x008fe40000100800 */
[----:B------:R-:W-:Y:S02]  /*42ab0*/  LDS R16, [R21.X8+0x41100] ;  /* 0x0411000015107984 */ /* 0x000fe40000008800 */
[----:B------:R-:W-:Y:S04]  /*42ac0*/  LDS R5, [R21.X8+0x40600] ;  /* 0x0406000015057984 */ /* 0x000fe80000008800 */
[----:B------:R-:W-:Y:S04]  /*42ad0*/  LDS R15, [R21.X8+0x40f00] ;  /* 0x040f0000150f7984 */ /* 0x000fe80000008800 */
[----:B------:R-:W-:Y:S04]  /*42ae0*/  LDS R17, [R21.X8+0x41600] ;  /* 0x0416000015117984 */ /* 0x000fe80000008800 */
[----:B--2---:R-:W-:Y:S02]  /*42af0*/  STL [R1+0x1f10], R12 ;  /* 0x001f100c01007387 */ /* 0x004fe40000100800 */
[----:B------:R-:W0:Y:S04]  /*42b00*/  LDS R12, [R21.X8+0x41000] ;  /* 0x04100000150c7984 */ /* 0x000e280000008800 */
[----:B-1----:R-:W-:Y:S02]  /*42b10*/  STL [R1+0x800], R13 ;  /* 0x0008000d01007387 */ /* 0x002fe40000100800 */
[----:B------:R-:W-:Y:S04]  /*42b20*/  LDS R13, [R21.X8+0x40e00] ;  /* 0x040e0000150d7984 */ /* 0x000fe80000008800 */
[----:B0-----:R-:W-:Y:S02]  /*42b30*/  STL [R1+0x14], R12 ;  /* 0x0000140c01007387 */ /* 0x001fe40000100800 */
[----:B------:R-:W0:Y:S04]  /*42b40*/  LDS R12, [R21.X8+0x41200] ;  /* 0x04120000150c7984 */ /* 0x000e280000008800 */
[----:B------:R-:W-:Y:S02]  /*42b50*/  STL [R1+0x7fc], R14 ;  /* 0x0007fc0e01007387 */ /* 0x000fe40000100800 */
[----:B------:R-:W-:Y:S02]  /*42b60*/  STL [R1+0x18], R16 ;  /* 0x0000181001007387 */ /* 0x000fe40000100800 */
[----:B------:R-:W-:Y:S04]  /*42b70*/  LDS R16, [R21.X8+0x41500] ;  /* 0x0415000015107984 */ /* 0x000fe80000008800 */
[----:B0-----:R-:W-:Y:S02]  /*42b80*/  STL [R1+0x1c], R12 ;  /* 0x00001c0c01007387 */ /* 0x001fe40000100800 */
[----:B------:R-:W0:Y:S02]  /*42b90*/  LDS R12, [R21.X8+0x41800] ;  /* 0x04180000150c7984 */ /* 0x000e240000008800 */
[----:B0-----:R-:W-:Y:S02]  /*42ba0*/  STL [R1+0x44], R12 ;  /* 0x0000440c01007387 */ /* 0x001fe40000100800 */
[----:B------:R-:W0:Y:S04]  /*42bb0*/  LDS R12, [R21.X8+0x41a00] ;  /* 0x041a0000150c7984 */ /* 0x000e280000008800 */
[----:B------:R-:W-:Y:S02]  /*42bc0*/  STL [R1+0x58], R23 ;  /* 0x0000581701007387 */ /* 0x000fe40000100800 */
[----:B------:R-:W1:Y:S04]  /*42bd0*/  LDS R23, [R21.X8+0x41b00] ;  /* 0x041b000015177984 */ /* 0x000e680000008800 */
[----:B0-----:R-:W-:Y:S02]  /*42be0*/  STL [R1+0x54], R12 ;  /* 0x0000540c01007387 */ /* 0x001fe40000100800 */
[----:B------:R-:W0:Y:S04]  /*42bf0*/  LDS R12, [R21.X8+0x41c00] ;  /* 0x041c0000150c7984 */ /* 0x000e280000008800 */
[----:B-1----:R1:W-:Y:S02]  /*42c00*/  STL [R1+0x50], R23 ;  /* 0x0000501701007387 */ /* 0x0023e40000100800 */
[----:B-1----:R-:W-:-:S02]  /*42c10*/  SHF.L.U32 R23, R20, 0x3, RZ ;  /* 0x0000000314177819 */ /* 0x002fc400000006ff */
[----:B------:R-:W1:Y:S02]  /*42c20*/  LDS R20, [R21.X8+0x41d00] ;  /* 0x041d000015147984 */ /* 0x000e640000008800 */
[----:B------:R-:W2:Y:S02]  /*42c30*/  LDS R21, [R21.X8+0x41e00] ;  /* 0x041e000015157984 */ /* 0x000ea40000008800 */
[----:B0-----:R0:W-:Y:S02]  /*42c40*/  STL [R1+0x40], R12 ;  /* 0x0000400c01007387 */ /* 0x0011e40000100800 */
[----:B0-----:R-:W-:-:S05]  /*42c50*/  LOP3.LUT R12, R23, 0xe0, RZ, 0xc0, !PT ;  /* 0x000000e0170c7812 */ /* 0x001fca00078ec0ff */
[----:B------:R-:W0:Y:S01]  /*42c60*/  LDS R23, [R12+0x41f00] ;  /* 0x041f00000c177984 */ /* 0x000e220000000800 */
[----:B------:R-:W-:Y:S06]  /*42c70*/  BAR.SYNC.DEFER_BLOCKING 0x0 ;  /* 0x0000000000007b1d */ /* 0x000fec0000010000 */
[----:B-1----:R1:W-:Y:S04]  /*42c80*/  STL [R1+0x1ee8], R20 ;  /* 0x001ee81401007387 */ /* 0x0023e80000100800 */
[----:B-1----:R-:W3:Y:S01]  /*42c90*/  LDL.LU R20, [R1+0x4c] ;  /* 0x00004c0001147983 */ /* 0x002ee20000300800 */
[----:B--2---:R1:W-:Y:S02]  /*42ca0*/  STL [R1+0x1eec], R21 ;  /* 0x001eec1501007387 */ /* 0x0043e40000100800 */
[----:B------:R-:W2:Y:S01]  /*42cb0*/  LDL R12, [R1+0x1f8] ;  /* 0x0001f800010c7983 */ /* 0x000ea20000100800 */
[----:B-1----:R-:W4:Y:S04]  /*42cc0*/  LDL R21, [R1+0x1f4] ;  /* 0x0001f40001157983 */ /* 0x002f280000100800 */
[----:B------:R-:W-:Y:S04]  /*42cd0*/  @P1 STS [R8+0x40000], R0 ;  /* 0x0400000008001388 */ /* 0x000fe80000000800 */
[----:B0-----:R0:W-:Y:S04]  /*42ce0*/  STL [R1+0x1edc], R23 ;  /* 0x001edc1701007387 */ /* 0x0011e80000100800 */
[----:B0-----:R-:W5:Y:S01]  /*42cf0*/  LDL.LU R23, [R1+0x48] ;  /* 0x0000480001177983 */ /* 0x001f620000300800 */
[----:B------:R-:W2:Y:S02]  /*42d00*/  LDL.LU R8, [R1+0x1f14] ;  /* 0x001f140001087983 */ /* 0x000ea40000300800 */
[----:B------:R-:W2:Y:S01]  /*42d10*/  LDL R0, [R1+0x6d0] ;  /* 0x0006d00001007983 */ /* 0x000ea20000100800 */
[----:B------:R-:W0:Y:S04]  /*42d20*/  SHFL.BFLY PT, R27, R2, 0x1, 0x1f ;  /* 0x0c201f00021b7f89 */ /* 0x000e2800000e0000 */
[----:B------:R-:W1:Y:S01]  /*42d30*/  SHFL.BFLY PT, R28, R26, 0x2, 0x1f ;  /* 0x0c401f001a1c7f89 */ /* 0x000e6200000e0000 */
[----:B0-----:R-:W-:-:S02]  /*42d40*/  FADD R2, R2, R27 ;  /* 0x0000001b02027221 */ /* 0x001fc40000000000 */
[----:B--2---:R-:W-:Y:S02]  /*42d50*/  IMAD.MOV.U32 R27, RZ, RZ, R0 ;  /* 0x000000ffff1b7224 */ /* 0x004fe400078e0000 */
[----:B-1----:R-:W-:Y:S02]  /*42d60*/  FADD R0, R26, R28 ;  /* 0x0000001c1a007221 */ /* 0x002fe40000000000 */
[----:B------:R-:W2:Y:S01]  /*42d70*/  LDL.LU R28, [R1+0x800] ;  /* 0x00080000011c7983 */ /* 0x000ea20000300800 */
[----:B----4-:R-:W-:-:S05]  /*42d80*/  FMNMX R21, R4, R21, !PT ;  /* 0x0000001504157209 */ /* 0x010fca0007800000 */
[--C-:B-----5:R-:W-:Y:S01]  /*42d90*/  FFMA R4, R23, c[0x0][0x188], -R21.reuse ;  /* 0x0000620017047a23 */ /* 0x120fe20000000815 */
[----:B------:R3:W-:Y:S03]  /*42da0*/  @P1 STS [R27+0x40100], R2 ;  /* 0x040100021b001388 */ /* 0x0007e60000000800 */
[----:B------:R-:W-:Y:S01]  /*42db0*/  FMUL R26, R4, 1.4426950216293334961 ;  /* 0x3fb8aa3b041a7820 */ /* 0x000fe20000400000 */
[----:B------:R0:W-:Y:S04]  /*42dc0*/  STL [R1+0x79c], R21 ;  /* 0x00079c1501007387 */ /* 0x0001e80000100800 */
[----:B------:R-:W1:Y:S01]  /*42dd0*/  SHFL.BFLY PT, R29, R3, 0x1, 0x1f ;  /* 0x0c201f00031d7f89 */ /* 0x000e6200000e0000 */
[----:B---3--:R-:W-:-:S02]  /*42de0*/  FFMA R27, R20, c[0x0][0x188], -R21 ;  /* 0x00006200141b7a23 */ /* 0x008fc40000000815 */
[----:B0-----:R0:W3:Y:S01]  /*42df0*/  MUFU.EX2 R21, R26 ;  /* 0x0000001a00157308 */ /* 0x0010e20000000800 */
[----:B-1----:R-:W-:Y:S02]  /*42e00*/  FADD R3, R3, R29 ;  /* 0x0000001d03037221 */ /* 0x002fe40000000000 */
[----:B--2---:R-:W-:Y:S02]  /*42e10*/  FADD R4, R28, R14 ;  /* 0x0000000e1c047221 */ /* 0x004fe40000000000 */
[----:B------:R-:W2:Y:S01]  /*42e20*/  LDL R14, [R1+0x1fc] ;  /* 0x0001fc00010e7983 */ /* 0x000ea20000100800 */
[----:B------:R-:W-:Y:S02]  /*42e30*/  STL [R1+0x1e88], R28 ;  /* 0x001e881c01007387 */ /* 0x000fe40000100800 */
[----:B0-----:R-:W4:Y:S02]  /*42e40*/  LDL R26, [R1+0x6d0] ;  /* 0x0006d000011a7983 */ /* 0x001f240000100800 */
[----:B------:R-:W5:Y:S01]  /*42e50*/  LDL R29, [R1+0x200] ;  /* 0x00020000011d7983 */ /* 0x000f620000100800 */
[----:B------:R-:W0:Y:S01]  /*42e60*/  SHFL.BFLY PT, R2, R0, 0x1, 0x1f ;  /* 0x0c201f0000027f89 */ /* 0x000e2200000e0000 */
[----:B------:R-:W-:-:S03]  /*42e70*/  FMNMX R23, R5, R12, !PT ;  /* 0x0000000c05177209 */ /* 0x000fc60007800000 */
[----:B------:R-:W2:Y:S02]  /*42e80*/  LDL.LU R20, [R1+0x160] ;  /* 0x0001600001147983 */ /* 0x000ea40000300800 */
[--C-:B------:R-:W-:Y:S02]  /*42e90*/  FFMA R8, R8, c[0x0][0x188], -R23.reuse ;  /* 0x0000620008087a23 */ /* 0x100fe40000000817 */
[----:B------:R-:W-:Y:S01]  /*42ea0*/  FFMA R9, R9, c[0x0][0x188], -R23 ;  /* 0x0000620009097a23 */ /* 0x000fe20000000817 */
[----:B---3--:R-:W-:Y:S01]  /*42eb0*/  STL [R1+0x7f8], R21 ;  /* 0x0007f81501007387 */ /* 0x008fe20000100800 */
[----:B------:R1:W-:Y:S02]  /*42ec0*/  STL [R1+0x794], R23 ;  /* 0x0007941701007387 */ /* 0x0003e40000100800 */
[----:B------:R-:W3:Y:S02]  /*42ed0*/  LDL.LU R12, [R1+0x164] ;  /* 0x00016400010c7983 */ /* 0x000ee40000300800 */
[----:B------:R-:W-:Y:S01]  /*42ee0*/  FMUL R27, R27, 1.4426950216293334961 ;  /* 0x3fb8aa3b1b1b7820 */ /* 0x000fe20000400000 */
[----:B-1----:R-:W3:Y:S01]  /*42ef0*/  LDL.LU R23, [R1+0x16c] ;  /* 0x00016c0001177983 */ /* 0x002ee20000300800 */
[----:B0-----:R-:W-:-:S02]  /*42f00*/  FADD R2, R0, R2 ;  /* 0x0000000200027221 */ /* 0x001fc40000000000 */
[----:B------:R-:W-:-:S04]  /*42f10*/  FMUL R0, R9, 1.4426950216293334961 ;  /* 0x3fb8aa3b09007820 */ /* 0x000fc80000400000 */
[----:B------:R-:W-:Y:S08]  /*42f20*/  MUFU.EX2 R28, R0 ;  /* 0x00000000001c7308 */ /* 0x000ff00000000800 */
[----:B------:R-:W-:Y:S01]  /*42f30*/  MUFU.EX2 R27, R27 ;  /* 0x0000001b001b7308 */ /* 0x000fe20000000800 */
[----:B----4-:R0:W-:Y:S02]  /*42f40*/  @P1 STS [R26+0x40200], R3 ;  /* 0x040200031a001388 */ /* 0x0101e40000000800 */
[----:B0-----:R-:W-:-:S05]  /*42f50*/  FMUL R3, R8, 1.4426950216293334961 ;  /* 0x3fb8aa3b08037820 */ /* 0x001fca0000400000 */
[----:B------:R0:W1:Y:S01]  /*42f60*/  MUFU.EX2 R8, R3 ;  /* 0x0000000300087308 */ /* 0x0000620000000800 */
[----:B--2---:R-:W-:Y:S01]  /*42f70*/  FMNMX R6, R6, R14, !PT ;  /* 0x0000000e06067209 */ /* 0x004fe20007800000 */
[----:B------:R2:W-:Y:S04]  /*42f80*/  @P1 STS [R26+0x40300], R2 ;  /* 0x040300021a001388 */ /* 0x0005e80000000800 */
[--C-:B0-----:R-:W-:Y:S02]  /*42f90*/  FFMA R3, R10, c[0x0][0x188], -R6.reuse ;  /* 0x000062000a037a23 */ /* 0x101fe40000000806 */
[----:B--2---:R-:W-:Y:S01]  /*42fa0*/  FFMA R2, R11, c[0x0][0x188], -R6 ;  /* 0x000062000b027a23 */ /* 0x004fe20000000806 */
[----:B-1----:R-:W-:Y:S01]  /*42fb0*/  STL [R1+0x7f4], R8 ;  /* 0x0007f40801007387 */ /* 0x002fe20000100800 */
[----:B------:R5:W-:Y:S02]  /*42fc0*/  STL [R1+0x790], R6 ;  /* 0x0007900601007387 */ /* 0x000be40000100800 */
[----:B------:R-:W2:Y:S02]  /*42fd0*/  LDL.LU R10, [R1+0x168] ;  /* 0x00016800010a7983 */ /* 0x000ea40000300800 */
[----:B------:R-:W-:Y:S01]  /*42fe0*/  STL [R1+0x7f0], R28 ;  /* 0x0007f01c01007387 */ /* 0x000fe20000100800 */
[----:B-----5:R-:W-:-:S02]  /*42ff0*/  FMNMX R6, R7, R29, !PT ;  /* 0x0000001d07067209 */ /* 0x020fc40007800000 */
[----:B------:R-:W4:Y:S01]  /*43000*/  LDL R7, [R1+0x204] ;  /* 0x0002040001077983 */ /* 0x000f220000100800 */
[----:B------:R-:W-:Y:S02]  /*43010*/  FMUL R3, R3, 1.4426950216293334961 ;  /* 0x3fb8aa3b03037820 */ /* 0x000fe40000400000 */
[----:B------:R-:W-:Y:S02]  /*43020*/  STL [R1+0x788], R6 ;  /* 0x0007880601007387 */ /* 0x000fe40000100800 */
[----:B------:R0:W1:Y:S02]  /*43030*/  MUFU.EX2 R14, R3 ;  /* 0x00000003000e7308 */ /* 0x0000640000000800 */
[----:B0-----:R-:W-:Y:S02]  /*43040*/  FMUL R3, R2, 1.4426950216293334961 ;  /* 0x3fb8aa3b02037820 */ /* 0x001fe40000400000 */
[----:B------:R-:W-:Y:S02]  /*43050*/  FADD R2, R21, R27 ;  /* 0x0000001b15027221 */ /* 0x000fe40000000000 */
[----:B------:R-:W5:Y:S04]  /*43060*/  LDL R21, [R1+0x208] ;  /* 0x0002080001157983 */ /* 0x000f680000100800 */
[----:B------:R-:W0:Y:S01]  /*43070*/  SHFL.BFLY PT, R5, R4, 0x2, 0x1f ;  /* 0x0c401f0004057f89 */ /* 0x000e2200000e0000 */
[----:B------:R-:W5:Y:S02]  /*43080*/  LDL.LU R29, [R1+0x60] ;  /* 0x00006000011d7983 */ /* 0x000f640000300800 */
[----:B-1----:R-:W-:Y:S02]  /*43090*/  STL [R1+0x7ec], R14 ;  /* 0x0007ec0e01007387 */ /* 0x002fe40000100800 */
[----:B0-----:R-:W-:-:S02]  /*430a0*/  FADD R0, R4, R5 ;  /* 0x0000000504007221 */ /* 0x001fc40000000000 */
[--C-:B------:R-:W-:Y:S02]  /*430b0*/  FFMA R5, R20, c[0x0][0x188], -R6.reuse ;  /* 0x0000620014057a23 */ /* 0x100fe40000000806 */
[----:B---3--:R-:W-:Y:S02]  /*430c0*/  FFMA R6, R12, c[0x0][0x188], -R6 ;  /* 0x000062000c067a23 */ /* 0x008fe40000000806 */
[----:B------:R-:W-:Y:S01]  /*430d0*/  FMUL R5, R5, 1.4426950216293334961 ;  /* 0x3fb8aa3b05057820 */ /* 0x000fe20000400000 */
[----:B------:R-:W0:Y:S08]  /*430e0*/  MUFU.EX2 R20, R3 ;  /* 0x0000000300147308 */ /* 0x000e300000000800 */
[----:B------:R1:W3:Y:S02]  /*430f0*/  MUFU.EX2 R9, R5 ;  /* 0x0000000500097308 */ /* 0x0002e40000000800 */
[----:B-1----:R-:W-:Y:S01]  /*43100*/  FMUL R5, R6, 1.4426950216293334961 ;  /* 0x3fb8aa3b06057820 */ /* 0x002fe20000400000 */
[----:B------:R5:W-:Y:S04]  /*43110*/  STL [R1+0x1e8c], R27 ;  /* 0x001e8c1b01007387 */ /* 0x000be80000100800 */
[----:B0-----:R-:W-:Y:S01]  /*43120*/  STL [R1+0x7e8], R20 ;  /* 0x0007e81401007387 */ /* 0x001fe20000100800 */
[----:B------:R-:W5:Y:S02]  /*43130*/  LDL.LU R11, [R1+0x64] ;  /* 0x00006400010b7983 */ /* 0x000f640000300800 */
[----:B------:R-:W5:Y:S01]  /*43140*/  LDL.LU R12, [R1] ;  /* 0x00000000010c7983 */ /* 0x000f620000300800 */
[----:B----4-:R-:W-:-:S05]  /*43150*/  FMNMX R7, R24, R7, !PT ;  /* 0x0000000718077209 */ /* 0x010fca0007800000 */
[--C-:B--2---:R-:W-:Y:S02]  /*43160*/  FFMA R6, R10, c[0x0][0x188], -R7.reuse ;  /* 0x000062000a067a23 */ /* 0x104fe40000000807 */
[----:B------:R0:W1:Y:S01]  /*43170*/  MUFU.EX2 R10, R5 ;  /* 0x00000005000a7308 */ /* 0x0000620000000800 */
[----:B------:R2:W-:Y:S01]  /*43180*/  STL [R1+0x784], R7 ;  /* 0x0007840701007387 */ /* 0x0005e20000100800 */
[----:B---3--:R-:W-:Y:S02]  /*43190*/  STL [R1+0x7e4], R9 ;  /* 0x0007e40901007387 */ /* 0x008fe40000100800 */
[----:B0-----:R-:W-:Y:S01]  /*431a0*/  FADD R5, R8, R28 ;  /* 0x0000001c08057221 */ /* 0x001fe20000000000 */
[----:B-----5:R-:W-:Y:S01]  /*431b0*/  FMNMX R27, R25, R21, !PT ;  /* 0x00000015191b7209 */ /* 0x020fe20007800000 */
[----:B------:R-:W3:Y:S04]  /*431c0*/  LDL.LU R28, [R1+0x68] ;  /* 0x00006800011c7983 */ /* 0x000ee80000300800 */
[----:B-1----:R-:W-:Y:S01]  /*431d0*/  STL [R1+0x7e0], R10 ;  /* 0x0007e00a01007387 */ /* 0x002fe20000100800 */
[----:B------:R-:W4:Y:S03]  /*431e0*/  LDL R25, [R1+0x20c] ;  /* 0x00020c0001197983 */ /* 0x000f260000100800 */
[----:B------:R-:W0:Y:S04]  /*431f0*/  SHFL.BFLY PT, R4, R0, 0x1, 0x1f ;  /* 0x0c201f0000047f89 */ /* 0x000e2800000e0000 */
[----:B------:R-:W1:Y:S01]  /*43200*/  SHFL.BFLY PT, R3, R2, 0x2, 0x1f ;  /* 0x0c401f0002037f89 */ /* 0x000e6200000e0000 */
[----:B--2---:R-:W-:-:S02]  /*43210*/  FFMA R7, R23, c[0x0][0x188], -R7 ;  /* 0x0000620017077a23 */ /* 0x004fc40000000807 */
[----:B------:R-:W-:Y:S02]  /*43220*/  FMUL R8, R6, 1.4426950216293334961 ;  /* 0x3fb8aa3b06087820 */ /* 0x000fe40000400000 */
[----:B------:R-:W2:Y:S01]  /*43230*/  LDL.LU R21, [R1+0x6c] ;  /* 0x00006c0001157983 */ /* 0x000ea20000300800 */
[----:B------:R-:W5:Y:S01]  /*43240*/  LDL.LU R23, [R1+0x4] ;  /* 0x0000040001177983 */ /* 0x000f620000300800 */
[----:B------:R-:W0:Y:S02]  /*43250*/  MUFU.EX2 R24, R8 ;  /* 0x0000000800187308 */ /* 0x000e240000000800 */
[----:B0-----:R-:W-:Y:S02]  /*43260*/  FADD R0, R0, R4 ;  /* 0x0000000400007221 */ /* 0x001fe40000000000 */
[----:B------:R-:W-:Y:S02]  /*43270*/  FMUL R4, R7, 1.4426950216293334961 ;  /* 0x3fb8aa3b07047820 */ /* 0x000fe40000400000 */
[----:B------:R-:W-:-:S02]  /*43280*/  FADD R7, R14, R20 ;  /* 0x000000140e077221 */ /* 0x000fc40000000000 */
[----:B------:R-:W0:Y:S01]  /*43290*/  MUFU.EX2 R14, R4 ;  /* 0x00000004000e7308 */ /* 0x000e220000000800 */
[----:B------:R-:W-:Y:S01]  /*432a0*/  STL [R1+0x780], R27 ;  /* 0x0007801b01007387 */ /* 0x000fe20000100800 */
[----:B-1----:R-:W-:Y:S02]  /*432b0*/  FADD R3, R2, R3 ;  /* 0x0000000302037221 */ /* 0x002fe40000000000 */
[----:B------:R-:W-:Y:S02]  /*432c0*/  STL [R1+0x7dc], R24 ;  /* 0x0007dc1801007387 */ /* 0x000fe40000100800 */
[----:B------:R-:W-:Y:S02]  /*432d0*/  FFMA R2, R29, c[0x0][0x188], -R27 ;  /* 0x000062001d027a23 */ /* 0x000fe4000000081b */
[----:B------:R-:W5:Y:S01]  /*432e0*/  LDL.LU R29, [R1+0xe0] ;  /* 0x0000e000011d7983 */ /* 0x000f620000300800 */
[----:B------:R-:W5:Y:S03]  /*432f0*/  LDL.LU R20, [R1+0xe4] ;  /* 0x0000e40001147983 */ /* 0x000f660000300800 */
[----:B0-----:R-:W-:Y:S04]  /*43300*/  STL [R1+0x7d8], R14 ;  /* 0x0007d80e01007387 */ /* 0x001fe80000100800 */
[----:B------:R-:W0:Y:S01]  /*43310*/  SHFL.BFLY PT, R6, R5, 0x2, 0x1f ;  /* 0x0c401f0005067f89 */ /* 0x000e2200000e0000 */
[----:B----4-:R-:W-:-:S03]  /*43320*/  FMNMX R12, R12, R25, !PT ;  /* 0x000000190c0c7209 */ /* 0x010fc60007800000 */
[----:B------:R-:W5:Y:S01]  /*43330*/  LDL R25, [R1+0x230] ;  /* 0x0002300001197983 */ /* 0x000f620000100800 */
[----:B0-----:R-:W-:Y:S02]  /*43340*/  FADD R6, R5, R6 ;  /* 0x0000000605067221 */ /* 0x001fe40000000000 */
[----:B------:R-:W-:Y:S01]  /*43350*/  FADD R4, R9, R10 ;  /* 0x0000000a09047221 */ /* 0x000fe20000000000 */
[----:B------:R-:W-:Y:S01]  /*43360*/  @P1 STS [R26+0x40400], R0 ;  /* 0x040400001a001388 */ /* 0x000fe20000000800 */
[----:B------:R-:W-:Y:S02]  /*43370*/  FMUL R10, R2, 1.4426950216293334961 ;  /* 0x3fb8aa3b020a7820 */ /* 0x000fe40000400000 */
[----:B------:R-:W0:Y:S02]  /*43380*/  SHFL.BFLY PT, R0, R6, 0x1, 0x1f ;  /* 0x0c201f0006007f89 */ /* 0x000e2400000e0000 */
[----:B------:R-:W-:Y:S02]  /*43390*/  FFMA R11, R11, c[0x0][0x188], -R27 ;  /* 0x000062000b0b7a23 */ /* 0x000fe4000000081b */
[----:B------:R3:W1:Y:S02]  /*433a0*/  MUFU.EX2 R27, R10 ;  /* 0x0000000a001b7308 */ /* 0x0006640000000800 */
[----:B------:R-:W-:-:S02]  /*433b0*/  FMUL R5, R11, 1.4426950216293334961 ;  /* 0x3fb8aa3b0b057820 */ /* 0x000fc40000400000 */
[----:B---3--:R-:W-:-:S04]  /*433c0*/  FFMA R10, R28, c[0x0][0x188], -R12 ;  /* 0x000062001c0a7a23 */ /* 0x008fc8000000080c */
[----:B------:R2:W3:Y:S01]  /*433d0*/  MUFU.EX2 R28, R5 ;  /* 0x00000005001c7308 */ /* 0x0004e20000000800 */
[----:B------:R-:W-:Y:S02]  /*433e0*/  FMUL R10, R10, 1.4426950216293334961 ;  /* 0x3fb8aa3b0a0a7820 */ /* 0x000fe40000400000 */
[----:B--2---:R-:W-:-:S05]  /*433f0*/  FFMA R5, R21, c[0x0][0x188], -R12 ;  /* 0x0000620015057a23 */ /* 0x004fca000000080c */
[----:B------:R2:W4:Y:S01]  /*43400*/  MUFU.EX2 R21, R10 ;  /* 0x0000000a00157308 */ /* 0x0005220000000800 */
[----:B------:R-:W4:Y:S01]  /*43410*/  SHFL.BFLY PT, R9, R3, 0x1, 0x1f ;  /* 0x0c201f0003097f89 */ /* 0x000f2200000e0000 */
[----:B------:R-:W-:Y:S02]  /*43420*/  FMUL R5, R5, 1.4426950216293334961 ;  /* 0x3fb8aa3b05057820 */ /* 0x000fe40000400000 */
[----:B0-----:R-:W-:Y:S01]  /*43430*/  FADD R0, R6, R0 ;  /* 0x0000000006007221 */ /* 0x001fe20000000000 */
[----:B------:R0:W-:Y:S01]  /*43440*/  STL [R1+0x778], R12 ;  /* 0x0007780c01007387 */ /* 0x0001e20000100800 */
[----:B--2---:R-:W-:-:S03]  /*43450*/  FADD R10, R24, R14 ;  /* 0x0000000e180a7221 */ /* 0x004fc60000000000 */
[----:B-1----:R-:W-:Y:S01]  /*43460*/  STL [R1+0x7d4], R27 ;  /* 0x0007d41b01007387 */ /* 0x002fe20000100800 */
[----:B---3--:R-:W-:Y:S03]  /*43470*/  STL [R1+0x7d0], R28 ;  /* 0x0007d01c01007387 */ /* 0x008fe60000100800 */
[----:B------:R-:W1:Y:S04]  /*43480*/  SHFL.BFLY PT, R11, R10, 0x2, 0x1f ;  /* 0x0c401f000a0b7f89 */ /* 0x000e6800000e0000 */
[----:B0-----:R-:W2:Y:S01]  /*43490*/  LDL.LU R12, [R1+0x1f10] ;  /* 0x001f1000010c7983 */ /* 0x001ea20000300800 */
[----:B----4-:R-:W-:Y:S03]  /*434a0*/  STL [R1+0x7cc], R21 ;  /* 0x0007cc1501007387 */ /* 0x010fe60000100800 */
[----:B------:R-:W3:Y:S01]  /*434b0*/  LDL.LU R14, [R1+0x1f0c] ;  /* 0x001f0c00010e7983 */ /* 0x000ee20000300800 */
[----:B------:R-:W-:-:S05]  /*434c0*/  FADD R3, R3, R9 ;  /* 0x0000000903037221 */ /* 0x000fca0000000000 */
[----:B------:R1:W-:Y:S02]  /*434d0*/  @P1 STS [R26+0x40500], R3 ;  /* 0x040500031a001388 */ /* 0x0003e40000000800 */
[----:B-1----:R-:W-:Y:S01]  /*434e0*/  FADD R3, R10, R11 ;  /* 0x0000000b0a037221 */ /* 0x002fe20000000000 */
[----:B-----5:R-:W-:Y:S02]  /*434f0*/  FMNMX R23, R23, R25, !PT ;  /* 0x0000001917177209 */ /* 0x020fe40007800000 */
[----:B------:R0:W1:Y:S03]  /*43500*/  MUFU.EX2 R25, R5 ;  /* 0x0000000500197308 */ /* 0x0000660000000800 */
[--C-:B------:R-:W-:Y:S02]  /*43510*/  FFMA R24, R29, c[0x0][0x188], -R23.reuse ;  /* 0x000062001d187a23 */ /* 0x100fe40000000817 */
[----:B------:R-:W-:-:S02]  /*43520*/  FFMA R6, R20, c[0x0][0x188], -R23 ;  /* 0x0000620014067a23 */ /* 0x000fc40000000817 */
[----:B------:R-:W-:Y:S02]  /*43530*/  FMUL R24, R24, 1.4426950216293334961 ;  /* 0x3fb8aa3b18187820 */ /* 0x000fe40000400000 */
[----:B------:R-:W-:Y:S01]  /*43540*/  FMUL R6, R6, 1.4426950216293334961 ;  /* 0x3fb8aa3b06067820 */ /* 0x000fe20000400000 */
[----:B------:R4:W-:Y:S01]  /*43550*/  STL [R1+0x770], R23 ;  /* 0x0007701701007387 */ /* 0x0009e20000100800 */
[----:B0-----:R-:W-:Y:S02]  /*43560*/  FADD R5, R27, R28 ;  /* 0x0000001c1b057221 */ /* 0x001fe40000000000 */
[----:B------:R-:W-:Y:S08]  /*43570*/  MUFU.EX2 R27, R6 ;  /* 0x00000006001b7308 */ /* 0x000ff00000000800 */
[----:B----4-:R0:W4:Y:S01]  /*43580*/  MUFU.EX2 R23, R24 ;  /* 0x0000001800177308 */ /* 0x0101220000000800 */
[----:B-1----:R-:W-:Y:S01]  /*43590*/  STL [R1+0x7c8], R25 ;  /* 0x0007c81901007387 */ /* 0x002fe20000100800 */
[----:B------:R-:W5:Y:S02]  /*435a0*/  LDL.LU R29, [R1+0xe8] ;  /* 0x0000e800011d7983 */ /* 0x000f640000300800 */
[----:B------:R-:W2:Y:S02]  /*435b0*/  LDL.LU R20, [R1+0xec] ;  /* 0x0000ec0001147983 */ /* 0x000ea40000300800 */
[----:B0-----:R-:W-:-:S02]  /*435c0*/  FADD R24, R21, R25 ;  /* 0x0000001915187221 */ /* 0x001fc40000000000 */
[----:B------:R-:W2:Y:S04]  /*435d0*/  LDL R21, [R1+0x234] ;  /* 0x0002340001157983 */ /* 0x000ea80000100800 */
[----:B----4-:R-:W-:Y:S01]  /*435e0*/  STL [R1+0x7c4], R23 ;  /* 0x0007c41701007387 */ /* 0x010fe20000100800 */
[----:B------:R-:W-:Y:S02]  /*435f0*/  STL [R1+0x7c0], R27 ;  /* 0x0007c01b01007387 */ /* 0x000fe40000100800 */
[----:B------:R-:W4:Y:S01]  /*43600*/  LDL R11, [R1+0x238] ;  /* 0x00023800010b7983 */ /* 0x000f220000100800 */
[----:B------:R-:W0:Y:S04]  /*43610*/  SHFL.BFLY PT, R8, R7, 0x2, 0x1f ;  /* 0x0c401f0007087f89 */ /* 0x000e2800000e0000 */
[----:B------:R-:W1:Y:S01]  /*43620*/  SHFL.BFLY PT, R2, R4, 0x2, 0x1f ;  /* 0x0c401f0004027f89 */ /* 0x000e6200000e0000 */
[----:B0-----:R-:W-:-:S02]  /*43630*/  FADD R7, R7, R8 ;  /* 0x0000000807077221 */ /* 0x001fc40000000000 */
[----:B-1----:R-:W-:Y:S02]  /*43640*/  FADD R8, R4, R2 ;  /* 0x0000000204087221 */ /* 0x002fe40000000000 */
[----:B------:R-:W0:Y:S04]  /*43650*/  SHFL.BFLY PT, R4, R5, 0x2, 0x1f ;  /* 0x0c401f0005047f89 */ /* 0x000e2800000e0000 */
[----:B------:R-:W1:Y:S04]  /*43660*/  SHFL.BFLY PT, R9, R7, 0x1, 0x1f ;  /* 0x0c201f0007097f89 */ /* 0x000e6800000e0000 */
[----:B------:R1:W-:Y:S01]  /*43670*/  @P1 STS [R26+0x40600], R0 ;  /* 0x040600001a001388 */ /* 0x0003e20000000800 */
[----:B0-----:R-:W-:-:S03]  /*43680*/  FADD R4, R5, R4 ;  /* 0x0000000405047221 */ /* 0x001fc60000000000 */
[----:B------:R-:W0:Y:S01]  /*43690*/  SHFL.BFLY PT, R5, R3, 0x1, 0x1f ;  /* 0x0c201f0003057f89 */ /* 0x000e2200000e0000 */
[----:B-1----:R-:W-:Y:S02]  /*436a0*/  FADD R0, R7, R9 ;  /* 0x0000000907007221 */ /* 0x002fe40000000000 */
[----:B------:R-:W-:Y:S02]  /*436b0*/  FADD R7, R23, R27 ;  /* 0x0000001b17077221 */ /* 0x000fe40000000000 */
[----:B0-----:R-:W-:Y:S01]  /*436c0*/  FADD R3, R3, R5 ;  /* 0x0000000503037221 */ /* 0x001fe20000000000 */
[----:B--2---:R-:W-:Y:S02]  /*436d0*/  FMNMX R21, R12, R21, !PT ;  /* 0x000000150c157209 */ /* 0x004fe40007800000 */
[----:B------:R-:W2:Y:S01]  /*436e0*/  LDL.LU R12, [R1+0x1f08] ;  /* 0x001f0800010c7983 */ /* 0x000ea20000300800 */
[----:B------:R-:W3:Y:S02]  /*436f0*/  LDL R10, [R1+0x23c] ;  /* 0x00023c00010a7983 */ /* 0x000ee40000100800 */
[----:B------:R-:W3:Y:S02]  /*43700*/  LDL.LU R23, [R1+0x14] ;  /* 0x0000140001177983 */ /* 0x000ee40000300800 */
[----:B------:R-:W-:Y:S01]  /*43710*/  STL [R1+0x768], R21 ;  /* 0x0007681501007387 */ /* 0x000fe20000100800 */
[----:B----4-:R-:W-:-:S02]  /*43720*/  FMNMX R5, R13, R11, !PT ;  /* 0x0000000b0d057209 */ /* 0x010fc40007800000 */
[----:B------:R-:W4:Y:S04]  /*43730*/  LDL.LU R13, [R1+0x1f04] ;  /* 0x001f0400010d7983 */ /* 0x000f280000300800 */
[----:B------:R-:W0:Y:S04]  /*43740*/  SHFL.BFLY PT, R2, R8, 0x1, 0x1f ;  /* 0x0c201f0008027f89 */ /* 0x000e2800000e0000 */
[----:B------:R-:W1:Y:S04]  /*43750*/  SHFL.BFLY PT, R25, R24, 0x2, 0x1f ;  /* 0x0c401f0018197f89 */ /* 0x000e6800000e0000 */
[----:B------:R-:W5:Y:S04]  /*43760*/  SHFL.BFLY PT, R6, R4, 0x1, 0x1f ;  /* 0x0c201f0004067f89 */ /* 0x000f6800000e0000 */
[----:B------:R-:W5:Y:S04]  /*43770*/  SHFL.BFLY PT, R9, R7, 0x2, 0x1f ;  /* 0x0c401f0007097f89 */ /* 0x000f6800000e0000 */
[----:B------:R-:W-:Y:S01]  /*43780*/  @P1 STS [R26+0x40700], R0 ;  /* 0x040700001a001388 */ /* 0x000fe20000000800 */
[----:B0-----:R-:W-:-:S02]  /*43790*/  FADD R2, R8, R2 ;  /* 0x0000000208027221 */ /* 0x001fc40000000000 */
[----:B-1----:R-:W-:Y:S02]  /*437a0*/  FADD R8, R24, R25 ;  /* 0x0000001918087221 */ /* 0x002fe40000000000 */
[----:B------:R-:W4:Y:S04]  /*437b0*/  LDL.LU R25, [R1+0x150] ;  /* 0x0001500001197983 */ /* 0x000f280000300800 */
[----:B------:R5:W-:Y:S01]  /*437c0*/  @P1 STS [R26+0x40800], R2 ;  /* 0x040800021a001388 */ /* 0x000be20000000800 */
[----:B------:R0:W-:Y:S03]  /*437d0*/  @P1 STS [R26+0x40900], R3 ;  /* 0x040900031a001388 */ /* 0x0001e60000000800 */
[----:B------:R-:W1:Y:S01]  /*437e0*/  SHFL.BFLY PT, R0, R8, 0x1, 0x1f ;  /* 0x0c201f0008007f89 */ /* 0x000e6200000e0000 */
[----:B-----5:R-:W-:-:S02]  /*437f0*/  FADD R2, R4, R6 ;  /* 0x0000000604027221 */ /* 0x020fc40000000000 */
[--C-:B0-----:R-:W-:Y:S02]  /*43800*/  FFMA R3, R29, c[0x0][0x188], -R21.reuse ;  /* 0x000062001d037a23 */ /* 0x101fe40000000815 */
[----:B------:R-:W-:Y:S02]  /*43810*/  FFMA R4, R20, c[0x0][0x188], -R21 ;  /* 0x0000620014047a23 */ /* 0x000fe40000000815 */
[----:B------:R-:W5:Y:S01]  /*43820*/  LDL.LU R21, [R1+0x154] ;  /* 0x0001540001157983 */ /* 0x000f620000300800 */
[----:B------:R-:W-:-:S03]  /*43830*/  FMUL R3, R3, 1.4426950216293334961 ;  /* 0x3fb8aa3b03037820 */ /* 0x000fc60000400000 */
[----:B------:R0:W-:Y:S02]  /*43840*/  @P1 STS [R26+0x40a00], R2 ;  /* 0x040a00021a001388 */ /* 0x0001e40000000800 */
[----:B0-----:R-:W-:Y:S02]  /*43850*/  FADD R2, R7, R9 ;  /* 0x0000000907027221 */ /* 0x001fe40000000000 */
[----:B------:R0:W1:Y:S02]  /*43860*/  MUFU.EX2 R9, R3 ;  /* 0x0000000300097308 */ /* 0x0000640000000800 */
[----:B0-----:R-:W-:-:S06]  /*43870*/  FMUL R3, R4, 1.4426950216293334961 ;  /* 0x3fb8aa3b04037820 */ /* 0x001fcc0000400000 */
[----:B------:R-:W0:Y:S01]  /*43880*/  MUFU.EX2 R20, R3 ;  /* 0x0000000300147308 */ /* 0x000e220000000800 */
[----:B-1----:R-:W-:Y:S01]  /*43890*/  FADD R0, R8, R0 ;  /* 0x0000000008007221 */ /* 0x002fe20000000000 */
[----:B------:R-:W-:Y:S01]  /*438a0*/  STL [R1+0x7bc], R9 ;  /* 0x0007bc0901007387 */ /* 0x000fe20000100800 */
[----:B------:R4:W-:Y:S03]  /*438b0*/  STL [R1+0x758], R5 ;  /* 0x0007580501007387 */ /* 0x0009e60000100800 */
[----:B------:R1:W-:Y:S01]  /*438c0*/  @P1 STS [R26+0x40b00], R0 ;  /* 0x040b00001a001388 */ /* 0x0003e20000000800 */
[----:B--2---:R-:W-:Y:S01]  /*438d0*/  FFMA R4, R12, c[0x0][0x188], -R5 ;  /* 0x000062000c047a23 */ /* 0x004fe20000000805 */
[----:B---3--:R-:W-:Y:S02]  /*438e0*/  FMNMX R7, R15, R10, !PT ;  /* 0x0000000a0f077209 */ /* 0x008fe40007800000 */
[----:B------:R-:W2:Y:S01]  /*438f0*/  LDL.LU R15, [R1+0x1f00] ;  /* 0x001f0000010f7983 */ /* 0x000ea20000300800 */
[----:B------:R-:W-:-:S02]  /*43900*/  FMUL R4, R4, 1.4426950216293334961 ;  /* 0x3fb8aa3b04047820 */ /* 0x000fc40000400000 */
[----:B0-----:R0:W-:Y:S02]  /*43910*/  STL [R1+0x7b0], R20 ;  /* 0x0007b01401007387 */ /* 0x0011e40000100800 */
[----:B------:R-:W3:Y:S02]  /*43920*/  LDL R6, [R1+0x240] ;  /* 0x0002400001067983 */ /* 0x000ee40000100800 */
[----:B----4-:R-:W-:Y:S01]  /*43930*/  FFMA R5, R13, c[0x0][0x188], -R5 ;  /* 0x000062000d057a23 */ /* 0x010fe20000000805 */
[----:B------:R-:W4:Y:S01]  /*43940*/  MUFU.EX2 R8, R4 ;  /* 0x0000000400087308 */ /* 0x000f220000000800 */
[----:B------:R-:W5:Y:S02]  /*43950*/  LDL.LU R27, [R1+0x18] ;  /* 0x00001800011b7983 */ /* 0x000f640000300800 */
[----:B-1----:R-:W-:-:S05]  /*43960*/  FMUL R0, R5, 1.4426950216293334961 ;  /* 0x3fb8aa3b05007820 */ /* 0x002fca0000400000 */
[----:B------:R1:W4:Y:S01]  /*43970*/  MUFU.EX2 R10, R0 ;  /* 0x00000000000a7308 */ /* 0x0003220000000800 */
[----:B------:R-:W-:Y:S01]  /*43980*/  STL [R1+0x73c], R7 ;  /* 0x00073c0701007387 */ /* 0x000fe20000100800 */
[----:B------:R-:W5:Y:S02]  /*43990*/  LDL.LU R11, [R1+0x158] ;  /* 0x00015800010b7983 */ /* 0x000f640000300800 */
[----:B-1----:R-:W-:Y:S01]  /*439a0*/  FADD R0, R9, R20 ;  /* 0x0000001409007221 */ /* 0x002fe20000000000 */
[----:B----4-:R-:W-:Y:S01]  /*439b0*/  STL [R1+0x7a4], R8 ;  /* 0x0007a40801007387 */ /* 0x010fe20000100800 */
[----:B0-----:R-:W4:Y:S03]  /*439c0*/  LDL.LU R20, [R1+0x15c] ;  /* 0x00015c0001147983 */ /* 0x001f260000300800 */
[----:B------:R-:W-:Y:S01]  /*439d0*/  STL [R1+0x798], R10 ;  /* 0x0007980a01007387 */ /* 0x000fe20000100800 */
[----:B------:R-:W4:Y:S02]  /*439e0*/  LDL.LU R28, [R1+0x1c] ;  /* 0x00001c00011c7983 */ /* 0x000f240000300800 */
[----:B------:R-:W4:Y:S01]  /*439f0*/  LDL R12, [R1+0x244] ;  /* 0x00024400010c7983 */ /* 0x000f220000100800 */
[----:B------:R-:W0:Y:S01]  /*43a00*/  SHFL.BFLY PT, R3, R2, 0x1, 0x1f ;  /* 0x0c201f0002037f89 */ /* 0x000e2200000e0000 */
[----:B------:R-:W-:-:S04]  /*43a10*/  FFMA R4, R14, c[0x0][0x188], -R7 ;  /* 0x000062000e047a23 */ /* 0x000fc80000000807 */
[----:B------:R-:W-:Y:S02]  /*43a20*/  FMUL R4, R4, 1.4426950216293334961 ;  /* 0x3fb8aa3b04047820 */ /* 0x000fe40000400000 */
[----:B0-----:R-:W-:-:S05]  /*43a30*/  FADD R3, R2, R3 ;  /* 0x0000000302037221 */ /* 0x001fca0000000000 */
[----:B------:R5:W-:Y:S01]  /*43a40*/  @P1 STS [R26+0x40c00], R3 ;  /* 0x040c00031a001388 */ /* 0x000be20000000800 */
[----:B--2---:R-:W-:Y:S01]  /*43a50*/  FFMA R5, R15, c[0x0][0x188], -R7 ;  /* 0x000062000f057a23 */ /* 0x004fe20000000807 */
[----:B---3--:R-:W-:-:S03]  /*43a60*/  FMNMX R13, R23, R6, !PT ;  /* 0x00000006170d7209 */ /* 0x008fc60007800000 */
[----:B------:R-:W-:Y:S01]  /*43a70*/  FMUL R2, R5, 1.4426950216293334961 ;  /* 0x3fb8aa3b05027820 */ /* 0x000fe20000400000 */
[----:B------:R-:W2:Y:S01]  /*43a80*/  LDL R6, [R1+0x248] ;  /* 0x0002480001067983 */ /* 0x000ea20000100800 */
[----:B------:R-:W0:Y:S01]  /*43a90*/  MUFU.EX2 R7, R4 ;  /* 0x0000000400077308 */ /* 0x000e220000000800 */
[----:B------:R-:W-:-:S07]  /*43aa0*/  FFMA R5, R25, c[0x0][0x188], -R13 ;  /* 0x0000620019057a23 */ /* 0x000fce000000080d */
[----:B------:R1:W3:Y:S01]  /*43ab0*/  MUFU.EX2 R9, R2 ;  /* 0x0000000200097308 */ /* 0x0002e20000000800 */
[----:B------:R-:W2:Y:S01]  /*43ac0*/  LDL.LU R29, [R1+0x120] ;  /* 0x00012000011d7983 */ /* 0x000ea20000300800 */
[----:B------:R-:W2:Y:S02]  /*43ad0*/  LDL.LU R23, [R1+0x124] ;  /* 0x0001240001177983 */ /* 0x000ea40000300800 */
[----:B------:R0:W-:Y:S02]  /*43ae0*/  STL [R1+0x730], R13 ;  /* 0x0007300d01007387 */ /* 0x0001e40000100800 */
[----:B-----5:R-:W-:Y:S02]  /*43af0*/  FFMA R3, R21, c[0x0][0x188], -R13 ;  /* 0x0000620015037a23 */ /* 0x020fe4000000080d */
[----:B-1----:R-:W-:-:S04]  /*43b00*/  FMUL R2, R5, 1.4426950216293334961 ;  /* 0x3fb8aa3b05027820 */ /* 0x002fc80000400000 */
[----:B0-----:R-:W0:Y:S01]  /*43b10*/  MUFU.EX2 R13, R2 ;  /* 0x00000002000d7308 */ /* 0x001e220000000800 */
[----:B------:R-:W-:Y:S01]  /*43b20*/  STL [R1+0x78c], R7 ;  /* 0x00078c0701007387 */ /* 0x000fe20000100800 */
[----:B------:R-:W-:Y:S02]  /*43b30*/  FMUL R3, R3, 1.4426950216293334961 ;  /* 0x3fb8aa3b03037820 */ /* 0x000fe40000400000 */
[----:B------:R-:W5:Y:S01]  /*43b40*/  LDL.LU R21, [R1+0x128] ;  /* 0x0001280001157983 */ /* 0x000f620000300800 */
[----:B----4-:R-:W-:Y:S01]  /*43b50*/  FMNMX R5, R27, R12, !PT ;  /* 0x0000000c1b057209 */ /* 0x010fe20007800000 */
[----:B---3--:R-:W-:Y:S01]  /*43b60*/  STL [R1+0x77c], R9 ;  /* 0x00077c0901007387 */ /* 0x008fe20000100800 */
[----:B------:R-:W3:Y:S01]  /*43b70*/  LDL.LU R27, [R1+0x12c] ;  /* 0x00012c00011b7983 */ /* 0x000ee20000300800 */
[----:B------:R1:W4:Y:S02]  /*43b80*/  MUFU.EX2 R14, R3 ;  /* 0x00000003000e7308 */ /* 0x0003240000000800 */
[----:B------:R-:W-:Y:S04]  /*43b90*/  STL [R1+0x724], R5 ;  /* 0x0007240501007387 */ /* 0x000fe80000100800 */
[----:B0-----:R-:W-:Y:S01]  /*43ba0*/  STL [R1+0x774], R13 ;  /* 0x0007740d01007387 */ /* 0x001fe20000100800 */
[----:B-1----:R-:W-:-:S03]  /*43bb0*/  FADD R3, R8, R10 ;  /* 0x0000000a08037221 */ /* 0x002fc60000000000 */
[----:B------:R-:W3:Y:S04]  /*43bc0*/  LDL R10, [R1+0x83c] ;  /* 0x00083c00010a7983 */ /* 0x000ee80000100800 */
[----:B------:R-:W0:Y:S01]  /*43bd0*/  SHFL.BFLY PT, R4, R0, 0x2, 0x1f ;  /* 0x0c401f0000047f89 */ /* 0x000e2200000e0000 */
[----:B------:R-:W-:-:S04]  /*43be0*/  FFMA R2, R11, c[0x0][0x188], -R5 ;  /* 0x000062000b027a23 */ /* 0x000fc80000000805 */
[----:B------:R-:W-:Y:S01]  /*43bf0*/  FMUL R2, R2, 1.4426950216293334961 ;  /* 0x3fb8aa3b02027820 */ /* 0x000fe20000400000 */
[----:B----4-:R-:W-:Y:S01]  /*43c00*/  STL [R1+0x76c], R14 ;  /* 0x00076c0e01007387 */ /* 0x010fe20000100800 */
[----:B0-----:R-:W-:Y:S02]  /*43c10*/  FADD R0, R0, R4 ;  /* 0x0000000400007221 */ /* 0x001fe40000000000 */
[----:B------:R-:W-:Y:S02]  /*43c20*/  FFMA R4, R20, c[0x0][0x188], -R5 ;  /* 0x0000620014047a23 */ /* 0x000fe40000000805 */
[----:B------:R-:W0:Y:S01]  /*43c30*/  MUFU.EX2 R5, R2 ;  /* 0x0000000200057308 */ /* 0x000e220000000800 */
[----:B------:R-:W4:Y:S01]  /*43c40*/  LDL.LU R20, [R1+0xd0] ;  /* 0x0000d00001147983 */ /* 0x000f220000300800 */
[----:B------:R-:W-:-:S06]  /*43c50*/  FMUL R4, R4, 1.4426950216293334961 ;  /* 0x3fb8aa3b04047820 */ /* 0x000fcc0000400000 */
[----:B------:R-:W1:Y:S01]  /*43c60*/  MUFU.EX2 R4, R4 ;  /* 0x0000000400047308 */ /* 0x000e620000000800 */
[----:B--2---:R-:W-:Y:S02]  /*43c70*/  FMNMX R6, R28, R6, !PT ;  /* 0x000000061c067209 */ /* 0x004fe40007800000 */
[----:B------:R-:W2:Y:S01]  /*43c80*/  LDL.LU R28, [R1+0xd4] ;  /* 0x0000d400011c7983 */ /* 0x000ea20000300800 */
[----:B0-----:R0:W-:Y:S02]  /*43c90*/  STL [R1+0x764], R5 ;  /* 0x0007640501007387 */ /* 0x0011e40000100800 */
[----:B------:R1:W-:Y:S02]  /*43ca0*/  STL [R1+0x720], R6 ;  /* 0x0007200601007387 */ /* 0x0003e40000100800 */
[----:B------:R-:W2:Y:S02]  /*43cb0*/  LDL R8, [R1+0x840] ;  /* 0x0008400001087983 */ /* 0x000ea40000100800 */
[----:B0-----:R-:W-:-:S04]  /*43cc0*/  FFMA R5, R29, c[0x0][0x188], -R6 ;  /* 0x000062001d057a23 */ /* 0x001fc80000000806 */
[----:B------:R-:W-:-:S04]  /*43cd0*/  FMUL R5, R5, 1.4426950216293334961 ;  /* 0x3fb8aa3b05057820 */ /* 0x000fc80000400000 */
[----:B------:R5:W0:Y:S01]  /*43ce0*/  MUFU.EX2 R12, R5 ;  /* 0x00000005000c7308 */ /* 0x000a220000000800 */
[----:B-1----:R-:W-:Y:S01]  /*43cf0*/  FFMA R6, R23, c[0x0][0x188], -R6 ;  /* 0x0000620017067a23 */ /* 0x002fe20000000806 */
[----:B------:R-:W-:Y:S01]  /*43d00*/  STL [R1+0x760], R4 ;  /* 0x0007600401007387 */ /* 0x000fe20000100800 */
[----:B------:R-:W4:Y:S02]  /*43d10*/  LDL.LU R29, [R1+0xd8] ;  /* 0x0000d800011d7983 */ /* 0x000f240000300800 */
[----:B------:R-:W-:Y:S01]  /*43d20*/  FMUL R6, R6, 1.4426950216293334961 ;  /* 0x3fb8aa3b06067820 */ /* 0x000fe20000400000 */
[----:B---3--:R-:W-:Y:S02]  /*43d30*/  FMNMX R10, R19, R10, !PT ;  /* 0x0000000a130a7209 */ /* 0x008fe40007800000 */
[----:B------:R-:W3:Y:S01]  /*43d40*/  LDL.LU R19, [R1+0x1efc] ;  /* 0x001efc0001137983 */ /* 0x000ee20000300800 */
[----:B------:R-:W3:Y:S02]  /*43d50*/  LDL.LU R23, [R1+0xdc] ;  /* 0x0000dc0001177983 */ /* 0x000ee40000300800 */
[----:B------:R-:W-:Y:S02]  /*43d60*/  STL [R1+0x71c], R10 ;  /* 0x00071c0a01007387 */ /* 0x000fe40000100800 */
[----:B-----5:R-:W-:Y:S01]  /*43d70*/  FFMA R5, R21, c[0x0][0x188], -R10 ;  /* 0x0000620015057a23 */ /* 0x020fe2000000080a */
[----:B0-----:R-:W-:Y:S01]  /*43d80*/  STL [R1+0x75c], R12 ;  /* 0x00075c0c01007387 */ /* 0x001fe20000100800 */
[----:B------:R0:W1:Y:S03]  /*43d90*/  MUFU.EX2 R21, R6 ;  /* 0x0000000600157308 */ /* 0x0000660000000800 */
[----:B0-----:R-:W5:Y:S04]  /*43da0*/  LDL R6, [R1+0x844] ;  /* 0x0008440001067983 */ /* 0x001f680000100800 */
[----:B------:R-:W0:Y:S04]  /*43db0*/  SHFL.BFLY PT, R2, R3, 0x2, 0x1f ;  /* 0x0c401f0003027f89 */ /* 0x000e2800000e0000 */
[----:B------:R-:W1:Y:S01]  /*43dc0*/  SHFL.BFLY PT, R4, R0, 0x1, 0x1f ;  /* 0x0c201f0000047f89 */ /* 0x000e6200000e0000 */
[----:B0-----:R-:W-:-:S02]  /*43dd0*/  FADD R2, R3, R2 ;  /* 0x0000000203027221 */ /* 0x001fc40000000000 */
[----:B------:R-:W-:Y:S02]  /*43de0*/  FMUL R3, R5, 1.4426950216293334961 ;  /* 0x3fb8aa3b05037820 */ /* 0x000fe40000400000 */
[----:B------:R-:W-:Y:S02]  /*43df0*/  FFMA R5, R27, c[0x0][0x188], -R10 ;  /* 0x000062001b057a23 */ /* 0x000fe4000000080a */
[----:B------:R-:W0:Y:S02]  /*43e00*/  MUFU.EX2 R11, R3 ;  /* 0x00000003000b7308 */ /* 0x000e240000000800 */
[----:B------:R-:W-:Y:S02]  /*43e10*/  FMUL R5, R5, 1.4426950216293334961 ;  /* 0x3fb8aa3b05057820 */ /* 0x000fe40000400000 */
[----:B-1----:R-:W-:Y:S01]  /*43e20*/  FADD R0, R0, R4 ;  /* 0x0000000400007221 */ /* 0x002fe20000000000 */
[----:B------:R-:W-:Y:S04]  /*43e30*/  STL [R1+0x754], R21 ;  /* 0x0007541501007387 */ /* 0x000fe80000100800 */
[----:B------:R1:W-:Y:S02]  /*43e40*/  @P1 STS [R26+0x40d00], R0 ;  /* 0x040d00001a001388 */ /* 0x0003e40000000800 */
[----:B-1----:R-:W-:Y:S01]  /*43e50*/  FADD R0, R7, R9 ;  /* 0x0000000907007221 */ /* 0x002fe20000000000 */
[----:B--2---:R-:W-:-:S02]  /*43e60*/  FMNMX R8, R18, R8, !PT ;  /* 0x0000000812087209 */ /* 0x004fc40007800000 */
[----:B------:R-:W2:Y:S03]  /*43e70*/  LDL.LU R18, [R1+0x1ef8] ;  /* 0x001ef80001127983 */ /* 0x000ea60000300800 */
[----:B----4-:R-:W-:Y:S02]  /*43e80*/  FFMA R4, R20, c[0x0][0x188], -R8 ;  /* 0x0000620014047a23 */ /* 0x010fe40000000808 */
[----:B------:R-:W1:Y:S01]  /*43e90*/  MUFU.EX2 R20, R5 ;  /* 0x0000000500147308 */ /* 0x000e620000000800 */
[----:B0-----:R-:W-:Y:S01]  /*43ea0*/  STL [R1+0x74c], R11 ;  /* 0x00074c0b01007387 */ /* 0x001fe20000100800 */
[----:B------:R0:W-:Y:S02]  /*43eb0*/  STL [R1+0x718], R8 ;  /* 0x0007180801007387 */ /* 0x0001e40000100800 */
[----:B------:R-:W4:Y:S01]  /*43ec0*/  LDL R7, [R1+0x848] ;  /* 0x0008480001077983 */ /* 0x000f220000100800 */
[----:B-1----:R-:W-:Y:S01]  /*43ed0*/  STL [R1+0xc], R20 ;  /* 0x00000c1401007387 */ /* 0x002fe20000100800 */
[----:B-----5:R-:W-:-:S03]  /*43ee0*/  FMNMX R10, R16, R6, !PT ;  /* 0x00000006100a7209 */ /* 0x020fc60007800000 */
[----:B------:R-:W5:Y:S04]  /*43ef0*/  LDL.LU R16, [R1+0x1ef4] ;  /* 0x001ef40001107983 */ /* 0x000f680000300800 */
[----:B------:R-:W1:Y:S01]  /*43f00*/  SHFL.BFLY PT, R3, R2, 0x1, 0x1f ;  /* 0x0c201f0002037f89 */ /* 0x000e6200000e0000 */
[----:B------:R-:W-:Y:S02]  /*43f10*/  FFMA R5, R28, c[0x0][0x188], -R8 ;  /* 0x000062001c057a23 */ /* 0x000fe40000000808 */
[----:B------:R-:W-:Y:S02]  /*43f20*/  FMUL R4, R4, 1.4426950216293334961 ;  /* 0x3fb8aa3b04047820 */ /* 0x000fe40000400000 */
[----:B------:R-:W-:Y:S02]  /*43f30*/  FMUL R5, R5, 1.4426950216293334961 ;  /* 0x3fb8aa3b05057820 */ /* 0x000fe40000400000 */
[----:B0-----:R-:W0:Y:S01]  /*43f40*/  MUFU.EX2 R8, R4 ;  /* 0x0000000400087308 */ /* 0x001e220000000800 */
[----:B------:R-:W-:-:S07]  /*43f50*/  FFMA R6, R29, c[0x0][0x188], -R10 ;  /* 0x000062001d067a23 */ /* 0x000fce000000080a */
[----:B------:R3:W1:Y:S01]  /*43f60*/  MUFU.EX2 R9, R5 ;  /* 0x0000000500097308 */ /* 0x0006620000000800 */
[----:B------:R-:W-:Y:S02]  /*43f70*/  FMUL R6, R6, 1.4426950216293334961 ;  /* 0x3fb8aa3b06067820 */ /* 0x000fe40000400000 */
[----:B---3--:R-:W-:-:S05]  /*43f80*/  FFMA R5, R23, c[0x0][0x188], -R10 ;  /* 0x0000620017057a23 */ /* 0x008fca000000080a */
[----:B------:R-:W3:Y:S01]  /*43f90*/  MUFU.EX2 R23, R6 ;  /* 0x0000000600177308 */ /* 0x000ee20000000800 */
[----:B0-----:R-:W-:Y:S01]  /*43fa0*/  STL [R1+0x750], R8 ;  /* 0x0007500801007387 */ /* 0x001fe20000100800 */
[----:B------:R0:W-:Y:S02]  /*43fb0*/  STL [R1+0x714], R10 ;  /* 0x0007140a01007387 */ /* 0x0001e40000100800 */
[----:B-1----:R-:W-:Y:S02]  /*43fc0*/  FADD R3, R2, R3 ;  /* 0x0000000302037221 */ /* 0x002fe40000000000 */
[----:B------:R-:W-:Y:S01]  /*43fd0*/  FADD R2, R13, R14 ;  /* 0x0000000e0d027221 */ /* 0x000fe20000000000 */
[----:B------:R-:W-:Y:S01]  /*43fe0*/  STL [R1+0x748], R9 ;  /* 0x0007480901007387 */ /* 0x000fe20000100800 */
[----:B------:R-:W2:Y:S02]  /*43ff0*/  LDL.LU R27, [R1+0x44] ;  /* 0x00004400011b7983 */ /* 0x000ea40000300800 */
[----:B------:R-:W-:-:S06]  /*44000*/  FMUL R5, R5, 1.4426950216293334961 ;  /* 0x3fb8aa3b05057820 */ /* 0x000fcc0000400000 */
[----:B------:R-:W1:Y:S01]  /*44010*/  MUFU.EX2 R5, R5 ;  /* 0x0000000500057308 */ /* 0x000e620000000800 */
[----:B----4-:R-:W-:Y:S02]  /*44020*/  FMNMX R13, R17, R7, !PT ;  /* 0x00000007110d7209 */ /* 0x010fe40007800000 */
[----:B------:R-:W4:Y:S01]  /*44030*/  LDL.LU R17, [R1+0x1ef0] ;  /* 0x001ef00001117983 */ /* 0x000f220000300800 */
[----:B------:R-:W2:Y:S02]  /*44040*/  LDL R15, [R1+0x84c] ;  /* 0x00084c00010f7983 */ /* 0x000ea40000100800 */
[----:B0-----:R-:W2:Y:S02]  /*44050*/  LDL.LU R10, [R1+0x130] ;  /* 0x00013000010a7983 */ /* 0x001ea40000300800 */
[----:B------:R-:W2:Y:S01]  /*44060*/  LDL.LU R26, [R1+0x134] ;  /* 0x00013400011a7983 */ /* 0x000ea20000300800 */
[----:B------:R-:W-:Y:S01]  /*44070*/  STL [R1+0x710], R13 ;  /* 0x0007100d01007387 */ /* 0x000fe20000100800 */
[----:B------:R-:W2:Y:S02]  /*44080*/  LDL.LU R29, [R1+0x58] ;  /* 0x00005800011d7983 */ /* 0x000ea40000300800 */
[----:B---3--:R-:W-:Y:S02]  /*44090*/  STL [R1+0x744], R23 ;  /* 0x0007441701007387 */ /* 0x008fe40000100800 */
[----:B-----5:R-:W-:-:S02]  /*440a0*/  FFMA R7, R16, c[0x0][0x188], -R13 ;  /* 0x0000620010077a23 */ /* 0x020fc4000000080d */
[----:B------:R-:W3:Y:S01]  /*440b0*/  LDL R16, [R1+0x6d0] ;  /* 0x0006d00001107983 */ /* 0x000ee20000100800 */
[----:B-1----:R-:W-:Y:S02]  /*440c0*/  STL [R1+0x740], R5 ;  /* 0x0007400501007387 */ /* 0x002fe40000100800 */
[----:B------:R-:W5:Y:S01]  /*440d0*/  LDL R14, [R1+0x850] ;  /* 0x00085000010e7983 */ /* 0x000f620000100800 */
[----:B------:R-:W0:Y:S04]  /*440e0*/  SHFL.BFLY PT, R4, R0, 0x2, 0x1f ;  /* 0x0c401f0000047f89 */ /* 0x000e2800000e0000 */
[----:B------:R-:W1:Y:S01]  /*440f0*/  SHFL.BFLY PT, R6, R2, 0x2, 0x1f ;  /* 0x0c401f0002067f89 */ /* 0x000e6200000e0000 */
[----:B------:R-:W5:Y:S02]  /*44100*/  LDL.LU R25, [R1+0x138] ;  /* 0x0001380001197983 */ /* 0x000f640000300800 */
[----:B0-----:R-:W-:-:S02]  /*44110*/  FADD R0, R0, R4 ;  /* 0x0000000400007221 */ /* 0x001fc40000000000 */
[----:B-1----:R-:W-:Y:S02]  /*44120*/  FADD R2, R2, R6 ;  /* 0x0000000602027221 */ /* 0x002fe40000000000 */
[----:B----4-:R-:W-:Y:S01]  /*44130*/  FFMA R4, R17, c[0x0][0x188], -R13 ;  /* 0x0000620011047a23 */ /* 0x010fe2000000080d */
[----:B--2---:R-:W-:Y:S01]  /*44140*/  FMNMX R5, R22, R15, !PT ;  /* 0x0000000f16057209 */ /* 0x004fe20007800000 */
[----:B---3--:R0:W-:Y:S02]  /*44150*/  @P1 STS [R16+0x40e00], R3 ;  /* 0x040e000310001388 */ /* 0x0081e40000000800 */
[----:B0-----:R-:W-:Y:S02]  /*44160*/  FMUL R3, R7, 1.4426950216293334961 ;  /* 0x3fb8aa3b07037820 */ /* 0x001fe40000400000 */
[----:B------:R-:W2:Y:S01]  /*44170*/  LDL R7, [R1+0x854] ;  /* 0x0008540001077983 */ /* 0x000ea20000100800 */
[----:B------:R-:W3:Y:S01]  /*44180*/  LDL.LU R24, [R1+0x13c] ;  /* 0x00013c0001187983 */ /* 0x000ee20000300800 */
[----:B------:R0:W1:Y:S01]  /*44190*/  MUFU.EX2 R13, R3 ;  /* 0x00000003000d7308 */ /* 0x0000620000000800 */
[----:B------:R-:W4:Y:S02]  /*441a0*/  LDL.LU R28, [R1+0x54] ;  /* 0x00005400011c7983 */ /* 0x000f240000300800 */
[----:B0-----:R-:W-:-:S05]  /*441b0*/  FMUL R3, R4, 1.4426950216293334961 ;  /* 0x3fb8aa3b04037820 */ /* 0x001fca0000400000 */
[----:B------:R-:W0:Y:S01]  /*441c0*/  MUFU.EX2 R22, R3 ;  /* 0x0000000300167308 */ /* 0x000e220000000800 */
[----:B------:R0:W-:Y:S01]  /*441d0*/  STL [R1+0x708], R5 ;  /* 0x0007080501007387 */ /* 0x0001e20000100800 */
[----:B-1----:R-:W-:Y:S01]  /*441e0*/  STL [R1+0x738], R13 ;  /* 0x0007380d01007387 */ /* 0x002fe20000100800 */
[----:B-----5:R-:W-:Y:S02]  /*441f0*/  FMNMX R6, R27, R14, !PT ;  /* 0x0000000e1b067209 */ /* 0x020fe40007800000 */
[----:B0-----:R-:W-:Y:S01]  /*44200*/  STL [R1+0x734], R22 ;  /* 0x0007341601007387 */ /* 0x001fe20000100800 */
[----:B------:R-:W4:Y:S02]  /*44210*/  LDL.LU R27, [R1+0x858] ;  /* 0x00085800011b7983 */ /* 0x000f240000300800 */
[----:B------:R-:W-:-:S04]  /*44220*/  FFMA R4, R18, c[0x0][0x188], -R5 ;  /* 0x0000620012047a23 */ /* 0x000fc80000000805 */
[----:B------:R-:W-:Y:S01]  /*44230*/  FMUL R4, R4, 1.4426950216293334961 ;  /* 0x3fb8aa3b04047820 */ /* 0x000fe20000400000 */
[----:B------:R-:W0:Y:S05]  /*44240*/  SHFL.BFLY PT, R3, R0, 0x1, 0x1f ;  /* 0x0c201f0000037f89 */ /* 0x000e2a00000e0000 */
[----:B------:R-:W1:Y:S01]  /*44250*/  MUFU.EX2 R4, R4 ;  /* 0x0000000400047308 */ /* 0x000e620000000800 */
[----:B------:R-:W-:-:S04]  /*44260*/  FFMA R5, R19, c[0x0][0x188], -R5 ;  /* 0x0000620013057a23 */ /* 0x000fc80000000805 */
[----:B------:R-:W-:Y:S01]  /*44270*/  FMUL R5, R5, 1.4426950216293334961 ;  /* 0x3fb8aa3b05057820 */ /* 0x000fe20000400000 */
[----:B-1----:R1:W-:Y:S01]  /*44280*/  STL [R1+0x72c], R4 ;  /* 0x00072c0401007387 */ /* 0x0023e20000100800 */
[----:B------:R5:W-:Y:S02]  /*44290*/  STL [R1+0x704], R6 ;  /* 0x0007040601007387 */ /* 0x000be40000100800 */
[----:B------:R-:W0:Y:S01]  /*442a0*/  MUFU.EX2 R14, R5 ;  /* 0x00000005000e7308 */ /* 0x000e220000000800 */
[--C-:B-1----:R-:W-:Y:S02]  /*442b0*/  FFMA R4, R10, c[0x0][0x188], -R6.reuse ;  /* 0x000062000a047a23 */ /* 0x102fe40000000806 */
[----:B-----5:R-:W-:Y:S02]  /*442c0*/  FFMA R6, R26, c[0x0][0x188], -R6 ;  /* 0x000062001a067a23 */ /* 0x020fe40000000806 */
[----:B0-----:R-:W-:Y:S01]  /*442d0*/  FADD R3, R0, R3 ;  /* 0x0000000300037221 */ /* 0x001fe20000000000 */
[----:B------:R-:W5:Y:S01]  /*442e0*/  LDL.LU R10, [R1+0x110] ;  /* 0x00011000010a7983 */ /* 0x000f620000300800 */
[----:B------:R-:W-:-:S02]  /*442f0*/  FMUL R4, R4, 1.4426950216293334961 ;  /* 0x3fb8aa3b04047820 */ /* 0x000fc40000400000 */
[----:B------:R-:W-:-:S04]  /*44300*/  FMUL R0, R6, 1.4426950216293334961 ;  /* 0x3fb8aa3b06007820 */ /* 0x000fc80000400000 */
[----:B------:R-:W0:Y:S08]  /*44310*/  MUFU.EX2 R4, R4 ;  /* 0x0000000400047308 */ /* 0x000e300000000800 */
[----:B------:R-:W1:Y:S01]  /*44320*/  MUFU.EX2 R0, R0 ;  /* 0x0000000000007308 */ /* 0x000e620000000800 */
[----:B------:R0:W-:Y:S01]  /*44330*/  STL [R1+0x728], R14 ;  /* 0x0007280e01007387 */ /* 0x0001e20000100800 */
[----:B------:R-:W5:Y:S03]  /*44340*/  LDL.LU R26, [R1+0x114] ;  /* 0x00011400011a7983 */ /* 0x000f660000300800 */
[----:B------:R-:W-:Y:S04]  /*44350*/  @P1 STS [R16+0x40f00], R3 ;  /* 0x040f000310001388 */ /* 0x000fe80000000800 */
[----:B0-----:R0:W-:Y:S01]  /*44360*/  STL [R1+0x6cc], R4 ;  /* 0x0006cc0401007387 */ /* 0x0011e20000100800 */
[----:B------:R-:W5:Y:S01]  /*44370*/  LDL.LU R14, [R1+0x50] ;  /* 0x00005000010e7983 */ /* 0x000f620000300800 */
[----:B--2---:R-:W-:-:S05]  /*44380*/  FMNMX R29, R29, R7, !PT ;  /* 0x000000071d1d7209 */ /* 0x004fca0007800000 */
[----:B------:R-:W-:Y:S01]  /*44390*/  STL [R1+0x6fc], R29 ;  /* 0x0006fc1d01007387 */ /* 0x000fe20000100800 */
[--C-:B0-----:R-:W-:Y:S02]  /*443a0*/  FFMA R4, R25, c[0x0][0x188], -R29.reuse ;  /* 0x0000620019047a23 */ /* 0x101fe4000000081d */
[----:B------:R-:W2:Y:S02]  /*443b0*/  LDL.LU R17, [R1+0x118] ;  /* 0x0001180001117983 */ /* 0x000ea40000300800 */
[----:B------:R-:W2:Y:S01]  /*443c0*/  LDL.LU R15, [R1+0x11c] ;  /* 0x00011c00010f7983 */ /* 0x000ea20000300800 */
[----:B-1----:R0:W-:Y:S01]  /*443d0*/  STL [R1+0x6c8], R0 ;  /* 0x0006c80001007387 */ /* 0x0021e20000100800 */
[----:B------:R-:W2:Y:S02]  /*443e0*/  LDL.LU R25, [R1+0x40] ;  /* 0x0000400001197983 */ /* 0x000ea40000300800 */
[----:B------:R-:W2:Y:S02]  /*443f0*/  LDL R7, [R1+0x760] ;  /* 0x0007600001077983 */ /* 0x000ea40000100800 */
[----:B------:R-:W2:Y:S01]  /*44400*/  LDL R16, [R1+0x764] ;  /* 0x0007640001107983 */ /* 0x000ea20000100800 */
[----:B------:R-:W-:Y:S01]  /*44410*/  STL [R1+0x1eac], R29 ;  /* 0x001eac1d01007387 */ /* 0x000fe20000100800 */
[----:B---3--:R-:W-:-:S02]  /*44420*/  FFMA R3, R24, c[0x0][0x188], -R29 ;  /* 0x0000620018037a23 */ /* 0x008fc4000000081d */
[----:B------:R-:W3:Y:S02]  /*44430*/  LDL R6, [R1+0x85c] ;  /* 0x00085c0001067983 */ /* 0x000ee40000100800 */
[----:B0-----:R-:W-:Y:S02]  /*44440*/  FMUL R0, R4, 1.4426950216293334961 ;  /* 0x3fb8aa3b04007820 */ /* 0x001fe40000400000 */
[----:B------:R-:W2:Y:S01]  /*44450*/  LDL R4, [R1+0x860] ;  /* 0x0008600001047983 */ /* 0x000ea20000100800 */
[----:B------:R-:W2:Y:S01]  /*44460*/  LDL.LU R24, [R1+0xc0] ;  /* 0x0000c00001187983 */ /* 0x000ea20000300800 */
[----:B----4-:R-:W-:Y:S02]  /*44470*/  FMNMX R28, R28, R27, !PT ;  /* 0x0000001b1c1c7209 */ /* 0x010fe40007800000 */
[----:B------:R0:W-:Y:S04]  /*44480*/  STL [R1+0x1e90], R27 ;  /* 0x001e901b01007387 */ /* 0x0001e80000100800 */
[----:B0-----:R-:W4:Y:S04]  /*44490*/  LDL R27, [R1+0x6d0] ;  /* 0x0006d000011b7983 */ /* 0x001f280000100800 */
[----:B------:R-:W0:Y:S01]  /*444a0*/  SHFL.BFLY PT, R5, R2, 0x1, 0x1f ;  /* 0x0c201f0002057f89 */ /* 0x000e2200000e0000 */
[----:B------:R-:W-:Y:S01]  /*444b0*/  FMUL R3, R3, 1.4426950216293334961 ;  /* 0x3fb8aa3b03037820 */ /* 0x000fe20000400000 */
[----:B------:R-:W1:Y:S08]  /*444c0*/  MUFU.EX2 R29, R0 ;  /* 0x00000000001d7308 */ /* 0x000e700000000800 */
[----:B------:R-:W0:Y:S01]  /*444d0*/  MUFU.EX2 R3, R3 ;  /* 0x0000000300037308 */ /* 0x000e220000000800 */
[----:B-1----:R-:W-:Y:S01]  /*444e0*/  STL [R1+0x6c4], R29 ;  /* 0x0006c41d01007387 */ /* 0x002fe20000100800 */
[----:B0-----:R-:W-:-:S03]  /*444f0*/  FADD R2, R2, R5 ;  /* 0x0000000502027221 */ /* 0x001fc60000000000 */
[----:B------:R-:W-:Y:S01]  /*44500*/  STL [R1+0x6f8], R28 ;  /* 0x0006f81c01007387 */ /* 0x000fe20000100800 */
[----:B-----5:R-:W-:-:S03]  /*44510*/  FFMA R0, R10, c[0x0][0x188], -R28 ;  /* 0x000062000a007a23 */ /* 0x020fc6000000081c */
[----:B------:R-:W5:Y:S01]  /*44520*/  LDL.LU R10, [R1+0xc4] ;  /* 0x0000c400010a7983 */ /* 0x000f620000300800 */
[----:B------:R2:W-:Y:S02]  /*44530*/  STL [R1+0x6c0], R3 ;  /* 0x0006c00301007387 */ /* 0x0005e40000100800 */
[----:B------:R-:W-:Y:S02]  /*44540*/  FMUL R0, R0, 1.4426950216293334961 ;  /* 0x3fb8aa3b00007820 */ /* 0x000fe40000400000 */
[----:B------:R-:W-:Y:S01]  /*44550*/  STL [R1+0x1e94], R28 ;  /* 0x001e941c01007387 */ /* 0x000fe20000100800 */
[----:B---3--:R-:W-:Y:S02]  /*44560*/  FMNMX R5, R14, R6, !PT ;  /* 0x000000060e057209 */ /* 0x008fe40007800000 */
[----:B------:R-:W3:Y:S03]  /*44570*/  LDL.LU R14, [R1+0xc8] ;  /* 0x0000c800010e7983 */ /* 0x000ee60000300800 */
[----:B--2---:R-:W-:-:S04]  /*44580*/  FFMA R3, R17, c[0x0][0x188], -R5 ;  /* 0x0000620011037a23 */ /* 0x004fc80000000805 */
[----:B------:R-:W-:-:S04]  /*44590*/  FMUL R3, R3, 1.4426950216293334961 ;  /* 0x3fb8aa3b03037820 */ /* 0x000fc80000400000 */
[----:B------:R-:W-:Y:S01]  /*445a0*/  MUFU.EX2 R19, R3 ;  /* 0x0000000300137308 */ /* 0x000fe20000000800 */
[----:B----4-:R0:W-:Y:S02]  /*445b0*/  @P1 STS [R27+0x41000], R2 ;  /* 0x041000021b001388 */ /* 0x0101e40000000800 */
[----:B0-----:R-:W-:-:S05]  /*445c0*/  FFMA R2, R26, c[0x0][0x188], -R28 ;  /* 0x000062001a027a23 */ /* 0x001fca000000081c */
[----:B------:R0:W1:Y:S01]  /*445d0*/  MUFU.EX2 R26, R0 ;  /* 0x00000000001a7308 */ /* 0x0000620000000800 */
[----:B------:R-:W-:-:S07]  /*445e0*/  FMUL R2, R2, 1.4426950216293334961 ;  /* 0x3fb8aa3b02027820 */ /* 0x000fce0000400000 */
[----:B------:R-:W2:Y:S01]  /*445f0*/  MUFU.EX2 R28, R2 ;  /* 0x00000002001c7308 */ /* 0x000ea20000000800 */
[----:B------:R4:W-:Y:S01]  /*44600*/  STL [R1+0x6f4], R5 ;  /* 0x0006f40501007387 */ /* 0x0009e20000100800 */
[----:B0-----:R-:W-:Y:S01]  /*44610*/  FFMA R0, R15, c[0x0][0x188], -R5 ;  /* 0x000062000f007a23 */ /* 0x001fe20000000805 */
[----:B------:R-:W-:Y:S02]  /*44620*/  FMNMX R15, R25, R4, !PT ;  /* 0x00000004190f7209 */ /* 0x000fe40007800000 */
[----:B-1----:R-:W-:Y:S01]  /*44630*/  STL [R1+0x6b8], R26 ;  /* 0x0006b81a01007387 */ /* 0x002fe20000100800 */
[----:B------:R-:W3:Y:S02]  /*44640*/  LDL.LU R25, [R1+0xcc] ;  /* 0x0000cc0001197983 */ /* 0x000ee40000300800 */
[----:B--2---:R-:W-:Y:S02]  /*44650*/  STL [R1+0x6ac], R28 ;  /* 0x0006ac1c01007387 */ /* 0x004fe40000100800 */
[----:B------:R-:W-:Y:S02]  /*44660*/  STL [R1+0x6f0], R15 ;  /* 0x0006f00f01007387 */ /* 0x000fe40000100800 */
[----:B----4-:R-:W-:-:S02]  /*44670*/  FADD R5, R12, R21 ;  /* 0x000000150c057221 */ /* 0x010fc40000000000 */
[----:B------:R-:W2:Y:S01]  /*44680*/  LDL.LU R21, [R1+0x1eec] ;  /* 0x001eec0001157983 */ /* 0x000ea20000300800 */
[----:B------:R-:W4:Y:S02]  /*44690*/  LDL R12, [R1+0x864] ;  /* 0x00086400010c7983 */ /* 0x000f240000100800 */
[----:B------:R-:W-:Y:S02]  /*446a0*/  STL [R1+0x6bc], R19 ;  /* 0x0006bc1301007387 */ /* 0x000fe40000100800 */
[----:B------:R-:W-:Y:S02]  /*446b0*/  FADD R4, R11, R20 ;  /* 0x000000140b047221 */ /* 0x000fe40000000000 */
[----:B------:R-:W4:Y:S01]  /*446c0*/  LDL.LU R20, [R1+0x1ee8] ;  /* 0x001ee80001147983 */ /* 0x000f220000300800 */
[----:B------:R-:W-:Y:S02]  /*446d0*/  FADD R3, R8, R9 ;  /* 0x0000000908037221 */ /* 0x000fe40000000000 */
[----:B------:R-:W-:-:S02]  /*446e0*/  FADD R6, R16, R7 ;  /* 0x0000000710067221 */ /* 0x000fc40000000000 */
[--C-:B------:R-:W-:Y:S02]  /*446f0*/  FFMA R9, R24, c[0x0][0x188], -R15.reuse ;  /* 0x0000620018097a23 */ /* 0x100fe4000000080f */
[----:B------:R-:W-:Y:S02]  /*44700*/  FMUL R7, R0, 1.4426950216293334961 ;  /* 0x3fb8aa3b00077820 */ /* 0x000fe40000400000 */
[----:B-----5:R-:W-:Y:S01]  /*44710*/  FFMA R10, R10, c[0x0][0x188], -R15 ;  /* 0x000062000a0a7a23 */ /* 0x020fe2000000080f */
[----:B------:R-:W2:Y:S01]  /*44720*/  LDL R11, [R1+0x868] ;  /* 0x00086800010b7983 */ /* 0x000ea20000100800 */
[----:B------:R-:W-:Y:S01]  /*44730*/  FMUL R9, R9, 1.4426950216293334961 ;  /* 0x3fb8aa3b09097820 */ /* 0x000fe20000400000 */
[----:B------:R-:W0:Y:S08]  /*44740*/  MUFU.EX2 R24, R7 ;  /* 0x0000000700187308 */ /* 0x000e300000000800 */
[----:B------:R-:W1:Y:S01]  /*44750*/  MUFU.EX2 R17, R9 ;  /* 0x0000000900117308 */ /* 0x000e620000000800 */
[----:B------:R-:W-:-:S07]  /*44760*/  FMUL R10, R10, 1.4426950216293334961 ;  /* 0x3fb8aa3b0a0a7820 */ /* 0x000fce0000400000 */
[----:B------:R5:W1:Y:S01]  /*44770*/  MUFU.EX2 R18, R10 ;  /* 0x0000000a00127308 */ /* 0x000a620000000800 */
[----:B0-----:R-:W-:Y:S04]  /*44780*/  STL [R1+0x6b4], R24 ;  /* 0x0006b41801007387 */ /* 0x001fe80000100800 */
[----:B------:R-:W0:Y:S01]  /*44790*/  SHFL.BFLY PT, R0, R6, 0x2, 0x1f ;  /* 0x0c401f0006007f89 */ /* 0x000e2200000e0000 */
[----:B----4-:R-:W-:-:S03]  /*447a0*/  FMNMX R12, R20, R12, !PT ;  /* 0x0000000c140c7209 */ /* 0x010fc60007800000 */
[----:B------:R-:W4:Y:S02]  /*447b0*/  LDL.LU R20, [R1+0x1ee4] ;  /* 0x001ee40001147983 */ /* 0x000f240000300800 */
[----:B------:R-:W-:Y:S02]  /*447c0*/  STL [R1+0x6ec], R12 ;  /* 0x0006ec0c01007387 */ /* 0x000fe40000100800 */
[----:B-1----:R-:W-:Y:S02]  /*447d0*/  STL [R1+0x6b0], R17 ;  /* 0x0006b01101007387 */ /* 0x002fe40000100800 */
[----:B-----5:R-:W5:Y:S01]  /*447e0*/  LDL R10, [R1+0x740] ;  /* 0x00074000010a7983 */ /* 0x020f620000100800 */
[----:B------:R-:W1:Y:S04]  /*447f0*/  SHFL.BFLY PT, R2, R5, 0x2, 0x1f ;  /* 0x0c401f0005027f89 */ /* 0x000e6800000e0000 */
[----:B------:R-:W1:Y:S04]  /*44800*/  SHFL.BFLY PT, R7, R4, 0x2, 0x1f ;  /* 0x0c401f0004077f89 */ /* 0x000e6800000e0000 */
[----:B------:R-:W1:Y:S01]  /*44810*/  SHFL.BFLY PT, R8, R3, 0x2, 0x1f ;  /* 0x0c401f0003087f89 */ /* 0x000e6200000e0000 */
[----:B---3--:R-:W-:-:S02]  /*44820*/  FFMA R9, R14, c[0x0][0x188], -R12 ;  /* 0x000062000e097a23 */ /* 0x008fc4000000080c */
[----:B0-----:R-:W-:Y:S02]  /*44830*/  FADD R0, R6, R0 ;  /* 0x0000000006007221 */ /* 0x001fe40000000000 */
[----:B------:R-:W-:-:S04]  /*44840*/  FMUL R6, R9, 1.4426950216293334961 ;  /* 0x3fb8aa3b09067820 */ /* 0x000fc80000400000 */
[----:B------:R-:W0:Y:S01]  /*44850*/  MUFU.EX2 R15, R6 ;  /* 0x00000006000f7308 */ /* 0x000e220000000800 */
[----:B--2---:R-:W-:Y:S01]  /*44860*/  FMNMX R14, R21, R11, !PT ;  /* 0x0000000b150e7209 */ /* 0x004fe20007800000 */
[----:B------:R-:W-:Y:S01]  /*44870*/  STL [R1+0x6a8], R18 ;  /* 0x0006a81201007387 */ /* 0x000fe20000100800 */
[----:B------:R-:W2:Y:S02]  /*44880*/  LDL.LU R21, [R1+0x1ee0] ;  /* 0x001ee00001157983 */ /* 0x000ea40000300800 */
[----:B-1----:R-:W-:Y:S02]  /*44890*/  FADD R2, R5, R2 ;  /* 0x0000000205027221 */ /* 0x002fe40000000000 */
[----:B------:R-:W-:Y:S02]  /*448a0*/  FFMA R5, R25, c[0x0][0x188], -R12 ;  /* 0x0000620019057a23 */ /* 0x000fe4000000080c */
[----:B------:R-:W-:Y:S01]  /*448b0*/  FADD R7, R4, R7 ;  /* 0x0000000704077221 */ /* 0x000fe20000000000 */
[----:B------:R-:W3:Y:S01]  /*448c0*/  LDL R25, [R1+0x86c] ;  /* 0x00086c0001197983 */ /* 0x000ee20000100800 */
[----:B------:R-:W-:-:S02]  /*448d0*/  FADD R4, R3, R8 ;  /* 0x0000000803047221 */ /* 0x000fc40000000000 */
[----:B------:R2:W-:Y:S02]  /*448e0*/  STL [R1+0x6e8], R14 ;  /* 0x0006e80e01007387 */ /* 0x0005e40000100800 */
[----:B------:R-:W-:Y:S01]  /*448f0*/  FMUL R3, R5, 1.4426950216293334961 ;  /* 0x3fb8aa3b05037820 */ /* 0x000fe20000400000 */
[----:B0-----:R-:W-:Y:S01]  /*44900*/  STL [R1+0x6a4], R15 ;  /* 0x0006a40f01007387 */ /* 0x001fe20000100800 */
[----:B-----5:R-:W-:-:S03]  /*44910*/  FADD R5, R23, R10 ;  /* 0x0000000a17057221 */ /* 0x020fc60000000000 */
[----:B------:R-:W3:Y:S01]  /*44920*/  LDL.LU R23, [R1+0x1edc] ;  /* 0x001edc0001177983 */ /* 0x000ee20000300800 */
[----:B------:R-:W0:Y:S01]  /*44930*/  MUFU.EX2 R16, R3 ;  /* 0x0000000300107308 */ /* 0x000e220000000800 */
[----:B------:R-:W-:Y:S02]  /*44940*/  FADD R6, R13, R22 ;  /* 0x000000160d067221 */ /* 0x000fe40000000000 */
[----:B------:R-:W5:Y:S01]  /*44950*/  LDL.LU R22, [R1+0x1ed8] ;  /* 0x001ed80001167983 */ /* 0x000f620000300800 */
[--C-:B----4-:R-:W-:Y:S02]  /*44960*/  FFMA R8, R20, c[0x0][0x188], -R14.reuse ;  /* 0x0000620014087a23 */ /* 0x110fe4000000080e */
[----:B--2---:R-:W-:Y:S01]  /*44970*/  FFMA R14, R21, c[0x0][0x188], -R14 ;  /* 0x00006200150e7a23 */ /* 0x004fe2000000080e */
[----:B0-----:R-:W-:Y:S04]  /*44980*/  STL [R1+0x6a0], R16 ;  /* 0x0006a01001007387 */ /* 0x001fe80000100800 */
[----:B------:R-:W0:Y:S04]  /*44990*/  SHFL.BFLY PT, R12, R0, 0x1, 0x1f ;  /* 0x0c201f00000c7f89 */ /* 0x000e2800000e0000 */
[----:B------:R-:W1:Y:S04]  /*449a0*/  SHFL.BFLY PT, R11, R2, 0x1, 0x1f ;  /* 0x0c201f00020b7f89 */ /* 0x000e6800000e0000 */
[----:B------:R-:W2:Y:S01]  /*449b0*/  SHFL.BFLY PT, R10, R4, 0x1, 0x1f ;  /* 0x0c201f00040a7f89 */ /* 0x000ea200000e0000 */
[----:B---3--:R-:W-:-:S03]  /*449c0*/  FMNMX R21, R23, R25, !PT ;  /* 0x0000001917157209 */ /* 0x008fc60007800000 */
[----:B------:R-:W3:Y:S01]  /*449d0*/  LDL.LU R23, [R1+0x1ed4] ;  /* 0x001ed40001177983 */ /* 0x000ee20000300800 */
[----:B------:R-:W-:Y:S02]  /*449e0*/  FMUL R13, R8, 1.4426950216293334961 ;  /* 0x3fb8aa3b080d7820 */ /* 0x000fe40000400000 */
[----:B------:R-:W-:Y:S02]  /*449f0*/  FMUL R14, R14, 1.4426950216293334961 ;  /* 0x3fb8aa3b0e0e7820 */ /* 0x000fe40000400000 */
[----:B------:R5:W4:Y:S08]  /*44a00*/  MUFU.EX2 R20, R13 ;  /* 0x0000000d00147308 */ /* 0x000b300000000800 */
[----:B------:R0:W2:Y:S01]  /*44a10*/  MUFU.EX2 R25, R14 ;  /* 0x0000000e00197308 */ /* 0x0000a20000000800 */
[----:B------:R1:W-:Y:S01]  /*44a20*/  STL [R1+0x6dc], R21 ;  /* 0x0006dc1501007387 */ /* 0x0003e20000100800 */
[----:B-----5:R-:W-:-:S02]  /*44a30*/  FFMA R13, R22, c[0x0][0x188], -R21 ;  /* 0x00006200160d7a23 */ /* 0x020fc40000000815 */
[----:B0-----:R-:W-:Y:S02]  /*44a40*/  FADD R0, R0, R12 ;  /* 0x0000000c00007221 */ /* 0x001fe40000000000 */
[----:B------:R-:W-:Y:S02]  /*44a50*/  FMUL R13, R13, 1.4426950216293334961 ;  /* 0x3fb8aa3b0d0d7820 */ /* 0x000fe40000400000 */
[----:B-1----:R-:W-:Y:S01]  /*44a60*/  FADD R2, R2, R11 ;  /* 0x0000000b02027221 */ /* 0x002fe20000000000 */
[----:B----4-:R-:W-:Y:S01]  /*44a70*/  STL [R1+0x69c], R20 ;  /* 0x00069c1401007387 */ /* 0x010fe20000100800 */
[----:B------:R-:W4:Y:S02]  /*44a80*/  LDL R14, [R1+0x6c0] ;  /* 0x0006c000010e7983 */ /* 0x000f240000100800 */
[----:B------:R-:W5:Y:S02]  /*44a90*/  LDL R12, [R1+0x6cc] ;  /* 0x0006cc00010c7983 */ /* 0x000f640000100800 */
[----:B--2---:R-:W-:Y:S02]  /*44aa0*/  STL [R1+0x698], R25 ;  /* 0x0006981901007387 */ /* 0x004fe40000100800 */
[----:B------:R-:W-:-:S02]  /*44ab0*/  FADD R4, R4, R10 ;  /* 0x0000000a04047221 */ /* 0x000fc40000000000 */
[----:B------:R-:W2:Y:S04]  /*44ac0*/  LDL R10, [R1+0x728] ;  /* 0x00072800010a7983 */ /* 0x000ea80000100800 */
[----:B------:R-:W0:Y:S01]  /*44ad0*/  SHFL.BFLY PT, R3, R7, 0x1, 0x1f ;  /* 0x0c201f0007037f89 */ /* 0x000e2200000e0000 */
[----:B---3--:R-:W-:Y:S02]  /*44ae0*/  FFMA R11, R23, c[0x0][0x188], -R21 ;  /* 0x00006200170b7a23 */ /* 0x008fe40000000815 */
[----:B------:R1:W3:Y:S01]  /*44af0*/  MUFU.EX2 R21, R13 ;  /* 0x0000000d00157308 */ /* 0x0002e20000000800 */
[----:B------:R-:W5:Y:S04]  /*44b00*/  LDL R23, [R1+0x6c8] ;  /* 0x0006c80001177983 */ /* 0x000f680000100800 */
[----:B-1----:R-:W2:Y:S04]  /*44b10*/  LDL R13, [R1+0x72c] ;  /* 0x00072c00010d7983 */ /* 0x002ea80000100800 */
[----:B------:R-:W1:Y:S04]  /*44b20*/  SHFL.BFLY PT, R8, R6, 0x2, 0x1f ;  /* 0x0c401f0006087f89 */ /* 0x000e6800000e0000 */
[----:B------:R-:W4:Y:S01]  /*44b30*/  SHFL.BFLY PT, R9, R5, 0x2, 0x1f ;  /* 0x0c401f0005097f89 */ /* 0x000f2200000e0000 */
[----:B0-----:R-:W-:-:S02]  /*44b40*/  FADD R3, R7, R3 ;  /* 0x0000000307037221 */ /* 0x001fc40000000000 */
[----:B------:R-:W-:-:S04]  /*44b50*/  FMUL R7, R11, 1.4426950216293334961 ;  /* 0x3fb8aa3b0b077820 */ /* 0x000fc80000400000 */
[----:B------:R-:W0:Y:S01]  /*44b60*/  MUFU.EX2 R22, R7 ;  /* 0x0000000700167308 */ /* 0x000e220000000800 */
[----:B------:R-:W-:Y:S01]  /*44b70*/  FADD R11, R19, R24 ;  /* 0x00000018130b7221 */ /* 0x000fe20000000000 */
[----:B---3--:R0:W-:Y:S01]  /*44b80*/  STL [R1+0x694], R21 ;  /* 0x0006941501007387 */ /* 0x0081e20000100800 */
[----:B------:R-:W-:Y:S02]  /*44b90*/  FADD R20, R20, R25 ;  /* 0x0000001914147221 */ /* 0x000fe40000000000 */
[----:B-1----:R-:W-:Y:S02]  /*44ba0*/  FADD R6, R6, R8 ;  /* 0x0000000806067221 */ /* 0x002fe40000000000 */
[----:B----4-:R-:W-:Y:S02]  /*44bb0*/  FADD R5, R5, R9 ;  /* 0x0000000905057221 */ /* 0x010fe40000000000 */
[----:B------:R-:W-:Y:S02]  /*44bc0*/  FADD R9, R29, R14 ;  /* 0x0000000e1d097221 */ /* 0x000fe40000000000 */
[----:B------:R-:W-:-:S02]  /*44bd0*/  FADD R14, R15, R16 ;  /* 0x000000100f0e7221 */ /* 0x000fc40000000000 */
[----:B0-----:R-:W-:-:S03]  /*44be0*/  FADD R21, R21, R22 ;  /* 0x0000001615157221 */ /* 0x001fc60000000000 */
[----:B------:R-:W0:Y:S04]  /*44bf0*/  SHFL.BFLY PT, R15, R14, 0x2, 0x1f ;  /* 0x0c401f000e0f7f89 */ /* 0x000e2800000e0000 */
[----:B------:R-:W-:Y:S02]  /*44c00*/  STL [R1+0x690], R22 ;  /* 0x0006901601007387 */ /* 0x000fe40000100800 */
[----:B------:R-:W1:Y:S02]  /*44c10*/  SHFL.BFLY PT, R22, R21, 0x2, 0x1f ;  /* 0x0c401f0015167f89 */ /* 0x000e6400000e0000 */
[----:B0-----:R-:W-:Y:S02]  /*44c20*/  FADD R14, R14, R15 ;  /* 0x0000000f0e0e7221 */ /* 0x001fe40000000000 */
[----:B------:R-:W0:Y:S01]  /*44c30*/  SHFL.BFLY PT, R15, R6, 0x1, 0x1f ;  /* 0x0c201f00060f7f89 */ /* 0x000e2200000e0000 */
[----:B-1----:R-:W-:-:S03]  /*44c40*/  FADD R21, R21, R22 ;  /* 0x0000001615157221 */ /* 0x002fc60000000000 */
[----:B------:R0:W-:Y:S01]  /*44c50*/  @P1 STS [R27+0x41100], R0 ;  /* 0x041100001b001388 */ /* 0x0001e20000000800 */
[----:B------:R-:W-:Y:S02]  /*44c60*/  @P1 STS [R27+0x41200], R2 ;  /* 0x041200021b001388 */ /* 0x000fe40000000800 */
[----:B------:R-:W-:Y:S02]  /*44c70*/  @P1 STS [R27+0x41300], R3 ;  /* 0x041300031b001388 */ /* 0x000fe40000000800 */
[----:B------:R-:W-:Y:S01]  /*44c80*/  @P1 STS [R27+0x41400], R4 ;  /* 0x041400041b001388 */ /* 0x000fe20000000800 */
[----:B------:R-:W1:Y:S01]  /*44c90*/  S2R R29, SR_TID.X ;  /* 0x00000000001d7919 */ /* 0x000e620000002100 */
[----:B0-----:R-:W-:Y:S01]  /*44ca0*/  FADD R0, R6, R15 ;  /* 0x0000000f06007221 */ /* 0x001fe20000000000 */
[----:B-1----:R-:W-:Y:S01]  /*44cb0*/  LOP3.LUT R29, R29, 0x1ff, RZ, 0xc0, !PT ;  /* 0x000001ff1d1d7812 */ /* 0x002fe200078ec0ff */
[----:B-----5:R-:W-:Y:S02]  /*44cc0*/  FADD R8, R12, R23 ;  /* 0x000000170c087221 */ /* 0x020fe40000000000 */
[----:B------:R-:W0:Y:S01]  /*44cd0*/  SHFL.BFLY PT, R12, R11, 0x2, 0x1f ;  /* 0x0c401f000b0c7f89 */ /* 0x000e2200000e0000 */
[----:B--2---:R-:W-:-:S02]  /*44ce0*/  FADD R7, R13, R10 ;  /* 0x0000000a0d077221 */ /* 0x004fc40000000000 */
[----:B------:R-:W-:Y:S02]  /*44cf0*/  FADD R10, R26, R28 ;  /* 0x0000001c1a0a7221 */ /* 0x000fe40000000000 */
[----:B------:R-:W-:Y:S01]  /*44d00*/  FADD R13, R17, R18 ;  /* 0x00000012110d7221 */ /* 0x000fe20000000000 */
[----:B------:R-:W1:Y:S04]  /*44d10*/  SHFL.BFLY PT, R19, R8, 0x2, 0x1f ;  /* 0x0c401f0008137f89 */ /* 0x000e6800000e0000 */
[----:B------:R-:W2:Y:S04]  /*44d20*/  SHFL.BFLY PT, R24, R7, 0x2, 0x1f ;  /* 0x0c401f0007187f89 */ /* 0x000ea800000e0000 */
[----:B------:R-:W3:Y:S04]  /*44d30*/  SHFL.BFLY PT, R18, R9, 0x2, 0x1f ;  /* 0x0c401f0009127f89 */ /* 0x000ee800000e0000 */
[----:B------:R-:W4:Y:S04]  /*44d40*/  SHFL.BFLY PT, R17, R10, 0x2, 0x1f ;  /* 0x0c401f000a117f89 */ /* 0x000f2800000e0000 */
[----:B------:R-:W5:Y:S04]  /*44d50*/  SHFL.BFLY PT, R16, R13, 0x2, 0x1f ;  /* 0x0c401f000d107f89 */ /* 0x000f6800000e0000 */
[----:B------:R-:W5:Y:S01]  /*44d60*/  SHFL.BFLY PT, R23, R20, 0x2, 0x1f ;  /* 0x0c401f0014177f89 */ /* 0x000f6200000e0000 */
[----:B0-----:R-:W-:-:S03]  /*44d70*/  FADD R11, R11, R12 ;  /* 0x0000000c0b0b7221 */ /* 0x001fc60000000000 */
[----:B------:R-:W0:Y:S01]  /*44d80*/  SHFL.BFLY PT, R12, R5, 0x1, 0x1f ;  /* 0x0c201f00050c7f89 */ /* 0x000e2200000e0000 */
[----:B-1----:R-:W-:Y:S02]  /*44d90*/  FADD R8, R8, R19 ;  /* 0x0000001308087221 */ /* 0x002fe40000000000 */
[----:B--2---:R-:W-:Y:S02]  /*44da0*/  FADD R7, R7, R24 ;  /* 0x0000001807077221 */ /* 0x004fe40000000000 */
[----:B---3--:R-:W-:Y:S02]  /*44db0*/  FADD R9, R9, R18 ;  /* 0x0000001209097221 */ /* 0x008fe40000000000 */
[----:B----4-:R-:W-:Y:S02]  /*44dc0*/  FADD R10, R10, R17 ;  /* 0x000000110a0a7221 */ /* 0x010fe40000000000 */
[----:B-----5:R-:W-:Y:S01]  /*44dd0*/  FADD R13, R13, R16 ;  /* 0x000000100d0d7221 */ /* 0x020fe20000000000 */
[----:B------:R-:W1:Y:S04]  /*44de0*/  SHFL.BFLY PT, R17, R8, 0x1, 0x1f ;  /* 0x0c201f0008117f89 */ /* 0x000e6800000e0000 */
[----:B------:R-:W2:Y:S04]  /*44df0*/  SHFL.BFLY PT, R16, R7, 0x1, 0x1f ;  /* 0x0c201f0007107f89 */ /* 0x000ea800000e0000 */
[----:B------:R-:W3:Y:S04]  /*44e00*/  SHFL.BFLY PT, R18, R9, 0x1, 0x1f ;  /* 0x0c201f0009127f89 */ /* 0x000ee800000e0000 */
[----:B------:R-:W4:Y:S01]  /*44e10*/  SHFL.BFLY PT, R19, R10, 0x1, 0x1f ;  /* 0x0c201f000a137f89 */ /* 0x000f2200000e0000 */
[----:B------:R-:W-:-:S03]  /*44e20*/  FADD R20, R20, R23 ;  /* 0x0000001714147221 */ /* 0x000fc60000000000 */
[----:B------:R-:W5:Y:S01]  /*44e30*/  SHFL.BFLY PT, R22, R11, 0x1, 0x1f ;  /* 0x0c201f000b167f89 */ /* 0x000f6200000e0000 */
[----:B------:R-:W5:Y:S03]  /*44e40*/  SHFL.BFLY PT, R23, R13, 0x1, 0x1f ;  /* 0x0c201f000d177f89 */ /* 0x000f6600000e0000 */
[----:B------:R-:W5:Y:S04]  /*44e50*/  SHFL.BFLY PT, R24, R14, 0x1, 0x1f ;  /* 0x0c201f000e187f89 */ /* 0x000f6800000e0000 */
[----:B------:R-:W5:Y:S04]  /*44e60*/  SHFL.BFLY PT, R25, R20, 0x1, 0x1f ;  /* 0x0c201f0014197f89 */ /* 0x000f6800000e0000 */
[----:B------:R-:W5:Y:S01]  /*44e70*/  SHFL.BFLY PT, R26, R21, 0x1, 0x1f ;  /* 0x0c201f00151a7f89 */ /* 0x000f6200000e0000 */
[----:B0-----:R-:W-:-:S05]  /*44e80*/  FADD R5, R5, R12 ;  /* 0x0000000c05057221 */ /* 0x001fca0000000000 */
[----:B------:R4:W-:Y:S01]  /*44e90*/  @P1 STS [R27+0x41500], R5 ;  /* 0x041500051b001388 */ /* 0x0009e20000000800 */
[----:B------:R5:W-:Y:S02]  /*44ea0*/  @P1 STS [R27+0x41600], R0 ;  /* 0x041600001b001388 */ /* 0x000be40000000800 */
[----:B-1----:R-:W-:Y:S02]  /*44eb0*/  FADD R3, R8, R17 ;  /* 0x0000001108037221 */ /* 0x002fe40000000000 */
[----:B--2---:R-:W-:Y:S02]  /*44ec0*/  FADD R2, R7, R16 ;  /* 0x0000001007027221 */ /* 0x004fe40000000000 */
[----:B---3--:R-:W-:Y:S02]  /*44ed0*/  FADD R4, R9, R18 ;  /* 0x0000001209047221 */ /* 0x008fe40000000000 */
[----:B----4-:R-:W-:Y:S01]  /*44ee0*/  FADD R5, R10, R19 ;  /* 0x000000130a057221 */ /* 0x010fe20000000000 */
[----:B------:R-:W2:Y:S04]  /*44ef0*/  LDL.LU R17, [R1+0x1e0] ;  /* 0x0001e00001117983 */ /* 0x000ea80000300800 */
[----:B------:R0:W-:Y:S01]  /*44f00*/  @P1 STS [R27+0x41700], R2 ;  /* 0x041700021b001388 */ /* 0x0001e20000000800 */
[----:B-----5:R-:W-:-:S02]  /*44f10*/  FADD R0, R11, R22 ;  /* 0x000000160b007221 */ /* 0x020fc40000000000 */
[----:B------:R1:W-:Y:S02]  /*44f20*/  @P1 STS [R27+0x41800], R3 ;  /* 0x041800031b001388 */ /* 0x0003e40000000800 */
[----:B------:R3:W-:Y:S01]  /*44f30*/  @P1 STS [R27+0x41900], R4 ;  /* 0x041900041b001388 */ /* 0x0007e20000000800 */
[----:B------:R4:W-:Y:S01]  /*44f40*/  @P1 STS [R27+0x41a00], R5 ;  /* 0x041a00051b001388 */ /* 0x0009e20000000800 */
[----:B------:R-:W-:Y:S03]  /*44f50*/  @P1 STS [R27+0x41b00], R0 ;  /* 0x041b00001b001388 */ /* 0x000fe60000000800 */
[----:B------:R-:W2:Y:S01]  /*44f60*/  LDL R7, [R1+0x7b8] ;  /* 0x0007b80001077983 */ /* 0x000ea20000100800 */
[----:B0-----:R-:W-:Y:S02]  /*44f70*/  FADD R2, R13, R23 ;  /* 0x000000170d027221 */ /* 0x001fe40000000000 */
[----:B-1----:R-:W-:-:S02]  /*44f80*/  FADD R3, R14, R24 ;  /* 0x000000180e037221 */ /* 0x002fc40000000000 */
[----:B---3--:R-:W-:Y:S02]  /*44f90*/  FADD R4, R20, R25 ;  /* 0x0000001914047221 */ /* 0x008fe40000000000 */
[----:B----4-:R-:W-:Y:S01]  /*44fa0*/  FADD R5, R21, R26 ;  /* 0x0000001a15057221 */ /* 0x010fe20000000000 */
[----:B------:R-:W-:Y:S01]  /*44fb0*/  @P1 STS [R27+0x41c00], R2 ;  /* 0x041c00021b001388 */ /* 0x000fe20000000800 */
[----:B------:R-:W-:Y:S02]  /*44fc0*/  @P1 STS [R27+0x41d00], R3 ;  /* 0x041d00031b001388 */ /* 0x000fe40000000800 */
[----:B------:R-:W-:Y:S01]  /*44fd0*/  @P1 STS [R27+0x41e00], R4 ;  /* 0x041e00041b001388 */ /* 0x000fe20000000800 */
[----:B------:R0:W-:Y:S01]  /*44fe0*/  @P1 STS [R27+0x41f00], R5 ;  /* 0x041f00051b001388 */ /* 0x0001e20000000800 */
[----:B------:R-:W-:Y:S06]  /*44ff0*/  BAR.SYNC.DEFER_BLOCKING 0x0 ;  /* 0x0000000000007b1d */ /* 0x000fec0000010000 */
[----:B0-----:R-:W3:Y:S04]  /*45000*/  LDL.LU R27, [R1+0x1e4] ;  /* 0x0001e400011b7983 */ /* 0x001ee80000300800 */
[----:B------:R-:W0:Y:S04]  /*45010*/  LDS R0, [R29.X4+0x40000] ;  /* 0x040000001d007984 */ /* 0x000e280000004800 */
[----:B0-----:R-:W0:Y:S02]  /*45020*/  SHFL.BFLY PT, R2, R0, 0x4, 0x1f ;  /* 0x0c801f0000027f89 */ /* 0x001e2400000e0000 */
[----:B0-----:R-:W-:-:S05]  /*45030*/  FADD R2, R0, R2 ;  /* 0x0000000200027221 */ /* 0x001fca0000000000 */
[----:B------:R-:W0:Y:S02]  /*45040*/  SHFL.BFLY PT, R0, R2, 0x2, 0x1f ;  /* 0x0c401f0002007f89 */ /* 0x000e2400000e0000 */
[----:B0-----:R-:W-:-:S05]  /*45050*/  FADD R0, R2, R0 ;  /* 0x0000000002007221 */ /* 0x001fca0000000000 */
[----:B------:R-:W0:Y:S02]  /*45060*/  SHFL.BFLY PT, R2, R0, 0x1, 0x1f ;  /* 0x0c201f0000027f89 */ /* 0x000e2400000e0000 */
[----:B0-----:R-:W-:-:S05]  /*45070*/  FADD R2, R0, R2 ;  /* 0x0000000200027221 */ /* 0x001fca0000000000 */
[----:B------:R0:W-:Y:S04]  /*45080*/  @!P2 STS [R29.X4+0x40000], R2 ;  /* 0x040000021d00a388 */ /* 0x0001e80000004800 */
[----:B0-----:R-:W3:Y:S01]  /*45090*/  LDL R29, [R1+0x7b4] ;  /* 0x0007b400011d7983 */ /* 0x001ee20000100800 */
[----:B------:R-:W4:Y:S02]  /*450a0*/  LDL.LU R12, [R1+0x1e8] ;  /* 0x0001e800010c7983 */ /* 0x000f240000300800 */
[----:B------:R-:W4:Y:S02]  /*450b0*/  LDL R28, [R1+0x7ac] ;  /* 0x0007ac00011c7983 */ /* 0x000f240000100800 */
[----:B------:R-:W5:Y:S01]  /*450c0*/  LDL.LU R8, [R1+0xce8] ;  /* 0x000ce80001087983 */ /* 0x000f620000300800 */
[----:B------:R-:W4:Y:S01]  /*450d0*/  LDL.LU R16, [R1+0x1ec] ;  /* 0x0001ec0001107983 */ /* 0x000f220000300800 */
[----:B------:R-:W4:Y:S03]  /*450e0*/  LDL R15, [R1+0x7a8] ;  /* 0x0007a800010f7983 */ /* 0x000f260000100800 */
[----:B------:R-:W0:Y:S04]  /*450f0*/  S2R R18, SR_TID.X ;  /* 0x0000000000127919 */ /* 0x000e280000002100 */
[----:B0-----:R-:W0:Y:S04]  /*45100*/  LDS R5, [R18.X4+0x40800] ;  /* 0x0408000012057984 */ /* 0x001e280000004800 */
[----:B------:R-:W1:Y:S04]  /*45110*/  LDS R3, [R18.X4+0x41000] ;  /* 0x0410000012037984 */ /* 0x000e680000004800 */
[----:B------:R-:W1:Y:S04]  /*45120*/  LDS R0, [R18.X4+0x41800] ;  /* 0x0418000012007984 */ /* 0x000e680000004800 */
[----:B0-----:R-:W0:Y:S04]  /*45130*/  SHFL.BFLY PT, R6, R5, 0x4, 0x1f ;  /* 0x0c801f0005067f89 */ /* 0x001e2800000e0000 */
[----:B-1----:R-:W1:Y:S04]  /*45140*/  SHFL.BFLY PT, R4, R3, 0x4, 0x1f ;  /* 0x0c801f0003047f89 */ /* 0x002e6800000e0000 */
[----:B------:R-:W1:Y:S01]  /*45150*/  SHFL.BFLY PT, R2, R0, 0x4, 0x1f ;  /* 0x0c801f0000027f89 */ /* 0x000e6200000e0000 */
[----:B0-----:R-:W-:-:S02]  /*45160*/  FADD R6, R5, R6 ;  /* 0x0000000605067221 */ /* 0x001fc40000000000 */
[----:B-1----:R-:W-:Y:S02]  /*45170*/  FADD R3, R3, R4 ;  /* 0x0000000403037221 */ /* 0x002fe40000000000 */
[----:B------:R-:W-:Y:S01]  /*45180*/  FADD R2, R0, R2 ;  /* 0x0000000200027221 */ /* 0x000fe20000000000 */
[----:B------:R-:W0:Y:S04]  /*45190*/  SHFL.BFLY PT, R5, R6, 0x2, 0x1f ;  /* 0x0c401f0006057f89 */ /* 0x000e2800000e0000 */
[----:B------:R-:W1:Y:S04]  /*451a0*/  SHFL.BFLY PT, R4, R3, 0x2, 0x1f ;  /* 0x0c401f0003047f89 */ /* 0x000e6800000e0000 */
[----:B------:R-:W2:Y:S01]  /*451b0*/  SHFL.BFLY PT, R0, R2, 0x2, 0x1f ;  /* 0x0c401f0002007f89 */ /* 0x000ea200000e0000 */
[----:B0-----:R-:W-:-:S02]  /*451c0*/  FADD R5, R6, R5 ;  /* 0x0000000506057221 */ /* 0x001fc40000000000 */
[----:B-1----:R-:W-:Y:S02]  /*451d0*/  FADD R3, R3, R4 ;  /* 0x0000000403037221 */ /* 0x002fe40000000000 */
[----:B--2---:R-:W-:Y:S01]  /*451e0*/  FADD R0, R2, R0 ;  /* 0x0000000002007221 */ /* 0x004fe20000000000 */
[----:B------:R-:W0:Y:S04]  /*451f0*/  SHFL.BFLY PT, R6, R5, 0x1, 0x1f ;  /* 0x0c201f0005067f89 */ /* 0x000e2800000e0000 */
[----:B------:R-:W1:Y:S04]  /*45200*/  SHFL.BFLY PT, R2, R3, 0x1, 0x1f ;  /* 0x0c201f0003027f89 */ /* 0x000e6800000e0000 */
[----:B------:R-:W2:Y:S01]  /*45210*/  SHFL.BFLY PT, R4, R0, 0x1, 0x1f ;  /* 0x0c201f0000047f89 */ /* 0x000ea200000e0000 */
[----:B0-----:R-:W-:-:S02]  /*45220*/  FADD R6, R5, R6 ;  /* 0x0000000605067221 */ /* 0x001fc40000000000 */
[----:B-1----:R-:W-:Y:S02]  /*45230*/  FADD R2, R3, R2 ;  /* 0x0000000203027221 */ /* 0x002fe40000000000 */
[----:B--2---:R-:W-:Y:S01]  /*45240*/  FADD R0, R0, R4 ;  /* 0x0000000400007221 */ /* 0x004fe20000000000 */
[----:B------:R0:W-:Y:S02]  /*45250*/  @!P2 STS [R18.X4+0x40800], R6 ;  /* 0x040800061200a388 */ /* 0x0001e40000004800 */
[----:B------:R-:W-:Y:S02]  /*45260*/  @!P2 STS [R18.X4+0x41000], R2 ;  /* 0x041000021200a388 */ /* 0x000fe40000004800 */
[----:B------:R-:W-:Y:S02]  /*45270*/  @!P2 STS [R18.X4+0x41800], R0 ;  /* 0x041800001200a388 */ /* 0x000fe40000004800 */
[----:B------:R-:W-:Y:S01]  /*45280*/  BAR.SYNC.DEFER_BLOCKING 0x0 ;  /* 0x0000000000007b1d */ /* 0x000fe20000010000 */
[----:B------:R-:W-:Y:S01]  /*45290*/  LOP3.LUT R23, R18, 0x1c, RZ, 0xc0, !PT ;  /* 0x0000001c12177812 */ /* 0x000fe200078ec0ff */
[----:B------:R-:W-:-:S04]  /*452a0*/  FADD R3, -R7, R17 ;  /* 0x0000001107037221 */ /* 0x000fc80000000100 */
[----:B------:R-:W5:Y:S01]  /*452b0*/  LDS R0, [R23.X8+0x40000] ;  /* 0x0400000017007984 */ /* 0x000f620000008800 */
[----:B------:R-:W-:-:S03]  /*452c0*/  FMUL R3, R3, 1.4426950216293334961 ;  /* 0x3fb8aa3b03037820 */ /* 0x000fc60000400000 */
[----:B------:R-:W1:Y:S04]  /*452d0*/  LDS R2, [R23.X8+0x40100] ;  /* 0x0401000017027984 */ /* 0x000e680000008800 */
[----:B------:R-:W2:Y:S01]  /*452e0*/  LDS R4, [R23.X8+0x40200] ;  /* 0x0402000017047984 */ /* 0x000ea20000008800 */
[----:B0-----:R3:W5:Y:S02]  /*452f0*/  MUFU.EX2 R6, R3 ;  /* 0x0000000300067308 */ /* 0x0017640000000800 */
[----:B---3--:R-:W-:Y:S02]  /*45300*/  FADD R3, -R29, R27 ;  /* 0x0000001b1d037221 */ /* 0x008fe40000000100 */
[----:B------:R-:W3:Y:S01]  /*45310*/  LDL.LU R27, [R1+0x1f0] ;  /* 0x0001f000011b7983 */ /* 0x000ee20000300800 */
[----:B-----5:R-:W-:-:S02]  /*45320*/  FFMA R8, R6, R8, R0 ;  /* 0x0000000806087223 */ /* 0x020fc40000000000 */
[----:B------:R-:W-:Y:S02]  /*45330*/  FMUL R7, R3, 1.4426950216293334961 ;  /* 0x3fb8aa3b03077820 */ /* 0x000fe40000400000 */
[----:B------:R-:W3:Y:S02]  /*45340*/  LDL R29, [R1+0x7a0] ;  /* 0x0007a000011d7983 */ /* 0x000ee40000100800 */
[----:B----4-:R-:W-:Y:S02]  /*45350*/  FADD R3, -R28, R12 ;  /* 0x0000000c1c037221 */ /* 0x010fe40000000100 */
[----:B------:R-:W4:Y:S01]  /*45360*/  LDL.LU R12, [R1+0x1f4] ;  /* 0x0001f400010c7983 */ /* 0x000f220000300800 */
[----:B------:R-:W4:Y:S02]  /*45370*/  LDL R28, [R1+0x79c] ;  /* 0x00079c00011c7983 */ /* 0x000f240000100800 */
[----:B------:R0:W-:Y:S02]  /*45380*/  STL [R1+0xce8], R8 ;  /* 0x000ce80801007387 */ /* 0x0001e40000100800 */
[----:B------:R-:W5:Y:S01]  /*45390*/  LDL.LU R26, [R1+0x5d4] ;  /* 0x0005d400011a7983 */ /* 0x000f620000300800 */
[----:B------:R-:W2:Y:S01]  /*453a0*/  LDL.LU R25, [R1+0x5e0] ;  /* 0x0005e00001197983 */ /* 0x000ea20000300800 */
[----:B------:R-:W3:Y:S02]  /*453b0*/  LDL.LU R24, [R1+0x5e4] ;  /* 0x0005e40001187983 */ /* 0x000ee40000300800 */
[----:B------:R-:W4:Y:S02]  /*453c0*/  LDL.LU R22, [R1+0x600] ;  /* 0x0006000001167983 */ /* 0x000f240000300800 */
[----:B------:R-:W4:Y:S01]  /*453d0*/  LDL.LU R21, [R1+0x604] ;  /* 0x0006040001157983 */ /* 0x000f220000300800 */
[----:B------:R-:W4:Y:S01]  /*453e0*/  LDL.LU R20, [R1+0x610] ;  /* 0x0006100001147983 */ /* 0x000f220000300800 */
[----:B------:R-:W4:Y:S02]  /*453f0*/  LDL.LU R19, [R1+0x614] ;  /* 0x0006140001137983 */ /* 0x000f240000300800 */
[----:B------:R-:W1:Y:S02]  /*45400*/  LDL.LU R18, [R1+0xcb4] ;  /* 0x000cb40001127983 */ /* 0x000e640000300800 */
[----:B------:R-:W-:Y:S01]  /*45410*/  FADD R0, -R15, R16 ;  /* 0x000000100f007221 */ /* 0x000fe20000000100 */
[----:B------:R-:W4:Y:S01]  /*45420*/  LDL.LU R17, [R1+0x5d8] ;  /* 0x0005d80001117983 */ /* 0x000f220000300800 */
[----:B------:R-:W4:Y:S02]  /*45430*/  LDL.LU R16, [R1+0x5dc] ;  /* 0x0005dc0001107983 */ /* 0x000f240000300800 */
[----:B------:R-:W4:Y:S02]  /*45440*/  LDL.LU R15, [R1+0x5e8] ;  /* 0x0005e800010f7983 */ /* 0x000f240000300800 */
[----:B------:R-:W-:Y:S01]  /*45450*/  FMUL R3, R3, 1.4426950216293334961 ;  /* 0x3fb8aa3b03037820 */ /* 0x000fe20000400000 */
[----:B------:R-:W4:Y:S01]  /*45460*/  LDL.LU R14, [R1+0x5ec] ;  /* 0x0005ec00010e7983 */ /* 0x000f220000300800 */
[----:B------:R-:W4:Y:S02]  /*45470*/  LDL.LU R13, [R1+0x608] ;  /* 0x00060800010d7983 */ /* 0x000f240000300800 */
[----:B------:R-:W4:Y:S02]  /*45480*/  LDL.LU R11, [R1+0x60c] ;  /* 0x00060c00010b7983 */ /* 0x000f240000300800 */
[----:B------:R-:W4:Y:S01]  /*45490*/  LDL.LU R10, [R1+0x618] ;  /* 0x00061800010a7983 */ /* 0x000f220000300800 */
[----:B------:R-:W4:Y:S01]  /*454a0*/  LDL.LU R9, [R1+0x61c] ;  /* 0x00061c0001097983 */ /* 0x000f220000300800 */
[----:B0-----:R-:W4:Y:S01]  /*454b0*/  LDL.LU R8, [R1+0xcb0] ;  /* 0x000cb00001087983 */ /* 0x001f220000300800 */
[----:B------:R0:W-:Y:S02]  /*454c0*/  MUFU.EX2 R5, R3 ;  /* 0x0000000300057308 */ /* 0x0001e40000000800 */
[----:B0-----:R-:W4:Y:S06]  /*454d0*/  LDL.LU R3, [R1+0x5d0] ;  /* 0x0005d00001037983 */ /* 0x001f2c0000300800 */
[----:B------:R-:W1:Y:S01]  /*454e0*/  MUFU.EX2 R7, R7 ;  /* 0x0000000700077308 */ /* 0x000e620000000800 */
[----:B-----5:R-:W-:-:S02]  /*454f0*/  FMUL R26, R6, R26 ;  /* 0x0000001a061a7220 */ /* 0x020fc40000400000 */
[C---:B--2---:R-:W-:Y:S02]  /*45500*/  FMUL R25, R6.reuse, R25 ;  /* 0x0000001906197220 */ /* 0x044fe40000400000 */
[C---:B---3--:R-:W-:Y:S02]  /*45510*/  FMUL R24, R6.reuse, R24 ;  /* 0x0000001806187220 */ /* 0x048fe40000400000 */
[C---:B----4-:R-:W-:Y:S02]  /*45520*/  FMUL R22, R6.reuse, R22 ;  /* 0x0000001606167220 */ /* 0x050fe40000400000 */
[C---:B------:R-:W-:Y:S02]  /*45530*/  FMUL R21, R6.reuse, R21 ;  /* 0x0000001506157220 */ /* 0x040fe40000400000 */
[----:B------:R-:W-:Y:S02]  /*45540*/  FMUL R20, R6, R20 ;  /* 0x0000001406147220 */ /* 0x000fe40000400000 */
[----:B-1----:R-:W-:-:S02]  /*45550*/  FFMA R18, R7, R18, R2 ;  /* 0x0000001207127223 */ /* 0x002fc40000000002 */
[C---:B------:R-:W-:Y:S02]  /*45560*/  FMUL R17, R7.reuse, R17 ;  /* 0x0000001107117220 */ /* 0x040fe40000400000 */
[C---:B------:R-:W-:Y:S02]  /*45570*/  FMUL R16, R7.reuse, R16 ;  /* 0x0000001007107220 */ /* 0x040fe40000400000 */
[----:B------:R-:W-:Y:S02]  /*45580*/  FMUL R15, R7, R15 ;  /* 0x0000000f070f7220 */ /* 0x000fe40000400000 */
[----:B------:R-:W-:Y:S02]  /*45590*/  FADD R2, -R29, R27 ;  /* 0x0000001b1d027221 */ /* 0x000fe40000000100 */
[----:B------:R-:W-:Y:S02]  /*455a0*/  FMUL R14, R7, R14 ;  /* 0x0000000e070e7220 */ /* 0x000fe40000400000 */
[----:B------:R-:W-:-:S02]  /*455b0*/  FMUL R3, R6, R3 ;  /* 0x0000000306037220 */ /* 0x000fc40000400000 */
[----:B------:R-:W-:-:S03]  /*455c0*/  FMUL R6, R6, R19 ;  /* 0x0000001306067220 */ /* 0x000fc60000400000 */
[----:B------:R-:W-:Y:S01]  /*455d0*/  STL [R1+0x50], R3 ;  /* 0x0000500301007387 */ /* 0x000fe20000100800 */
        /* <DEDUP_REMOVED lines=9> */
[----:B------:R0:W-:Y:S02]  /*45670*/  STL [R1+0x5c], R16 ;  /* 0x00005c1001007387 */ /* 0x0001e40000100800 */
[C---:B------:R-:W-:Y:S01]  /*45680*/  FMUL R13, R7.reuse, R13 ;  /* 0x0000000d070d7220 */ /* 0x040fe20000400000 */
[----:B------:R-:W2:Y:S01]  /*45690*/  LDL.LU R27, [R1+0x1f8] ;  /* 0x0001f800011b7983 */ /* 0x000ea20000300800 */
[----:B------:R-:W-:-:S02]  /*456a0*/  FMUL R11, R7, R11 ;  /* 0x0000000b070b7220 */ /* 0x000fc40000400000 */
[----:B------:R1:W-:Y:S02]  /*456b0*/  STL [R1+0x48], R15 ;  /* 0x0000480f01007387 */ /* 0x0003e40000100800 */
[C---:B------:R-:W-:Y:S01]  /*456c0*/  FMUL R10, R7.reuse, R10 ;  /* 0x0000000a070a7220 */ /* 0x040fe20000400000 */
[----:B------:R-:W2:Y:S01]  /*456d0*/  LDL R29, [R1+0x794] ;  /* 0x00079400011d7983 */ /* 0x000ea20000100800 */
[----:B------:R-:W-:Y:S02]  /*456e0*/  FMUL R7, R7, R9 ;  /* 0x0000000907077220 */ /* 0x000fe40000400000 */
[----:B------:R-:W-:Y:S02]  /*456f0*/  STL [R1+0x4c], R14 ;  /* 0x00004c0e01007387 */ /* 0x000fe40000100800 */
[----:B------:R-:W-:Y:S01]  /*45700*/  STL [R1+0x38], R13 ;  /* 0x0000380d01007387 */ /* 0x000fe20000100800 */
[----:B------:R-:W-:Y:S01]  /*45710*/  STL [R1+0x3c], R11 ;  /* 0x00003c0b01007387 */ /* 0x000fe20000100800 */
[----:B------:R-:W-:-:S02]  /*45720*/  FFMA R8, R5, R8, R4 ;  /* 0x0000000805087223 */ /* 0x000fc40000000004 */
[----:B------:R-:W-:Y:S02]  /*45730*/  STL [R1+0x28], R10 ;  /* 0x0000280a01007387 */ /* 0x000fe40000100800 */
[----:B------:R3:W-:Y:S01]  /*45740*/  STL [R1+0x2c], R7 ;  /* 0x00002c0701007387 */ /* 0x0007e20000100800 */
[----:B0-----:R-:W4:Y:S01]  /*45750*/  LDL.LU R16, [R1+0x1fc] ;  /* 0x0001fc0001107983 */ /* 0x001f220000300800 */
[----:B-1----:R-:W4:Y:S02]  /*45760*/  LDL R15, [R1+0x790] ;  /* 0x00079000010f7983 */ /* 0x002f240000100800 */
[----:B------:R-:W-:Y:S02]  /*45770*/  FADD R4, -R28, R12 ;  /* 0x0000000c1c047221 */ /* 0x000fe40000000100 */
[----:B------:R0:W-:Y:S01]  /*45780*/  STL [R1+0xcb0], R8 ;  /* 0x000cb00801007387 */ /* 0x0001e20000100800 */
[----:B------:R-:W5:Y:S04]  /*45790*/  LDL.LU R28, [R1+0x550] ;  /* 0x00055000011c7983 */ /* 0x000f680000300800 */
[----:B------:R-:W1:Y:S01]  /*457a0*/  LDS R3, [R23.X8+0x40300] ;  /* 0x0403000017037984 */ /* 0x000e620000008800 */
[----:B------:R-:W-:-:S03]  /*457b0*/  FMUL R0, R0, 1.4426950216293334961 ;  /* 0x3fb8aa3b00007820 */ /* 0x000fc60000400000 */
[----:B------:R-:W1:Y:S04]  /*457c0*/  LDS R6, [R23.X8+0x40400] ;  /* 0x0404000017067984 */ /* 0x000e680000008800 */
[----:B---3--:R-:W3:Y:S01]  /*457d0*/  LDL.LU R7, [R1+0x554] ;  /* 0x0005540001077983 */ /* 0x008ee20000300800 */
[----:B------:R-:W2:Y:S02]  /*457e0*/  LDL.LU R26, [R1+0x560] ;  /* 0x00056000011a7983 */ /* 0x000ea40000300800 */
[----:B------:R-:W2:Y:S02]  /*457f0*/  LDL.LU R25, [R1+0x564] ;  /* 0x0005640001197983 */ /* 0x000ea40000300800 */
[----:B------:R-:W3:Y:S01]  /*45800*/  LDL.LU R24, [R1+0x5b0] ;  /* 0x0005b00001187983 */ /* 0x000ee20000300800 */
[----:B------:R-:W3:Y:S01]  /*45810*/  LDL.LU R22, [R1+0x5b4] ;  /* 0x0005b40001167983 */ /* 0x000ee20000300800 */
[----:B------:R-:W4:Y:S02]  /*45820*/  LDL.LU R21, [R1+0x5c0] ;  /* 0x0005c00001157983 */ /* 0x000f240000300800 */
[----:B------:R-:W4:Y:S02]  /*45830*/  LDL.LU R20, [R1+0x5c4] ;  /* 0x0005c40001147983 */ /* 0x000f240000300800 */
[----:B------:R-:W1:Y:S01]  /*45840*/  LDL.LU R19, [R1+0xb44] ;  /* 0x000b440001137983 */ /* 0x000e620000300800 */
        /* <DEDUP_REMOVED lines=8> */
[----:B0-----:R-:W4:Y:S01]  /*458d0*/  LDL.LU R8, [R1+0xb40] ;  /* 0x000b400001087983 */ /* 0x001f220000300800 */
[----:B------:R-:W1:Y:S01]  /*458e0*/  MUFU.EX2 R0, R0 ;  /* 0x0000000000007308 */ /* 0x000e620000000800 */
[----:B------:R-:W-:-:S07]  /*458f0*/  FMUL R2, R2, 1.4426950216293334961 ;  /* 0x3fb8aa3b02027820 */ /* 0x000fce0000400000 */
[----:B------:R-:W0:Y:S01]  /*45900*/  MUFU.EX2 R2, R2 ;  /* 0x0000000200027308 */ /* 0x000e220000000800 */
[----:B-----5:R-:W-:-:S05]  /*45910*/  FMUL R28, R5, R28 ;  /* 0x0000001c051c7220 */ /* 0x020fca0000400000 */
[----:B------:R5:W-:Y:S01]  /*45920*/  STL [R1+0xc0], R28 ;  /* 0x0000c01c01007387 */ /* 0x000be20000100800 */
[C---:B--2---:R-:W-:Y:S02]  /*45930*/  FMUL R26, R5.reuse, R26 ;  /* 0x0000001a051a7220 */ /* 0x044fe40000400000 */
[C---:B------:R-:W-:Y:S02]  /*45940*/  FMUL R25, R5.reuse, R25 ;  /* 0x0000001905197220 */ /* 0x040fe40000400000 */
[C---:B---3--:R-:W-:Y:S02]  /*45950*/  FMUL R24, R5.reuse, R24 ;  /* 0x0000001805187220 */ /* 0x048fe40000400000 */
[C---:B------:R-:W-:Y:S02]  /*45960*/  FMUL R22, R5.reuse, R22 ;  /* 0x0000001605167220 */ /* 0x040fe40000400000 */
[C---:B----4-:R-:W-:Y:S02]  /*45970*/  FMUL R21, R5.reuse, R21 ;  /* 0x0000001505157220 */ /* 0x050fe40000400000 */
[----:B-----5:R-:W-:-:S02]  /*45980*/  FMUL R28, R5, R7 ;  /* 0x00000007051c7220 */ /* 0x020fc40000400000 */
[----:B------:R-:W-:Y:S02]  /*45990*/  FMUL R5, R5, R20 ;  /* 0x0000001405057220 */ /* 0x000fe40000400000 */
[C---:B-1----:R-:W-:Y:S02]  /*459a0*/  FFMA R19, R0.reuse, R19, R3 ;  /* 0x0000001300137223 */ /* 0x042fe40000000003 */
[C---:B------:R-:W-:Y:S02]  /*459b0*/  FMUL R18, R0.reuse, R18 ;  /* 0x0000001200127220 */ /* 0x040fe40000400000 */
[C---:B------:R-:W-:Y:S01]  /*459c0*/  FMUL R17, R0.reuse, R17 ;  /* 0x0000001100117220 */ /* 0x040fe20000400000 */
[----:B------:R-:W-:Y:S01]  /*459d0*/  STL [R1+0xc4], R28 ;  /* 0x0000c41c01007387 */ /* 0x000fe20000100800 */
[----:B------:R-:W-:Y:S02]  /*459e0*/  STL [R1+0xb0], R26 ;  /* 0x0000b01a01007387 */ /* 0x000fe40000100800 */
[----:B------:R-:W-:Y:S02]  /*459f0*/  STL [R1+0xb4], R25 ;  /* 0x0000b41901007387 */ /* 0x000fe40000100800 */
[----:B------:R-:W-:Y:S01]  /*45a00*/  STL [R1+0xa0], R24 ;  /* 0x0000a01801007387 */ /* 0x000fe20000100800 */
[----:B------:R-:W-:Y:S01]  /*45a10*/  STL [R1+0xa4], R22 ;  /* 0x0000a41601007387 */ /* 0x000fe20000100800 */
[----:B------:R-:W-:Y:S02]  /*45a20*/  STL [R1+0x90], R21 ;  /* 0x0000901501007387 */ /* 0x000fe40000100800 */
[----:B------:R-:W-:Y:S02]  /*45a30*/  STL [R1+0x94], R5 ;  /* 0x0000940501007387 */ /* 0x000fe40000100800 */
[C---:B------:R-:W-:Y:S01]  /*45a40*/  FMUL R14, R0.reuse, R14 ;  /* 0x0000000e000e7220 */ /* 0x040fe20000400000 */
[----:B------:R-:W-:Y:S01]  /*45a50*/  STL [R1+0xb44], R19 ;  /* 0x000b441301007387 */ /* 0x000fe20000100800 */
[----:B------:R-:W-:Y:S02]  /*45a60*/  STL [R1+0xc8], R18 ;  /* 0x0000c81201007387 */ /* 0x000fe40000100800 */
[----:B------:R-:W-:-:S02]  /*45a70*/  FMUL R13, R0, R13 ;  /* 0x0000000d000d7220 */ /* 0x000fc40000400000 */
[----:B------:R-:W-:Y:S01]  /*45a80*/  FADD R3, -R29, R27 ;  /* 0x0000001b1d037221 */ /* 0x000fe20000000100 */
[----:B------:R-:W-:Y:S01]  /*45a90*/  STL [R1+0xcc], R17 ;  /* 0x0000cc1101007387 */ /* 0x000fe20000100800 */
[C---:B------:R-:W-:Y:S02]  /*45aa0*/  FMUL R12, R0.reuse, R12 ;  /* 0x0000000c000c7220 */ /* 0x040fe40000400000 */
[----:B------:R-:W2:Y:S02]  /*45ab0*/  LDL.LU R27, [R1+0x200] ;  /* 0x00020000011b7983 */ /* 0x000ea40000300800 */
[C---:B------:R-:W-:Y:S01]  /*45ac0*/  FMUL R11, R0.reuse, R11 ;  /* 0x0000000b000b7220 */ /* 0x040fe20000400000 */
[----:B------:R-:W-:Y:S01]  /*45ad0*/  STL [R1+0xb8], R14 ;  /* 0x0000b80e01007387 */ /* 0x000fe20000100800 */
[----:B------:R-:W2:Y:S02]  /*45ae0*/  LDL R29, [R1+0x788] ;  /* 0x00078800011d7983 */ /* 0x000ea40000100800 */
[----:B------:R-:W-:-:S02]  /*45af0*/  FMUL R10, R0, R10 ;  /* 0x0000000a000a7220 */ /* 0x000fc40000400000 */
[----:B------:R-:W-:Y:S01]  /*45b00*/  STL [R1+0xbc], R13 ;  /* 0x0000bc0d01007387 */ /* 0x000fe20000100800 */
[----:B------:R1:W-:Y:S01]  /*45b10*/  STL [R1+0xa8], R12 ;  /* 0x0000a80c01007387 */ /* 0x0003e20000100800 */
[----:B------:R-:W-:Y:S02]  /*45b20*/  FMUL R0, R0, R9 ;  /* 0x0000000900007220 */ /* 0x000fe40000400000 */
[----:B------:R-:W-:Y:S02]  /*45b30*/  STL [R1+0xac], R11 ;  /* 0x0000ac0b01007387 */ /* 0x000fe40000100800 */
[----:B0-----:R-:W-:Y:S01]  /*45b40*/  FFMA R8, R2, R8, R6 ;  /* 0x0000000802087223 */ /* 0x001fe20000000006 */
[----:B------:R-:W0:Y:S04]  /*45b50*/  LDS R7, [R23.X8+0x40500] ;  /* 0x0405000017077984 */ /* 0x000e280000008800 */
[----:B------:R-:W3:Y:S04]  /*45b60*/  LDS R5, [R23.X8+0x40600] ;  /* 0x0406000017057984 */ /* 0x000ee80000008800 */
[----:B-1----:R-:W4:Y:S01]  /*45b70*/  LDL.LU R12, [R1+0x204] ;  /* 0x00020400010c7983 */ /* 0x002f220000300800 */
[----:B------:R-:W-:Y:S02]  /*45b80*/  STL [R1+0x98], R10 ;  /* 0x0000980a01007387 */ /* 0x000fe40000100800 */
[----:B------:R-:W4:Y:S02]  /*45b90*/  LDL R28, [R1+0x784] ;  /* 0x00078400011c7983 */ /* 0x000f240000100800 */
[----:B------:R1:W-:Y:S01]  /*45ba0*/  STL [R1+0x9c], R0 ;  /* 0x00009c0001007387 */ /* 0x0003e20000100800 */
[----:B------:R-:W5:Y:S01]  /*45bb0*/  LDL.LU R26, [R1+0x3f0] ;  /* 0x0003f000011a7983 */ /* 0x000f620000300800 */
[----:B------:R-:W2:Y:S02]  /*45bc0*/  LDL.LU R6, [R1+0x3f4] ;  /* 0x0003f40001067983 */ /* 0x000ea40000300800 */
[----:B------:R1:W-:Y:S02]  /*45bd0*/  STL [R1+0xb40], R8 ;  /* 0x000b400801007387 */ /* 0x0003e40000100800 */
[----:B------:R-:W2:Y:S01]  /*45be0*/  LDL.LU R25, [R1+0x4e0] ;  /* 0x0004e00001197983 */ /* 0x000ea20000300800 */
[----:B------:R-:W3:Y:S01]  /*45bf0*/  LDL.LU R24, [R1+0x4e4] ;  /* 0x0004e40001187983 */ /* 0x000ee20000300800 */
[----:B------:R-:W3:Y:S02]  /*45c00*/  LDL.LU R22, [R1+0x4d0] ;  /* 0x0004d00001167983 */ /* 0x000ee40000300800 */
[----:B------:R-:W3:Y:S02]  /*45c10*/  LDL.LU R21, [R1+0x4d4] ;  /* 0x0004d40001157983 */ /* 0x000ee40000300800 */
[----:B------:R-:W4:Y:S01]  /*45c20*/  LDL.LU R20, [R1+0x3c0] ;  /* 0x0003c00001147983 */ /* 0x000f220000300800 */
[----:B------:R-:W4:Y:S01]  /*45c30*/  LDL.LU R19, [R1+0x3c4] ;  /* 0x0003c40001137983 */ /* 0x000f220000300800 */
[----:B------:R-:W0:Y:S02]  /*45c40*/  LDL.LU R18, [R1+0x8dc] ;  /* 0x0008dc0001127983 */ /* 0x000e240000300800 */
[----:B-1----:R-:W-:-:S02]  /*45c50*/  FMUL R0, R3, 1.4426950216293334961 ;  /* 0x3fb8aa3b03007820 */ /* 0x002fc40000400000 */
[----:B------:R-:W4:Y:S02]  /*45c60*/  LDL.LU R17, [R1+0x3f8] ;  /* 0x0003f80001117983 */ /* 0x000f240000300800 */
[----:B------:R-:W-:Y:S02]  /*45c70*/  FADD R3, -R15, R16 ;  /* 0x000000100f037221 */ /* 0x000fe40000000100 */
[----:B------:R-:W4:Y:S01]  /*45c80*/  LDL.LU R16, [R1+0x3fc] ;  /* 0x0003fc0001107983 */ /* 0x000f220000300800 */
[----:B------:R-:W4:Y:S02]  /*45c90*/  LDL.LU R15, [R1+0x4e8] ;  /* 0x0004e800010f7983 */ /* 0x000f240000300800 */
[----:B------:R-:W4:Y:S02]  /*45ca0*/  LDL.LU R14, [R1+0x4ec] ;  /* 0x0004ec00010e7983 */ /* 0x000f240000300800 */
[----:B------:R-:W4:Y:S01]  /*45cb0*/  LDL.LU R13, [R1+0x4d8] ;  /* 0x0004d800010d7983 */ /* 0x000f220000300800 */
[----:B------:R-:W4:Y:S01]  /*45cc0*/  LDL.LU R11, [R1+0x4dc] ;  /* 0x0004dc00010b7983 */ /* 0x000f220000300800 */
[----:B------:R-:W4:Y:S02]  /*45cd0*/  LDL.LU R10, [R1+0x3c8] ;  /* 0x0003c800010a7983 */ /* 0x000f240000300800 */
[----:B------:R-:W4:Y:S02]  /*45ce0*/  LDL.LU R9, [R1+0x3cc] ;  /* 0x0003cc0001097983 */ /* 0x000f240000300800 */
[----:B------:R-:W4:Y:S02]  /*45cf0*/  LDL.LU R8, [R1+0x8d8] ;  /* 0x0008d80001087983 */ /* 0x000f240000300800 */
[----:B------:R-:W-:-:S06]  /*45d00*/  FMUL R4, R4, 1.4426950216293334961 ;  /* 0x3fb8aa3b04047820 */ /* 0x000fcc0000400000 */
[----:B------:R-:W0:Y:S08]  /*45d10*/  MUFU.EX2 R4, R4 ;  /* 0x0000000400047308 */ /* 0x000e300000000800 */
[----:B------:R-:W1:Y:S01]  /*45d20*/  MUFU.EX2 R0, R0 ;  /* 0x0000000000007308 */ /* 0x000e620000000800 */
[C---:B-----5:R-:W-:Y:S02]  /*45d30*/  FMUL R26, R2.reuse, R26 ;  /* 0x0000001a021a7220 */ /* 0x060fe40000400000 */
[----:B--2---:R-:W-:-:S03]  /*45d40*/  FMUL R25, R2, R25 ;  /* 0x0000001902197220 */ /* 0x004fc60000400000 */
[----:B------:R2:W-:Y:S01]  /*45d50*/  STL [R1+0x80], R26 ;  /* 0x0000801a01007387 */ /* 0x0005e20000100800 */
[C---:B---3--:R-:W-:Y:S02]  /*45d60*/  FMUL R24, R2.reuse, R24 ;  /* 0x0000001802187220 */ /* 0x048fe40000400000 */
[C---:B------:R-:W-:Y:S02]  /*45d70*/  FMUL R22, R2.reuse, R22 ;  /* 0x0000001602167220 */ /* 0x040fe40000400000 */
[C---:B------:R-:W-:Y:S02]  /*45d80*/  FMUL R21, R2.reuse, R21 ;  /* 0x0000001502157220 */ /* 0x040fe40000400000 */
[C---:B----4-:R-:W-:Y:S02]  /*45d90*/  FMUL R20, R2.reuse, R20 ;  /* 0x0000001402147220 */ /* 0x050fe40000400000 */
[C---:B--2---:R-:W-:Y:S02]  /*45da0*/  FMUL R26, R2.reuse, R6 ;  /* 0x00000006021a7220 */ /* 0x044fe40000400000 */
[----:B------:R-:W-:-:S02]  /*45db0*/  FMUL R19, R2, R19 ;  /* 0x0000001302137220 */ /* 0x000fc40000400000 */
[C---:B0-----:R-:W-:Y:S02]  /*45dc0*/  FFMA R18, R4.reuse, R18, R7 ;  /* 0x0000001204127223 */ /* 0x041fe40000000007 */
[C---:B------:R-:W-:Y:S02]  /*45dd0*/  FMUL R17, R4.reuse, R17 ;  /* 0x0000001104117220 */ /* 0x040fe40000400000 */
[----:B------:R-:W-:Y:S01]  /*45de0*/  FMUL R15, R4, R15 ;  /* 0x0000000f040f7220 */ /* 0x000fe20000400000 */
[----:B------:R-:W-:Y:S01]  /*45df0*/  STL [R1+0x84], R26 ;  /* 0x0000841a01007387 */ /* 0x000fe20000100800 */
[----:B------:R-:W-:Y:S02]  /*45e00*/  STL [R1+0x70], R25 ;  /* 0x0000701901007387 */ /* 0x000fe40000100800 */
[----:B------:R-:W-:Y:S02]  /*45e10*/  STL [R1+0x74], R24 ;  /* 0x0000741801007387 */ /* 0x000fe40000100800 */
[----:B------:R0:W-:Y:S01]  /*45e20*/  STL [R1+0x60], R22 ;  /* 0x0000601601007387 */ /* 0x0001e20000100800 */
[----:B------:R2:W-:Y:S01]  /*45e30*/  STL [R1+0x64], R21 ;  /* 0x0000641501007387 */ /* 0x0005e20000100800 */
[----:B------:R3:W-:Y:S02]  /*45e40*/  STL [R1+0xd0], R20 ;  /* 0x0000d01401007387 */ /* 0x0007e40000100800 */
[----:B------:R-:W-:-:S02]  /*45e50*/  FMUL R2, R3, 1.4426950216293334961 ;  /* 0x3fb8aa3b03027820 */ /* 0x000fc40000400000 */
[----:B------:R4:W-:Y:S02]  /*45e60*/  STL [R1+0xd4], R19 ;  /* 0x0000d41301007387 */ /* 0x0009e40000100800 */
[C---:B------:R-:W-:Y:S02]  /*45e70*/  FMUL R7, R4.reuse, R16 ;  /* 0x0000001004077220 */ /* 0x040fe40000400000 */
[----:B------:R-:W-:Y:S01]  /*45e80*/  FADD R3, -R29, R27 ;  /* 0x0000001b1d037221 */ /* 0x000fe20000000100 */
[----:B------:R-:W-:Y:S01]  /*45e90*/  STL [R1+0x8dc], R18 ;  /* 0x0008dc1201007387 */ /* 0x000fe20000100800 */
[----:B------:R-:W5:Y:S02]  /*45ea0*/  LDL.LU R27, [R1+0x208] ;  /* 0x00020800011b7983 */ /* 0x000f640000300800 */
[C---:B------:R-:W-:Y:S02]  /*45eb0*/  FMUL R14, R4.reuse, R14 ;  /* 0x0000000e040e7220 */ /* 0x040fe40000400000 */
[----:B------:R-:W-:Y:S02]  /*45ec0*/  STL [R1+0x88], R17 ;  /* 0x0000881101007387 */ /* 0x000fe40000100800 */
[C---:B------:R-:W-:Y:S01]  /*45ed0*/  FMUL R13, R4.reuse, R13 ;  /* 0x0000000d040d7220 */ /* 0x040fe20000400000 */
[----:B------:R-:W5:Y:S01]  /*45ee0*/  LDL R29, [R1+0x780] ;  /* 0x00078000011d7983 */ /* 0x000f620000100800 */
[----:B------:R-:W-:-:S02]  /*45ef0*/  FMUL R11, R4, R11 ;  /* 0x0000000b040b7220 */ /* 0x000fc40000400000 */
[----:B------:R-:W-:Y:S02]  /*45f00*/  STL [R1+0x8c], R7 ;  /* 0x00008c0701007387 */ /* 0x000fe40000100800 */
[----:B------:R-:W-:Y:S02]  /*45f10*/  STL [R1+0x78], R15 ;  /* 0x0000780f01007387 */ /* 0x000fe40000100800 */
[C---:B------:R-:W-:Y:S01]  /*45f20*/  FMUL R10, R4.reuse, R10 ;  /* 0x0000000a040a7220 */ /* 0x040fe20000400000 */
[----:B------:R3:W-:Y:S01]  /*45f30*/  STL [R1+0x7c], R14 ;  /* 0x00007c0e01007387 */ /* 0x0007e20000100800 */
[----:B------:R-:W-:Y:S02]  /*45f40*/  FMUL R4, R4, R9 ;  /* 0x0000000904047220 */ /* 0x000fe40000400000 */
[----:B------:R4:W-:Y:S02]  /*45f50*/  STL [R1+0x68], R13 ;  /* 0x0000680d01007387 */ /* 0x0009e40000100800 */
[----:B------:R4:W-:Y:S01]  /*45f60*/  STL [R1+0x6c], R11 ;  /* 0x00006c0b01007387 */ /* 0x0009e20000100800 */
[----:B0-----:R-:W5:Y:S01]  /*45f70*/  LDL.LU R22, [R1+0x4c0] ;  /* 0x0004c00001167983 */ /* 0x001f620000300800 */
[----:B-1----:R-:W-:-:S02]  /*45f80*/  FFMA R8, R0, R8, R5 ;  /* 0x0000000800087223 */ /* 0x002fc40000000005 */
[----:B------:R-:W-:Y:S02]  /*45f90*/  STL [R1+0xd8], R10 ;  /* 0x0000d80a01007387 */ /* 0x000fe40000100800 */
[----:B------:R0:W-:Y:S01]  /*45fa0*/  STL [R1+0xdc], R4 ;  /* 0x0000dc0401007387 */ /* 0x0001e20000100800 */
[----:B------:R-:W5:Y:S01]  /*45fb0*/  LDL.LU R5, [R1+0x4c4] ;  /* 0x0004c40001057983 */ /* 0x000f620000300800 */
[----:B--2---:R-:W2:Y:S02]  /*45fc0*/  LDL.LU R21, [R1+0x490] ;  /* 0x0004900001157983 */ /* 0x004ea40000300800 */
[----:B------:R1:W-:Y:S02]  /*45fd0*/  STL [R1+0x8d8], R8 ;  /* 0x0008d80801007387 */ /* 0x0003e40000100800 */
[----:B---3--:R-:W3:Y:S01]  /*45fe0*/  LDL.LU R20, [R1+0x494] ;  /* 0x0004940001147983 */ /* 0x008ee20000300800 */
[----:B----4-:R-:W4:Y:S01]  /*45ff0*/  LDL.LU R19, [R1+0x4f0] ;  /* 0x0004f00001137983 */ /* 0x010f220000300800 */
[----:B------:R-:W4:Y:S02]  /*46000*/  LDL.LU R14, [R1+0x4f4] ;  /* 0x0004f400010e7983 */ /* 0x000f240000300800 */
[----:B------:R-:W4:Y:S02]  /*46010*/  LDL.LU R13, [R1+0x500] ;  /* 0x00050000010d7983 */ /* 0x000f240000300800 */
[----:B------:R-:W4:Y:S01]  /*46020*/  LDL.LU R11, [R1+0x504] ;  /* 0x00050400010b7983 */ /* 0x000f220000300800 */
[----:B------:R-:W4:Y:S04]  /*46030*/  LDL.LU R9, [R1+0x8d4] ;  /* 0x0008d40001097983 */ /* 0x000f280000300800 */
[----:B------:R-:W2:Y:S01]  /*46040*/  LDS R6, [R23.X8+0x40700] ;  /* 0x0407000017067984 */ /* 0x000ea20000008800 */
[----:B------:R-:W2:Y:S01]  /*46050*/  MUFU.EX2 R2, R2 ;  /* 0x0000000200027308 */ /* 0x000ea20000000800 */
[----:B------:R-:W4:Y:S02]  /*46060*/  LDL.LU R18, [R1+0x4c8] ;  /* 0x0004c80001127983 */ /* 0x000f240000300800 */
[----:B0-----:R-:W-:Y:S01]  /*46070*/  FADD R4, -R28, R12 ;  /* 0x0000000c1c047221 */ /* 0x001fe20000000100 */
[----:B------:R-:W4:Y:S01]  /*46080*/  LDL.LU R17, [R1+0x4cc] ;  /* 0x0004cc0001117983 */ /* 0x000f220000300800 */
[----:B------:R-:W4:Y:S02]  /*46090*/  LDL.LU R12, [R1+0x498] ;  /* 0x00049800010c7983 */ /* 0x000f240000300800 */
[----:B-1----:R-:W4:Y:S02]  /*460a0*/  LDL.LU R8, [R1+0x49c] ;  /* 0x00049c0001087983 */ /* 0x002f240000300800 */
[----:B------:R-:W4:Y:S01]  /*460b0*/  LDL.LU R10, [R1+0x50c] ;  /* 0x00050c00010a7983 */ /* 0x000f220000300800 */
[----:B------:R-:W4:Y:S01]  /*460c0*/  LDL.LU R16, [R1+0x20c] ;  /* 0x00020c0001107983 */ /* 0x000f220000300800 */
[----:B------:R-:W4:Y:S03]  /*460d0*/  LDL R15, [R1+0x778] ;  /* 0x00077800010f7983 */ /* 0x000f260000100800 */
[----:B------:R-:W0:Y:S01]  /*460e0*/  LDS R7, [R23.X8+0x40800] ;  /* 0x0408000017077984 */ /* 0x000e220000008800 */
[----:B-----5:R-:W-:-:S02]  /*460f0*/  FMUL R24, R0, R22 ;  /* 0x0000001600187220 */ /* 0x020fc40000400000 */
[C---:B------:R-:W-:Y:S02]  /*46100*/  FMUL R22, R0.reuse, R5 ;  /* 0x0000000500167220 */ /* 0x040fe40000400000 */
[C---:B--2---:R-:W-:Y:S02]  /*46110*/  FMUL R21, R0.reuse, R21 ;  /* 0x0000001500157220 */ /* 0x044fe40000400000 */
[C---:B---3--:R-:W-:Y:S02]  /*46120*/  FMUL R20, R0.reuse, R20 ;  /* 0x0000001400147220 */ /* 0x048fe40000400000 */
[C---:B----4-:R-:W-:Y:S01]  /*46130*/  FMUL R19, R0.reuse, R19 ;  /* 0x0000001300137220 */ /* 0x050fe20000400000 */
[----:B------:R-:W-:Y:S01]  /*46140*/  STL [R1+0x110], R24 ;  /* 0x0001101801007387 */ /* 0x000fe20000100800 */
[C---:B------:R-:W-:Y:S02]  /*46150*/  FMUL R14, R0.reuse, R14 ;  /* 0x0000000e000e7220 */ /* 0x040fe40000400000 */
[----:B------:R-:W-:Y:S02]  /*46160*/  STL [R1+0x114], R22 ;  /* 0x0001141601007387 */ /* 0x000fe40000100800 */
[----:B------:R-:W-:Y:S02]  /*46170*/  STL [R1+0x100], R21 ;  /* 0x0001001501007387 */ /* 0x000fe40000100800 */
[C---:B------:R-:W-:Y:S01]  /*46180*/  FMUL R13, R0.reuse, R13 ;  /* 0x0000000d000d7220 */ /* 0x040fe20000400000 */
[----:B------:R-:W-:Y:S01]  /*46190*/  STL [R1+0x104], R20 ;  /* 0x0001041401007387 */ /* 0x000fe20000100800 */
[----:B------:R-:W-:Y:S02]  /*461a0*/  STL [R1+0xf0], R19 ;  /* 0x0000f01301007387 */ /* 0x000fe40000100800 */
[----:B------:R-:W-:-:S02]  /*461b0*/  FMUL R0, R0, R11 ;  /* 0x0000000b00007220 */ /* 0x000fc40000400000 */
[----:B------:R1:W-:Y:S02]  /*461c0*/  STL [R1+0xf4], R14 ;  /* 0x0000f40e01007387 */ /* 0x0003e40000100800 */
[C---:B------:R-:W-:Y:S02]  /*461d0*/  FFMA R9, R2.reuse, R9, R6 ;  /* 0x0000000902097223 */ /* 0x040fe40000000006 */
[----:B------:R-:W-:Y:S02]  /*461e0*/  FMUL R3, R3, 1.4426950216293334961 ;  /* 0x3fb8aa3b03037820 */ /* 0x000fe40000400000 */
[C---:B------:R-:W-:Y:S01]  /*461f0*/  FMUL R10, R2.reuse, R10 ;  /* 0x0000000a020a7220 */ /* 0x040fe20000400000 */
[----:B------:R-:W2:Y:S04]  /*46200*/  LDS R5, [R23.X8+0x40900] ;  /* 0x0409000017057984 */ /* 0x000ea80000008800 */
[----:B-1----:R-:W3:Y:S01]  /*46210*/  LDL.LU R14, [R1+0x4f8] ;  /* 0x0004f800010e7983 */ /* 0x002ee20000300800 */
[----:B------:R1:W-:Y:S03]  /*46220*/  STL [R1+0xe0], R13 ;  /* 0x0000e00d01007387 */ /* 0x0003e60000100800 */
[----:B-1----:R-:W4:Y:S01]  /*46230*/  LDL.LU R13, [R1+0x4fc] ;  /* 0x0004fc00010d7983 */ /* 0x002f220000300800 */
[----:B------:R-:W-:Y:S02]  /*46240*/  STL [R1+0xe4], R0 ;  /* 0x0000e40001007387 */ /* 0x000fe40000100800 */
[----:B------:R-:W5:Y:S02]  /*46250*/  LDL.LU R11, [R1+0x508] ;  /* 0x00050800010b7983 */ /* 0x000f640000300800 */
[----:B------:R1:W-:Y:S02]  /*46260*/  STL [R1+0x8d4], R9 ;  /* 0x0008d40901007387 */ /* 0x0003e40000100800 */
[----:B-1----:R-:W0:Y:S01]  /*46270*/  LDL.LU R9, [R1+0x8d0] ;  /* 0x0008d00001097983 */ /* 0x002e220000300800 */
[----:B------:R-:W0:Y:S01]  /*46280*/  MUFU.EX2 R3, R3 ;  /* 0x0000000300037308 */ /* 0x000e220000000800 */
[----:B------:R-:W-:-:S02]  /*46290*/  FMUL R6, R2, R18 ;  /* 0x0000001202067220 */ /* 0x000fc40000400000 */
[C---:B------:R-:W-:Y:S02]  /*462a0*/  FMUL R18, R2.reuse, R17 ;  /* 0x0000001102127220 */ /* 0x040fe40000400000 */
[----:B------:R-:W-:Y:S01]  /*462b0*/  FMUL R17, R2, R12 ;  /* 0x0000000c02117220 */ /* 0x000fe20000400000 */
[----:B------:R1:W-:Y:S02]  /*462c0*/  STL [R1+0x118], R6 ;  /* 0x0001180601007387 */ /* 0x0003e40000100800 */
[----:B------:R0:W-:Y:S02]  /*462d0*/  STL [R1+0x11c], R18 ;  /* 0x00011c1201007387 */ /* 0x0001e40000100800 */
[----:B------:R-:W2:Y:S02]  /*462e0*/  LDL.LU R12, [R1+0x230] ;  /* 0x00023000010c7983 */ /* 0x000ea40000300800 */
[----:B------:R0:W-:Y:S02]  /*462f0*/  STL [R1+0x108], R17 ;  /* 0x0001081101007387 */ /* 0x0001e40000100800 */
[----:B------:R-:W-:Y:S01]  /*46300*/  FMUL R0, R4, 1.4426950216293334961 ;  /* 0x3fb8aa3b04007820 */ /* 0x000fe20000400000 */
[----:B------:R-:W2:Y:S01]  /*46310*/  LDL R28, [R1+0x770] ;  /* 0x00077000011c7983 */ /* 0x000ea20000100800 */
[----:B-1----:R-:W-:-:S02]  /*46320*/  FMUL R6, R2, R8 ;  /* 0x0000000802067220 */ /* 0x002fc40000400000 */
[----:B------:R-:W-:Y:S02]  /*46330*/  FADD R4, -R29, R27 ;  /* 0x0000001b1d047221 */ /* 0x000fe40000000100 */
[C---:B---3--:R-:W-:Y:S01]  /*46340*/  FMUL R14, R2.reuse, R14 ;  /* 0x0000000e020e7220 */ /* 0x048fe20000400000 */
[----:B------:R-:W-:Y:S01]  /*46350*/  STL [R1+0x10c], R6 ;  /* 0x00010c0601007387 */ /* 0x000fe20000100800 */
[----:B------:R-:W3:Y:S02]  /*46360*/  LDL.LU R27, [R1+0x234] ;  /* 0x00023400011b7983 */ /* 0x000ee40000300800 */
[----:B------:R-:W3:Y:S02]  /*46370*/  LDL R29, [R1+0x768] ;  /* 0x00076800011d7983 */ /* 0x000ee40000100800 */
[C---:B----4-:R-:W-:Y:S02]  /*46380*/  FMUL R13, R2.reuse, R13 ;  /* 0x0000000d020d7220 */ /* 0x050fe40000400000 */
[----:B-----5:R-:W-:Y:S01]  /*46390*/  FMUL R11, R2, R11 ;  /* 0x0000000b020b7220 */ /* 0x020fe20000400000 */
[----:B------:R1:W-:Y:S02]  /*463a0*/  STL [R1+0xf8], R14 ;  /* 0x0000f80e01007387 */ /* 0x0003e40000100800 */
[----:B------:R4:W-:Y:S02]  /*463b0*/  STL [R1+0xfc], R13 ;  /* 0x0000fc0d01007387 */ /* 0x0009e40000100800 */
[----:B0-----:R-:W-:Y:S01]  /*463c0*/  FFMA R9, R3, R9, R7 ;  /* 0x0000000903097223 */ /* 0x001fe20000000007 */
[----:B------:R0:W-:Y:S01]  /*463d0*/  STL [R1+0xe8], R11 ;  /* 0x0000e80b01007387 */ /* 0x0001e20000100800 */
[----:B------:R5:W-:Y:S02]  /*463e0*/  STL [R1+0xec], R10 ;  /* 0x0000ec0a01007387 */ /* 0x000be40000100800 */
[----:B------:R-:W2:Y:S02]  /*463f0*/  LDL.LU R26, [R1+0x450] ;  /* 0x00045000011a7983 */ /* 0x000ea40000300800 */
[----:B------:R-:W3:Y:S01]  /*46400*/  LDL.LU R25, [R1+0x454] ;  /* 0x0004540001197983 */ /* 0x000ee20000300800 */
[----:B------:R0:W-:Y:S01]  /*46410*/  STL [R1+0x8d0], R9 ;  /* 0x0008d00901007387 */ /* 0x0001e20000100800 */
[----:B------:R-:W3:Y:S02]  /*46420*/  LDL.LU R24, [R1+0x350] ;  /* 0x0003500001187983 */ /* 0x000ee40000300800 */
[----:B------:R-:W3:Y:S02]  /*46430*/  LDL.LU R22, [R1+0x354] ;  /* 0x0003540001167983 */ /* 0x000ee40000300800 */
[----:B------:R-:W3:Y:S01]  /*46440*/  LDL.LU R21, [R1+0x4a0] ;  /* 0x0004a00001157983 */ /* 0x000ee20000300800 */
[----:B------:R-:W3:Y:S01]  /*46450*/  LDL.LU R20, [R1+0x4a4] ;  /* 0x0004a40001147983 */ /* 0x000ee20000300800 */
[----:B------:R-:W3:Y:S02]  /*46460*/  LDL.LU R19, [R1+0x4b0] ;  /* 0x0004b00001137983 */ /* 0x000ee40000300800 */
[----:B------:R-:W3:Y:S02]  /*46470*/  LDL.LU R18, [R1+0x4b4] ;  /* 0x0004b40001127983 */ /* 0x000ee40000300800 */
[----:B------:R-:W-:-:S02]  /*46480*/  FMUL R2, R4, 1.4426950216293334961 ;  /* 0x3fb8aa3b04027820 */ /* 0x000fc40000400000 */
[----:B------:R-:W-:Y:S01]  /*46490*/  FADD R4, -R15, R16 ;  /* 0x000000100f047221 */ /* 0x000fe20000000100 */
[----:B------:R-:W3:Y:S01]  /*464a0*/  LDL.LU R17, [R1+0x8cc] ;  /* 0x0008cc0001117983 */ /* 0x000ee20000300800 */
[----:B------:R-:W3:Y:S02]  /*464b0*/  LDL.LU R16, [R1+0x458] ;  /* 0x0004580001107983 */ /* 0x000ee40000300800 */
[----:B------:R-:W3:Y:S02]  /*464c0*/  LDL.LU R15, [R1+0x45c] ;  /* 0x00045c00010f7983 */ /* 0x000ee40000300800 */
[----:B-1----:R-:W3:Y:S01]  /*464d0*/  LDL.LU R14, [R1+0x358] ;  /* 0x00035800010e7983 */ /* 0x002ee20000300800 */
[----:B----4-:R-:W4:Y:S01]  /*464e0*/  LDL.LU R13, [R1+0x35c] ;  /* 0x00035c00010d7983 */ /* 0x010f220000300800 */
[----:B0-----:R-:W4:Y:S02]  /*464f0*/  LDL.LU R11, [R1+0x4a8] ;  /* 0x0004a800010b7983 */ /* 0x001f240000300800 */
[----:B-----5:R-:W5:Y:S02]  /*46500*/  LDL.LU R10, [R1+0x4ac] ;  /* 0x0004ac00010a7983 */ /* 0x020f640000300800 */
[----:B------:R-:W4:Y:S01]  /*46510*/  LDL.LU R9, [R1+0x4b8] ;  /* 0x0004b80001097983 */ /* 0x000f220000300800 */
[----:B------:R-:W4:Y:S01]  /*46520*/  LDL.LU R7, [R1+0x4bc] ;  /* 0x0004bc0001077983 */ /* 0x000f220000300800 */
[----:B------:R-:W0:Y:S03]  /*46530*/  MUFU.EX2 R0, R0 ;  /* 0x0000000000007308 */ /* 0x000e260000000800 */
[----:B------:R-:W1:Y:S04]  /*46540*/  LDS R8, [R23.X8+0x40a00] ;  /* 0x040a000017087984 */ /* 0x000e680000008800 */
[----:B------:R-:W0:Y:S01]  /*46550*/  LDS R6, [R23.X8+0x40b00] ;  /* 0x040b000017067984 */ /* 0x000e220000008800 */
[----:B--2---:R-:W-:-:S02]  /*46560*/  FMUL R26, R3, R26 ;  /* 0x0000001a031a7220 */ /* 0x004fc40000400000 */
[C---:B---3--:R-:W-:Y:S02]  /*46570*/  FMUL R25, R3.reuse, R25 ;  /* 0x0000001903197220 */ /* 0x048fe40000400000 */
[C---:B------:R-:W-:Y:S02]  /*46580*/  FMUL R24, R3.reuse, R24 ;  /* 0x0000001803187220 */ /* 0x040fe40000400000 */
[C---:B------:R-:W-:Y:S02]  /*46590*/  FMUL R22, R3.reuse, R22 ;  /* 0x0000001603167220 */ /* 0x040fe40000400000 */
[C---:B------:R-:W-:Y:S01]  /*465a0*/  FMUL R21, R3.reuse, R21 ;  /* 0x0000001503157220 */ /* 0x040fe20000400000 */
[----:B------:R-:W-:Y:S01]  /*465b0*/  STL [R1+0x140], R26 ;  /* 0x0001401a01007387 */ /* 0x000fe20000100800 */
[C---:B------:R-:W-:Y:S02]  /*465c0*/  FMUL R20, R3.reuse, R20 ;  /* 0x0000001403147220 */ /* 0x040fe40000400000 */
[----:B------:R-:W-:-:S02]  /*465d0*/  FMUL R19, R3, R19 ;  /* 0x0000001303137220 */ /* 0x000fc40000400000 */
[----:B------:R-:W-:Y:S01]  /*465e0*/  FMUL R18, R3, R18 ;  /* 0x0000001203127220 */ /* 0x000fe20000400000 */
[----:B------:R-:W-:Y:S01]  /*465f0*/  STL [R1+0x144], R25 ;  /* 0x0001441901007387 */ /* 0x000fe20000100800 */
[----:B------:R-:W-:Y:S02]  /*46600*/  FMUL R3, R4, 1.4426950216293334961 ;  /* 0x3fb8aa3b04037820 */ /* 0x000fe40000400000 */
[----:B------:R-:W-:Y:S02]  /*46610*/  STL [R1+0x130], R24 ;  /* 0x0001301801007387 */ /* 0x000fe40000100800 */
[----:B------:R-:W-:Y:S02]  /*46620*/  STL [R1+0x134], R22 ;  /* 0x0001341601007387 */ /* 0x000fe40000100800 */
[C---:B0-----:R-:W-:Y:S01]  /*46630*/  FFMA R17, R0.reuse, R17, R5 ;  /* 0x0000001100117223 */ /* 0x041fe20000000005 */
[----:B------:R-:W-:Y:S01]  /*46640*/  STL [R1+0x120], R21 ;  /* 0x0001201501007387 */ /* 0x000fe20000100800 */
[----:B------:R-:W-:-:S02]  /*46650*/  FMUL R16, R0, R16 ;  /* 0x0000001000107220 */ /* 0x000fc40000400000 */
[----:B------:R-:W-:Y:S01]  /*46660*/  STL [R1+0x124], R20 ;  /* 0x0001241401007387 */ /* 0x000fe20000100800 */
[----:B------:R0:W-:Y:S01]  /*46670*/  MUFU.EX2 R4, R3 ;  /* 0x0000000300047308 */ /* 0x0001e20000000800 */
[C---:B------:R-:W-:Y:S01]  /*46680*/  FMUL R15, R0.reuse, R15 ;  /* 0x0000000f000f7220 */ /* 0x040fe20000400000 */
[----:B------:R-:W-:Y:S01]  /*46690*/  STL [R1+0x150], R19 ;  /* 0x0001501301007387 */ /* 0x000fe20000100800 */
[----:B------:R-:W-:Y:S02]  /*466a0*/  STL [R1+0x154], R18 ;  /* 0x0001541201007387 */ /* 0x000fe40000100800 */
[----:B------:R-:W-:Y:S02]  /*466b0*/  STL [R1+0x8cc], R17 ;  /* 0x0008cc1101007387 */ /* 0x000fe40000100800 */
[----:B------:R-:W-:Y:S02]  /*466c0*/  STL [R1+0x148], R16 ;  /* 0x0001481001007387 */ /* 0x000fe40000100800 */
[----:B----4-:R-:W-:-:S02]  /*466d0*/  FMUL R13, R0, R13 ;  /* 0x0000000d000d7220 */ /* 0x010fc40000400000 */
[C---:B------:R-:W-:Y:S02]  /*466e0*/  FMUL R11, R0.reuse, R11 ;  /* 0x0000000b000b7220 */ /* 0x040fe40000400000 */
[C---:B------:R-:W-:Y:S02]  /*466f0*/  FMUL R9, R0.reuse, R9 ;  /* 0x0000000900097220 */ /* 0x040fe40000400000 */
[C---:B0-----:R-:W-:Y:S01]  /*46700*/  FMUL R3, R0.reuse, R14 ;  /* 0x0000000e00037220 */ /* 0x041fe20000400000 */
[----:B------:R-:W-:Y:S01]  /*46710*/  STL [R1+0x14c], R15 ;  /* 0x00014c0f01007387 */ /* 0x000fe20000100800 */
[----:B------:R-:W1:Y:S03]  /*46720*/  MUFU.EX2 R2, R2 ;  /* 0x0000000200027308 */ /* 0x000e660000000800 */
[----:B------:R-:W-:Y:S04]  /*46730*/  LDS R5, [R23.X8+0x40c00] ;  /* 0x040c000017057984 */ /* 0x000fe80000008800 */
[----:B------:R5:W-:Y:S01]  /*46740*/  STL [R1+0x138], R3 ;  /* 0x0001380301007387 */ /* 0x000be20000100800 */
[----:B------:R-:W-:Y:S02]  /*46750*/  STL [R1+0x13c], R13 ;  /* 0x00013c0d01007387 */ /* 0x000fe40000100800 */
[----:B------:R-:W-:Y:S02]  /*46760*/  STL [R1+0x128], R11 ;  /* 0x0001280b01007387 */ /* 0x000fe40000100800 */
[----:B-----5:R-:W-:-:S02]  /*46770*/  FMUL R3, R0, R10 ;  /* 0x0000000a00037220 */ /* 0x020fc40000400000 */
[----:B------:R-:W-:-:S03]  /*46780*/  FMUL R0, R0, R7 ;  /* 0x0000000700007220 */ /* 0x000fc60000400000 */
[----:B------:R-:W-:Y:S01]  /*46790*/  STL [R1+0x12c], R3 ;  /* 0x00012c0301007387 */ /* 0x000fe20000100800 */
[----:B------:R-:W-:Y:S02]  /*467a0*/  STL [R1+0x158], R9 ;  /* 0x0001580901007387 */ /* 0x000fe40000100800 */
[----:B------:R-:W2:Y:S02]  /*467b0*/  LDL R20, [R1+0x364] ;  /* 0x0003640001147983 */ /* 0x000ea40000100800 */
[----:B------:R0:W-:Y:S01]  /*467c0*/  STL [R1+0x15c], R0 ;  /* 0x00015c0001007387 */ /* 0x0001e20000100800 */
[----:B------:R-:W1:Y:S01]  /*467d0*/  LDL.LU R16, [R1+0x8c8] ;  /* 0x0008c80001107983 */ /* 0x000e620000300800 */
[----:B0-----:R-:W-:-:S03]  /*467e0*/  FADD R0, -R29, R27 ;  /* 0x0000001b1d007221 */ /* 0x001fc60000000100 */
[----:B------:R-:W3:Y:S01]  /*467f0*/  LDL.LU R29, [R1+0x8c4] ;  /* 0x0008c400011d7983 */ /* 0x000ee20000300800 */
[----:B------:R-:W4:Y:S02]  /*46800*/  LDL.LU R7, [R1+0x440] ;  /* 0x0004400001077983 */ /* 0x000f240000300800 */
[----:B------:R-:W-:Y:S02]  /*46810*/  FADD R3, -R28, R12 ;  /* 0x0000000c1c037221 */ /* 0x000fe40000000100 */
[----:B------:R-:W2:Y:S01]  /*46820*/  LDL.LU R28, [R1+0x444] ;  /* 0x00044400011c7983 */ /* 0x000ea20000300800 */
[----:B------:R-:W2:Y:S02]  /*46830*/  LDL.LU R27, [R1+0x460] ;  /* 0x00046000011b7983 */ /* 0x000ea40000300800 */
[----:B------:R-:W2:Y:S02]  /*46840*/  LDL.LU R26, [R1+0x464] ;  /* 0x00046400011a7983 */ /* 0x000ea40000300800 */
[----:B------:R-:W2:Y:S01]  /*46850*/  LDL.LU R25, [R1+0x470] ;  /* 0x0004700001197983 */ /* 0x000ea20000300800 */
[----:B------:R-:W2:Y:S01]  /*46860*/  LDL.LU R24, [R1+0x474] ;  /* 0x0004740001187983 */ /* 0x000ea20000300800 */
[----:B------:R-:W2:Y:S02]  /*46870*/  LDL.LU R22, [R1+0x480] ;  /* 0x0004800001167983 */ /* 0x000ea40000300800 */
[----:B------:R-:W2:Y:S02]  /*46880*/  LDL.LU R21, [R1+0x484] ;  /* 0x0004840001157983 */ /* 0x000ea40000300800 */
[----:B------:R-:W2:Y:S01]  /*46890*/  LDL.64 R18, [R1+0xce0] ;  /* 0x000ce00001127983 */ /* 0x000ea20000100a00 */
[----:B------:R-:W2:Y:S01]  /*468a0*/  LDL.LU R15, [R1+0x468] ;  /* 0x00046800010f7983 */ /* 0x000ea20000300800 */
[----:B------:R-:W2:Y:S02]  /*468b0*/  LDL.LU R14, [R1+0x46c] ;  /* 0x00046c00010e7983 */ /* 0x000ea40000300800 */
[----:B------:R-:W2:Y:S02]  /*468c0*/  LDL.LU R13, [R1+0x478] ;  /* 0x00047800010d7983 */ /* 0x000ea40000300800 */
[----:B------:R-:W2:Y:S01]  /*468d0*/  LDL.LU R12, [R1+0x47c] ;  /* 0x00047c00010c7983 */ /* 0x000ea20000300800 */
[----:B------:R-:W2:Y:S01]  /*468e0*/  LDL.LU R11, [R1+0x488] ;  /* 0x00048800010b7983 */ /* 0x000ea20000300800 */
[----:B------:R-:W2:Y:S02]  /*468f0*/  LDL.LU R10, [R1+0x48c] ;  /* 0x00048c00010a7983 */ /* 0x000ea40000300800 */
[----:B------:R-:W2:Y:S02]  /*46900*/  LDL.LU R9, [R1+0x8c0] ;  /* 0x0008c00001097983 */ /* 0x000ea40000300800 */
[----:B------:R-:W2:Y:S02]  /*46910*/  LDL.LU R17, [R1+0x448] ;  /* 0x0004480001117983 */ /* 0x000ea40000300800 */
[----:B------:R-:W-:-:S02]  /*46920*/  FMUL R3, R3, 1.4426950216293334961 ;  /* 0x3fb8aa3b03037820 */ /* 0x000fc40000400000 */
[----:B-1----:R-:W-:-:S05]  /*46930*/  FFMA R16, R2, R16, R8 ;  /* 0x0000001002107223 */ /* 0x002fca0000000008 */
[----:B------:R0:W-:Y:S04]  /*46940*/  STL [R1+0x8c8], R16 ;  /* 0x0008c81001007387 */ /* 0x0001e80000100800 */
[----:B0-----:R-:W5:Y:S01]  /*46950*/  LDL.LU R16, [R1+0x44c] ;  /* 0x00044c0001107983 */ /* 0x001f620000300800 */
[----:B---3--:R-:W-:Y:S02]  /*46960*/  FFMA R29, R4, R29, R6 ;  /* 0x0000001d041d7223 */ /* 0x008fe40000000006 */
[----:B------:R-:W-:Y:S02]  /*46970*/  FMUL R6, R0, 1.4426950216293334961 ;  /* 0x3fb8aa3b00067820 */ /* 0x000fe40000400000 */
[----:B------:R4:W0:Y:S02]  /*46980*/  MUFU.EX2 R0, R3 ;  /* 0x0000000300007308 */ /* 0x0008240000000800 */
[----:B----4-:R-:W-:-:S02]  /*46990*/  FMUL R3, R2, R7 ;  /* 0x0000000702037220 */ /* 0x010fc40000400000 */
[----:B------:R-:W1:Y:S04]  /*469a0*/  LDS R7, [R23.X8+0x40d00] ;  /* 0x040d000017077984 */ /* 0x000e680000008800 */
[----:B------:R-:W-:Y:S01]  /*469b0*/  STL [R1+0x8c4], R29 ;  /* 0x0008c41d01007387 */ /* 0x000fe20000100800 */
[----:B--2---:R-:W-:Y:S02]  /*469c0*/  FMUL R8, R2, R26 ;  /* 0x0000001a02087220 */ /* 0x004fe40000400000 */
[----:B------:R-:W-:Y:S01]  /*469d0*/  FMUL R13, R4, R13 ;  /* 0x0000000d040d7220 */ /* 0x000fe20000400000 */
[----:B-1----:R1:W-:Y:S01]  /*469e0*/  STL [R1+0x1ecc], R7 ;  /* 0x001ecc0701007387 */ /* 0x0023e20000100800 */
[----:B------:R2:W-:Y:S02]  /*469f0*/  STL [R1+0x190], R3 ;  /* 0x0001900301007387 */ /* 0x0005e40000100800 */
[----:B------:R-:W-:Y:S02]  /*46a00*/  STL [R1+0x1ec8], R23 ;  /* 0x001ec81701007387 */ /* 0x000fe40000100800 */
[----:B-1----:R-:W-:-:S02]  /*46a10*/  FMUL R7, R2, R28 ;  /* 0x0000001c02077220 */ /* 0x002fc40000400000 */
[----:B--2---:R-:W-:-:S03]  /*46a20*/  FMUL R3, R2, R27 ;  /* 0x0000001b02037220 */ /* 0x004fc60000400000 */
[----:B------:R1:W-:Y:S02]  /*46a30*/  STL [R1+0x194], R7 ;  /* 0x0001940701007387 */ /* 0x0003e40000100800 */
[----:B------:R2:W-:Y:S02]  /*46a40*/  STL [R1+0x180], R3 ;  /* 0x0001800301007387 */ /* 0x0005e40000100800 */
[----:B------:R3:W-:Y:S02]  /*46a50*/  STL [R1+0x184], R8 ;  /* 0x0001840801007387 */ /* 0x0007e40000100800 */
[C---:B-1----:R-:W-:Y:S02]  /*46a60*/  FMUL R7, R2.reuse, R25 ;  /* 0x0000001902077220 */ /* 0x042fe40000400000 */
[C---:B--2---:R-:W-:Y:S02]  /*46a70*/  FMUL R3, R2.reuse, R24 ;  /* 0x0000001802037220 */ /* 0x044fe40000400000 */
[C---:B---3--:R-:W-:Y:S01]  /*46a80*/  FMUL R8, R2.reuse, R22 ;  /* 0x0000001602087220 */ /* 0x048fe20000400000 */
[----:B------:R1:W-:Y:S02]  /*46a90*/  STL [R1+0x170], R7 ;  /* 0x0001700701007387 */ /* 0x0003e40000100800 */
[----:B------:R-:W-:Y:S02]  /*46aa0*/  STL [R1+0x174], R3 ;  /* 0x0001740301007387 */ /* 0x000fe40000100800 */
[----:B------:R2:W-:Y:S02]  /*46ab0*/  STL [R1+0x160], R8 ;  /* 0x0001600801007387 */ /* 0x0005e40000100800 */
[----:B------:R-:W-:Y:S02]  /*46ac0*/  STL [R1+0x1ed0], R20 ;  /* 0x001ed01401007387 */ /* 0x000fe40000100800 */
[----:B-1----:R-:W-:-:S05]  /*46ad0*/  FMUL R7, R2, R21 ;  /* 0x0000001502077220 */ /* 0x002fca0000400000 */
[----:B------:R1:W-:Y:S01]  /*46ae0*/  STL [R1+0x164], R7 ;  /* 0x0001640701007387 */ /* 0x0003e20000100800 */
[C---:B--2---:R-:W-:Y:S02]  /*46af0*/  FMUL R8, R4.reuse, R15 ;  /* 0x0000000f04087220 */ /* 0x044fe40000400000 */
[----:B-1----:R-:W-:-:S05]  /*46b00*/  FMUL R7, R4, R17 ;  /* 0x0000001104077220 */ /* 0x002fca0000400000 */
[----:B------:R1:W-:Y:S02]  /*46b10*/  STL [R1+0x198], R7 ;  /* 0x0001980701007387 */ /* 0x0003e40000100800 */
[----:B-1----:R-:W-:Y:S02]  /*46b20*/  FMUL R7, R4, R14 ;  /* 0x0000000e04077220 */ /* 0x002fe40000400000 */
[----:B------:R-:W-:-:S04]  /*46b30*/  IMAD.WIDE R2, R20, 0x2, R18 ;  /* 0x0000000214027825 */ /* 0x000fc800078e0212 */
[----:B0-----:R-:W-:Y:S01]  /*46b40*/  FFMA R9, R0, R9, R5 ;  /* 0x0000000900097223 */ /* 0x001fe20000000005 */
[----:B------:R0:W2:Y:S01]  /*46b50*/  LDG.E.U16 R28, [R2.64] ;  /* 0x00000004021c7981 */ /* 0x0000a2000c1e1500 */
[----:B-----5:R-:W-:-:S05]  /*46b60*/  FMUL R16, R4, R16 ;  /* 0x0000001004107220 */ /* 0x020fca0000400000 */
[----:B------:R-:W-:Y:S01]  /*46b70*/  STL [R1+0x19c], R16 ;  /* 0x00019c1001007387 */ /* 0x000fe20000100800 */
[----:B------:R-:W3:Y:S02]  /*46b80*/  LDL.LU R27, [R1+0x238] ;  /* 0x00023800011b7983 */ /* 0x000ee40000300800 */
[----:B------:R1:W-:Y:S02]  /*46b90*/  STL [R1+0x188], R8 ;  /* 0x0001880801007387 */ /* 0x0003e40000100800 */
[----:B------:R-:W3:Y:S01]  /*46ba0*/  LDL R29, [R1+0x758] ;  /* 0x00075800011d7983 */ /* 0x000ee20000100800 */
[----:B------:R4:W-:Y:S01]  /*46bb0*/  STL [R1+0x18c], R7 ;  /* 0x00018c0701007387 */ /* 0x0009e20000100800 */
[----:B------:R-:W-:Y:S02]  /*46bc0*/  STL [R1+0x178], R13 ;  /* 0x0001780d01007387 */ /* 0x000fe40000100800 */
[C---:B-1----:R-:W-:Y:S02]  /*46bd0*/  FMUL R8, R4.reuse, R12 ;  /* 0x0000000c04087220 */ /* 0x042fe40000400000 */
[----:B----4-:R-:W-:-:S02]  /*46be0*/  FMUL R7, R4, R11 ;  /* 0x0000000b04077220 */ /* 0x010fc40000400000 */
[----:B------:R-:W-:Y:S01]  /*46bf0*/  FMUL R4, R4, R10 ;  /* 0x0000000a04047220 */ /* 0x000fe20000400000 */
[----:B------:R-:W-:Y:S02]  /*46c00*/  STL [R1+0x17c], R8 ;  /* 0x00017c0801007387 */ /* 0x000fe40000100800 */
[----:B------:R1:W-:Y:S02]  /*46c10*/  STL [R1+0x168], R7 ;  /* 0x0001680701007387 */ /* 0x0003e40000100800 */
[----:B------:R-:W4:Y:S02]  /*46c20*/  LDL.64 R18, [R1+0xcd0] ;  /* 0x000cd00001127983 */ /* 0x000f240000100a00 */
[----:B------:R5:W-:Y:S01]  /*46c30*/  STL [R1+0x16c], R4 ;  /* 0x00016c0401007387 */ /* 0x000be20000100800 */
[----:B------:R-:W3:Y:S04]  /*46c40*/  LDL.LU R20, [R1+0x400] ;  /* 0x0004000001147983 */ /* 0x000ee80000300800 */
[----:B-1----:R-:W4:Y:S01]  /*46c50*/  LDL.LU R7, [R1+0x404] ;  /* 0x0004040001077983 */ /* 0x002f220000300800 */
[----:B------:R-:W4:Y:S02]  /*46c60*/  LDL.LU R23, [R1+0x3e0] ;  /* 0x0003e00001177983 */ /* 0x000f240000300800 */
[----:B------:R1:W-:Y:S02]  /*46c70*/  STL [R1+0x8c0], R9 ;  /* 0x0008c00901007387 */ /* 0x0003e40000100800 */
[----:B------:R-:W4:Y:S01]  /*46c80*/  LDL.LU R8, [R1+0x3e4] ;  /* 0x0003e40001087983 */ /* 0x000f220000300800 */
[----:B------:R-:W4:Y:S01]  /*46c90*/  LDL.LU R5, [R1+0x3d0] ;  /* 0x0003d00001057983 */ /* 0x000f220000300800 */
[----:B------:R-:W4:Y:S02]  /*46ca0*/  LDL.LU R26, [R1+0x3d4] ;  /* 0x0003d400011a7983 */ /* 0x000f240000300800 */
[----:B------:R-:W4:Y:S02]  /*46cb0*/  LDL.LU R22, [R1+0x210] ;  /* 0x0002100001167983 */ /* 0x000f240000300800 */
[----:B-----5:R-:W5:Y:S01]  /*46cc0*/  LDL.LU R4, [R1+0x214] ;  /* 0x0002140001047983 */ /* 0x020f620000300800 */
[----:B------:R-:W5:Y:S01]  /*46cd0*/  LDL.64 R24, [R1+0xcd8] ;  /* 0x000cd80001187983 */ /* 0x000f620000100a00 */
[----:B------:R-:W5:Y:S02]  /*46ce0*/  LDL.LU R11, [R1+0x408] ;  /* 0x00040800010b7983 */ /* 0x000f640000300800 */
[----:B------:R-:W5:Y:S02]  /*46cf0*/  LDL.LU R10, [R1+0x40c] ;  /* 0x00040c00010a7983 */ /* 0x000f640000300800 */
[----:B------:R-:W5:Y:S01]  /*46d00*/  LDL.LU R21, [R1+0x3e8] ;  /* 0x0003e80001157983 */ /* 0x000f620000300800 */
[----:B------:R-:W5:Y:S01]  /*46d10*/  LDL.LU R17, [R1+0x3ec] ;  /* 0x0003ec0001117983 */ /* 0x000f620000300800 */
[----:B------:R-:W5:Y:S02]  /*46d20*/  LDL.LU R14, [R1+0x3d8] ;  /* 0x0003d800010e7983 */ /* 0x000f640000300800 */
[----:B------:R-:W5:Y:S02]  /*46d30*/  LDL.LU R13, [R1+0x3dc] ;  /* 0x0003dc00010d7983 */ /* 0x000f640000300800 */
[----:B-1----:R-:W5:Y:S01]  /*46d40*/  LDL.LU R9, [R1+0x218] ;  /* 0x0002180001097983 */ /* 0x002f620000300800 */
[----:B0-----:R-:W5:Y:S01]  /*46d50*/  LDL.LU R3, [R1+0x21c] ;  /* 0x00021c0001037983 */ /* 0x001f620000300800 */
[----:B------:R-:W5:Y:S02]  /*46d60*/  LDL.LU R2, [R1+0x8bc] ;  /* 0x0008bc0001027983 */ /* 0x000f640000300800 */
[----:B------:R-:W5:Y:S02]  /*46d70*/  LDL.LU R16, [R1+0x23c] ;  /* 0x00023c0001107983 */ /* 0x000f640000300800 */
[----:B------:R-:W5:Y:S01]  /*46d80*/  LDL R15, [R1+0x73c] ;  /* 0x00073c00010f7983 */ /* 0x000f620000100800 */
[----:B------:R-:W5:Y:S01]  /*46d90*/  LDL.LU R12, [R1+0x240] ;  /* 0x00024000010c7983 */ /* 0x000f620000300800 */
[----:B------:R-:W0:Y:S03]  /*46da0*/  MUFU.EX2 R6, R6 ;  /* 0x0000000600067308 */ /* 0x000e260000000800 */
[----:B--2---:R1:W-:Y:S04]  /*46db0*/  STL [R1+0x49c], R28 ;  /* 0x00049c1c01007387 */ /* 0x0043e80000100800 */
[----:B-1----:R-:W2:Y:S01]  /*46dc0*/  LDL R28, [R1+0x730] ;  /* 0x00073000011c7983 */ /* 0x002ea20000100800 */
[----:B---3--:R-:W-:-:S02]  /*46dd0*/  FMUL R20, R0, R20 ;  /* 0x0000001400147220 */ /* 0x008fc40000400000 */
[C---:B----4-:R-:W-:Y:S02]  /*46de0*/  FMUL R7, R0.reuse, R7 ;  /* 0x0000000700077220 */ /* 0x050fe40000400000 */
[C---:B------:R-:W-:Y:S01]  /*46df0*/  FMUL R23, R0.reuse, R23 ;  /* 0x0000001700177220 */ /* 0x040fe20000400000 */
[----:B------:R1:W-:Y:S01]  /*46e00*/  STL [R1+0x1a0], R20 ;  /* 0x0001a01401007387 */ /* 0x0003e20000100800 */
[C---:B------:R-:W-:Y:S02]  /*46e10*/  FMUL R8, R0.reuse, R8 ;  /* 0x0000000800087220 */ /* 0x040fe40000400000 */
[C---:B------:R-:W-:Y:S01]  /*46e20*/  FMUL R5, R0.reuse, R5 ;  /* 0x0000000500057220 */ /* 0x040fe20000400000 */
[----:B-1----:R-:W3:Y:S01]  /*46e30*/  LDL.LU R20, [R1+0x1ed0] ;  /* 0x001ed00001147983 */ /* 0x002ee20000300800 */
[----:B------:R1:W-:Y:S02]  /*46e40*/  STL [R1+0x1a4], R7 ;  /* 0x0001a40701007387 */ /* 0x0003e40000100800 */
[C---:B------:R-:W-:Y:S01]  /*46e50*/  FMUL R22, R0.reuse, R22 ;  /* 0x0000001600167220 */ /* 0x040fe20000400000 */
[----:B-1----:R-:W4:Y:S01]  /*46e60*/  LDL.LU R7, [R1+0x1ecc] ;  /* 0x001ecc0001077983 */ /* 0x002f220000300800 */
[----:B------:R1:W-:Y:S03]  /*46e70*/  STL [R1+0x1e0], R23 ;  /* 0x0001e01701007387 */ /* 0x0003e60000100800 */
[----:B-1----:R-:W2:Y:S01]  /*46e80*/  LDL.LU R23, [R1+0x1ec8] ;  /* 0x001ec80001177983 */ /* 0x002ea20000300800 */
[----:B------:R-:W-:Y:S02]  /*46e90*/  STL [R1+0x1e4], R8 ;  /* 0x0001e40801007387 */ /* 0x000fe40000100800 */
[----:B------:R1:W-:Y:S02]  /*46ea0*/  STL [R1+0x1d0], R5 ;  /* 0x0001d00501007387 */ /* 0x0003e40000100800 */
[----:B-1----:R-:W-:-:S02]  /*46eb0*/  FMUL R5, R0, R26 ;  /* 0x0000001a00057220 */ /* 0x002fc40000400000 */
[----:B-----5:R-:W-:-:S03]  /*46ec0*/  FMUL R0, R0, R4 ;  /* 0x0000000400007220 */ /* 0x020fc60000400000 */
[----:B------:R-:W-:Y:S01]  /*46ed0*/  STL [R1+0x1d4], R5 ;  /* 0x0001d40501007387 */ /* 0x000fe20000100800 */
[----:B------:R0:W-:Y:S02]  /*46ee0*/  STL [R1+0x1c0], R22 ;  /* 0x0001c01601007387 */ /* 0x0001e40000100800 */
[----:B------:R1:W-:Y:S02]  /*46ef0*/  STL [R1+0x1c4], R0 ;  /* 0x0001c40001007387 */ /* 0x0003e40000100800 */
[C---:B0-----:R-:W-:Y:S02]  /*46f00*/  FMUL R22, R6.reuse, R11 ;  /* 0x0000000b06167220 */ /* 0x041fe40000400000 */
[C---:B-1----:R-:W-:Y:S02]  /*46f10*/  FMUL R0, R6.reuse, R10 ;  /* 0x0000000a06007220 */ /* 0x042fe40000400000 */
[----:B------:R-:W5:Y:S01]  /*46f20*/  LDL.64 R10, [R1+0xcc8] ;  /* 0x000cc800010a7983 */ /* 0x000f620000100a00 */
[----:B------:R-:W-:Y:S02]  /*46f30*/  STL [R1+0x1a8], R22 ;  /* 0x0001a81601007387 */ /* 0x000fe40000100800 */
[----:B------:R-:W-:-:S02]  /*46f40*/  FMUL R21, R6, R21 ;  /* 0x0000001506157220 */ /* 0x000fc40000400000 */
[----:B------:R0:W-:Y:S02]  /*46f50*/  STL [R1+0x1ac], R0 ;  /* 0x0001ac0001007387 */ /* 0x0001e40000100800 */
[C---:B------:R-:W-:Y:S02]  /*46f60*/  FMUL R14, R6.reuse, R14 ;  /* 0x0000000e060e7220 */ /* 0x040fe40000400000 */
[C---:B------:R-:W-:Y:S01]  /*46f70*/  FMUL R13, R6.reuse, R13 ;  /* 0x0000000d060d7220 */ /* 0x040fe20000400000 */
[----:B------:R-:W-:Y:S01]  /*46f80*/  STL [R1+0x1e8], R21 ;  /* 0x0001e81501007387 */ /* 0x000fe20000100800 */
[C---:B0-----:R-:W-:Y:S02]  /*46f90*/  FMUL R0, R6.reuse, R17 ;  /* 0x0000001106007220 */ /* 0x041fe40000400000 */
[----:B------:R-:W-:-:S03]  /*46fa0*/  FMUL R3, R6, R3 ;  /* 0x0000000306037220 */ /* 0x000fc60000400000 */
[----:B------:R0:W-:Y:S01]  /*46fb0*/  STL [R1+0x1ec], R0 ;  /* 0x0001ec0001007387 */ /* 0x0001e20000100800 */
[----:B------:R-:W-:Y:S02]  /*46fc0*/  STL [R1+0x1d8], R14 ;  /* 0x0001d80e01007387 */ /* 0x000fe40000100800 */
[----:B------:R-:W-:Y:S02]  /*46fd0*/  STL [R1+0x1dc], R13 ;  /* 0x0001dc0d01007387 */ /* 0x000fe40000100800 */
[----:B0-----:R-:W-:-:S05]  /*46fe0*/  FMUL R0, R6, R9 ;  /* 0x0000000906007220 */ /* 0x001fca0000400000 */
[----:B------:R0:W-:Y:S01]  /*46ff0*/  STL [R1+0x1c8], R0 ;  /* 0x0001c80001007387 */ /* 0x0001e20000100800 */
[----:B------:R-:W-:Y:S02]  /*47000*/  STL [R1+0x1cc], R3 ;  /* 0x0001cc0301007387 */ /* 0x000fe40000100800 */
[----:B0-----:R-:W-:Y:S02]  /*47010*/  FADD R0, -R29, R27 ;  /* 0x0000001b1d007221 */ /* 0x001fe40000000100 */
[----:B---3--:R-:W-:-:S05]  /*47020*/  IMAD.WIDE R4, R20, 0x2, R24 ;  /* 0x0000000214047825 */ /* 0x008fca00078e0218 */
[----:B------:R0:W3:Y:S01]  /*47030*/  LDG.E.U16 R21, [R4.64] ;  /* 0x0000000404157981 */ /* 0x0000e2000c1e1500 */
[----:B----4-:R-:W-:-:S05]  /*47040*/  FFMA R2, R6, R2, R7 ;  /* 0x0000000206027223 */ /* 0x010fca0000000007 */
[----:B------:R1:W-:Y:S01]  /*47050*/  STL [R1+0x8bc], R2 ;  /* 0x0008bc0201007387 */ /* 0x0003e20000100800 */
[----:B------:R-:W4:Y:S02]  /*47060*/  LDL.LU R27, [R1+0x244] ;  /* 0x00024400011b7983 */ /* 0x000f240000300800 */
[----:B------:R-:W4:Y:S02]  /*47070*/  LDL R29, [R1+0x724] ;  /* 0x00072400011d7983 */ /* 0x000f240000100800 */
[----:B------:R-:W4:Y:S01]  /*47080*/  LDL.LU R17, [R1+0x8b8] ;  /* 0x0008b80001117983 */ /* 0x000f220000300800 */
[----:B------:R-:W4:Y:S01]  /*47090*/  LDL.LU R26, [R1+0x3b0] ;  /* 0x0003b000011a7983 */ /* 0x000f220000300800 */
[----:B------:R-:W4:Y:S02]  /*470a0*/  LDL.LU R25, [R1+0x3b4] ;  /* 0x0003b40001197983 */ /* 0x000f240000300800 */
[----:B------:R-:W4:Y:S02]  /*470b0*/  LDL.LU R24, [R1+0x410] ;  /* 0x0004100001187983 */ /* 0x000f240000300800 */
[----:B------:R-:W4:Y:S01]  /*470c0*/  LDL.LU R22, [R1+0x414] ;  /* 0x0004140001167983 */ /* 0x000f220000300800 */
[----:B------:R-:W4:Y:S04]  /*470d0*/  LDL.LU R13, [R1+0x420] ;  /* 0x00042000010d7983 */ /* 0x000f280000300800 */
[----:B--2---:R-:W4:Y:S01]  /*470e0*/  LDS R8, [R23.X8+0x40e00] ;  /* 0x040e000017087984 */ /* 0x004f220000008800 */
[----:B-1----:R-:W-:-:S04]  /*470f0*/  IMAD.WIDE R2, R20, 0x2, R18 ;  /* 0x0000000214027825 */ /* 0x002fc800078e0212 */
[----:B------:R-:W-:Y:S02]  /*47100*/  FMUL R0, R0, 1.4426950216293334961 ;  /* 0x3fb8aa3b00007820 */ /* 0x000fe40000400000 */
[----:B0-----:R-:W-:Y:S01]  /*47110*/  FADD R4, -R15, R16 ;  /* 0x000000100f047221 */ /* 0x001fe20000000100 */
[----:B------:R-:W-:Y:S04]  /*47120*/  LDS R5, [R23.X8+0x40f00] ;  /* 0x040f000017057984 */ /* 0x000fe80000008800 */
[----:B------:R5:W2:Y:S04]  /*47130*/  LDG.E.U16 R19, [R2.64] ;  /* 0x0000000402137981 */ /* 0x000aa8000c1e1500 */
[----:B------:R-:W-:Y:S01]  /*47140*/  LDS R7, [R23.X8+0x41000] ;  /* 0x0410000017077984 */ /* 0x000fe20000008800 */
[----:B-----5:R-:W-:-:S05]  /*47150*/  IMAD.WIDE R2, R20, 0x2, R10 ;  /* 0x0000000214027825 */ /* 0x020fca00078e020a */
[----:B------:R0:W5:Y:S02]  /*47160*/  LDG.E.U16 R18, [R2.64] ;  /* 0x0000000402127981 */ /* 0x000164000c1e1500 */
[----:B0-----:R-:W-:Y:S02]  /*47170*/  FADD R3, -R28, R12 ;  /* 0x0000000c1c037221 */ /* 0x001fe40000000100 */
[----:B------:R-:W5:Y:S01]  /*47180*/  LDL.LU R12, [R1+0x424] ;  /* 0x00042400010c7983 */ /* 0x000f620000300800 */
[----:B------:R-:W5:Y:S01]  /*47190*/  LDL.LU R11, [R1+0x430] ;  /* 0x00043000010b7983 */ /* 0x000f620000300800 */
[----:B------:R-:W4:Y:S01]  /*471a0*/  MUFU.EX2 R0, R0 ;  /* 0x0000000000007308 */ /* 0x000f220000000800 */
[----:B------:R-:W5:Y:S01]  /*471b0*/  LDL.LU R10, [R1+0x434] ;  /* 0x00043400010a7983 */ /* 0x000f620000300800 */
[----:B------:R-:W5:Y:S01]  /*471c0*/  LDL.LU R16, [R1+0x428] ;  /* 0x0004280001107983 */ /* 0x000f620000300800 */
[----:B------:R-:W5:Y:S02]  /*471d0*/  LDL.LU R15, [R1+0x42c] ;  /* 0x00042c00010f7983 */ /* 0x000f640000300800 */
[----:B------:R-:W5:Y:S02]  /*471e0*/  LDL.LU R14, [R1+0x438] ;  /* 0x00043800010e7983 */ /* 0x000f640000300800 */
[----:B------:R-:W5:Y:S01]  /*471f0*/  LDL.LU R9, [R1+0x43c] ;  /* 0x00043c0001097983 */ /* 0x000f620000300800 */
[----:B------:R-:W5:Y:S04]  /*47200*/  LDL.LU R6, [R1+0x8b4] ;  /* 0x0008b40001067983 */ /* 0x000f680000300800 */
[----:B---3--:R0:W-:Y:S04]  /*47210*/  STL [R1+0x498], R21 ;  /* 0x0004981501007387 */ /* 0x0081e80000100800 */
[----:B0-----:R-:W3:Y:S01]  /*47220*/  LDL.LU R21, [R1+0x3b8] ;  /* 0x0003b80001157983 */ /* 0x001ee20000300800 */
[----:B----4-:R-:W-:-:S03]  /*47230*/  FFMA R17, R0, R17, R8 ;  /* 0x0000001100117223 */ /* 0x010fc60000000008 */
[----:B--2---:R0:W-:Y:S04]  /*47240*/  STL [R1+0x494], R19 ;  /* 0x0004941301007387 */ /* 0x0041e80000100800 */
[----:B0-----:R-:W2:Y:S04]  /*47250*/  LDL.LU R19, [R1+0x3bc] ;  /* 0x0003bc0001137983 */ /* 0x001ea80000300800 */
[----:B-----5:R0:W-:Y:S04]  /*47260*/  STL [R1+0x490], R18 ;  /* 0x0004901201007387 */ /* 0x0201e80000100800 */
[----:B0-----:R-:W4:Y:S01]  /*47270*/  LDL.LU R18, [R1+0x418] ;  /* 0x0004180001127983 */ /* 0x001f220000300800 */
[----:B------:R0:W-:Y:S03]  /*47280*/  STL [R1+0x8b8], R17 ;  /* 0x0008b81101007387 */ /* 0x0001e60000100800 */
[----:B0-----:R-:W5:Y:S01]  /*47290*/  LDL.LU R17, [R1+0x41c] ;  /* 0x00041c0001117983 */ /* 0x001f620000300800 */
[----:B------:R-:W-:-:S02]  /*472a0*/  FMUL R8, R0, R26 ;  /* 0x0000001a00087220 */ /* 0x000fc40000400000 */
[----:B------:R-:W-:Y:S02]  /*472b0*/  FMUL R2, R4, 1.4426950216293334961 ;  /* 0x3fb8aa3b04027820 */ /* 0x000fe40000400000 */
[----:B------:R-:W-:Y:S02]  /*472c0*/  FMUL R4, R3, 1.4426950216293334961 ;  /* 0x3fb8aa3b03047820 */ /* 0x000fe40000400000 */
[C---:B------:R-:W-:Y:S02]  /*472d0*/  FMUL R25, R0.reuse, R25 ;  /* 0x0000001900197220 */ /* 0x040fe40000400000 */
[C---:B------:R-:W-:Y:S01]  /*472e0*/  FMUL R3, R0.reuse, R24 ;  /* 0x0000001800037220 */ /* 0x040fe20000400000 */
[----:B------:R0:W-:Y:S02]  /*472f0*/  STL [R1+0x1b0], R8 ;  /* 0x0001b00801007387 */ /* 0x0001e40000100800 */
[----:B------:R-:W-:Y:S02]  /*47300*/  STL [R1+0x1b4], R25 ;  /* 0x0001b41901007387 */ /* 0x000fe40000100800 */
[C---:B------:R-:W-:Y:S01]  /*47310*/  FMUL R13, R0.reuse, R13 ;  /* 0x0000000d000d7220 */ /* 0x040fe20000400000 */
[----:B------:R1:W-:Y:S01]  /*47320*/  STL [R1+0x290], R3 ;  /* 0x0002900301007387 */ /* 0x0003e20000100800 */
[----:B0-----:R-:W-:-:S02]  /*47330*/  FMUL R8, R0, R22 ;  /* 0x0000001600087220 */ /* 0x001fc40000400000 */
[----:B-1----:R-:W-:-:S03]  /*47340*/  FMUL R3, R0, R12 ;  /* 0x0000000c00037220 */ /* 0x002fc60000400000 */
[----:B------:R0:W-:Y:S01]  /*47350*/  STL [R1+0x294], R8 ;  /* 0x0002940801007387 */ /* 0x0001e20000100800 */
[----:B------:R1:W-:Y:S03]  /*47360*/  STL [R1+0x280], R13 ;  /* 0x0002800d01007387 */ /* 0x0003e60000100800 */
[----:B------:R-:W-:Y:S01]  /*47370*/  STL [R1+0x284], R3 ;  /* 0x0002840301007387 */ /* 0x000fe20000100800 */
[----:B0-----:R-:W-:-:S05]  /*47380*/  FMUL R8, R0, R11 ;  /* 0x0000000b00087220 */ /* 0x001fca0000400000 */
[----:B------:R-:W-:Y:S02]  /*47390*/  STL [R1+0x270], R8 ;  /* 0x0002700801007387 */ /* 0x000fe40000100800 */
[----:B------:R-:W0:Y:S01]  /*473a0*/  LDS R8, [R23.X8+0x41100] ;  /* 0x0411000017087984 */ /* 0x000e220000008800 */
[----:B------:R-:W1:Y:S03]  /*473b0*/  MUFU.EX2 R2, R2 ;  /* 0x0000000200027308 */ /* 0x000e660000000800 */
[----:B------:R-:W-:Y:S01]  /*473c0*/  FMUL R0, R0, R10 ;  /* 0x0000000a00007220 */ /* 0x000fe20000400000 */
[----:B-1----:R-:W5:Y:S04]  /*473d0*/  LDL.64 R12, [R1+0xcc0] ;  /* 0x000cc000010c7983 */ /* 0x002f680000100a00 */
[----:B------:R1:W-:Y:S01]  /*473e0*/  STL [R1+0x274], R0 ;  /* 0x0002740001007387 */ /* 0x0003e20000100800 */
[----:B------:R-:W5:Y:S01]  /*473f0*/  LDL.64 R10, [R1+0xcb8] ;  /* 0x000cb800010a7983 */ /* 0x000f620000100a00 */
[----:B-1----:R2:W1:Y:S01]  /*47400*/  MUFU.EX2 R0, R4 ;  /* 0x0000000400007308 */ /* 0x0024620000000800 */
[C---:B------:R-:W-:Y:S01]  /*47410*/  FMUL R14, R2.reuse, R14 ;  /* 0x0000000e020e7220 */ /* 0x040fe20000400000 */
[----:B0-----:R-:W-:Y:S01]  /*47420*/  STL [R1+0x1ebc], R8 ;  /* 0x001ebc0801007387 */ /* 0x001fe20000100800 */
[----:B---3--:R-:W-:-:S05]  /*47430*/  FMUL R21, R2, R21 ;  /* 0x0000001502157220 */ /* 0x008fca0000400000 */
[----:B------:R-:W-:Y:S01]  /*47440*/  STL [R1+0x1b8], R21 ;  /* 0x0001b81501007387 */ /* 0x000fe20000100800 */
[----:B--2---:R-:W-:-:S05]  /*47450*/  FMUL R4, R2, R19 ;  /* 0x0000001302047220 */ /* 0x004fca0000400000 */
[----:B------:R0:W-:Y:S02]  /*47460*/  STL [R1+0x1bc], R4 ;  /* 0x0001bc0401007387 */ /* 0x0001e40000100800 */
[C---:B0-----:R-:W-:Y:S02]  /*47470*/  FMUL R4, R2.reuse, R16 ;  /* 0x0000001002047220 */ /* 0x041fe40000400000 */
[----:B----4-:R-:W-:-:S05]  /*47480*/  FMUL R8, R2, R18 ;  /* 0x0000001202087220 */ /* 0x010fca0000400000 */
[----:B------:R0:W-:Y:S01]  /*47490*/  STL [R1+0x298], R8 ;  /* 0x0002980801007387 */ /* 0x0001e20000100800 */
[C---:B-----5:R-:W-:Y:S02]  /*474a0*/  FMUL R17, R2.reuse, R17 ;  /* 0x0000001102117220 */ /* 0x060fe40000400000 */
[----:B0-----:R-:W-:-:S03]  /*474b0*/  FMUL R8, R2, R15 ;  /* 0x0000000f02087220 */ /* 0x001fc60000400000 */
[----:B------:R-:W-:Y:S01]  /*474c0*/  STL [R1+0x29c], R17 ;  /* 0x00029c1101007387 */ /* 0x000fe20000100800 */
[----:B------:R0:W-:Y:S03]  /*474d0*/  STL [R1+0x288], R4 ;  /* 0x0002880401007387 */ /* 0x0001e60000100800 */
[----:B------:R2:W-:Y:S01]  /*474e0*/  STL [R1+0x28c], R8 ;  /* 0x00028c0801007387 */ /* 0x0005e20000100800 */
[----:B0-----:R-:W-:-:S03]  /*474f0*/  FMUL R4, R2, R9 ;  /* 0x0000000902047220 */ /* 0x001fc60000400000 */
[----:B--2---:R-:W1:Y:S01]  /*47500*/  LDL.LU R8, [R1+0x8b0] ;  /* 0x0008b00001087983 */ /* 0x004e620000300800 */
[----:B------:R-:W-:Y:S03]  /*47510*/  STL [R1+0x278], R14 ;  /* 0x0002780e01007387 */ /* 0x000fe60000100800 */
[----:B------:R0:W-:Y:S01]  /*47520*/  STL [R1+0x27c], R4 ;  /* 0x00027c0401007387 */ /* 0x0001e20000100800 */
[----:B------:R-:W2:Y:S02]  /*47530*/  LDL.LU R28, [R1+0x248] ;  /* 0x00024800011c7983 */ /* 0x000ea40000300800 */
[----:B------:R-:W-:Y:S02]  /*47540*/  FADD R3, -R29, R27 ;  /* 0x0000001b1d037221 */ /* 0x000fe40000000100 */
[----:B------:R-:W-:Y:S01]  /*47550*/  FFMA R6, R2, R6, R5 ;  /* 0x0000000602067223 */ /* 0x000fe20000000005 */
[----:B--2---:R-:W-:Y:S01]  /*47560*/  STL [R1+0x1ec0], R28 ;  /* 0x001ec01c01007387 */ /* 0x004fe20000100800 */
[----:B------:R-:W2:Y:S02]  /*47570*/  LDL R27, [R1+0x720] ;  /* 0x00072000011b7983 */ /* 0x000ea40000100800 */
[----:B0-----:R-:W-:-:S04]  /*47580*/  IMAD.WIDE R4, R20, 0x2, R12 ;  /* 0x0000000214047825 */ /* 0x001fc800078e020c */
[----:B------:R0:W-:Y:S02]  /*47590*/  STL [R1+0x8b4], R6 ;  /* 0x0008b40601007387 */ /* 0x0001e40000100800 */
[----:B-1----:R-:W-:Y:S01]  /*475a0*/  FFMA R8, R0, R8, R7 ;  /* 0x0000000800087223 */ /* 0x002fe20000000007 */
[----:B------:R1:W3:Y:S01]  /*475b0*/  LDG.E.U16 R15, [R4.64] ;  /* 0x00000004040f7981 */ /* 0x0002e2000c1e1500 */
[----:B0-----:R-:W-:Y:S02]  /*475c0*/  FMUL R6, R3, 1.4426950216293334961 ;  /* 0x3fb8aa3b03067820 */ /* 0x001fe40000400000 */
[----:B------:R-:W-:-:S05]  /*475d0*/  IMAD.WIDE R2, R20, 0x2, R10 ;  /* 0x0000000214027825 */ /* 0x000fca00078e020a */
[----:B------:R0:W4:Y:S04]  /*475e0*/  LDG.E.U16 R29, [R2.64] ;  /* 0x00000004021d7981 */ /* 0x000128000c1e1500 */
[----:B--2---:R2:W-:Y:S01]  /*475f0*/  STL [R1+0x1ec4], R27 ;  /* 0x001ec41b01007387 */ /* 0x0045e20000100800 */
[----:B------:R-:W5:Y:S02]  /*47600*/  LDL.LU R9, [R1+0x8ac] ;  /* 0x0008ac0001097983 */ /* 0x000f640000300800 */
[----:B------:R-:W5:Y:S02]  /*47610*/  LDL.64 R12, [R1+0xca8] ;  /* 0x000ca800010c7983 */ /* 0x000f640000100a00 */
[----:B------:R-:W5:Y:S01]  /*47620*/  LDL.LU R14, [R1+0x34c] ;  /* 0x00034c00010e7983 */ /* 0x000f620000300800 */
[----:B-1----:R-:W5:Y:S01]  /*47630*/  LDL.LU R5, [R1+0x318] ;  /* 0x0003180001057983 */ /* 0x002f620000300800 */
[----:B------:R-:W5:Y:S02]  /*47640*/  LDL.LU R4, [R1+0x31c] ;  /* 0x00031c0001047983 */ /* 0x000f640000300800 */
[----:B------:R-:W5:Y:S02]  /*47650*/  LDL.64 R10, [R1+0xca0] ;  /* 0x000ca000010a7983 */ /* 0x000f640000100a00 */
[----:B------:R-:W5:Y:S01]  /*47660*/  LDL.LU R7, [R1+0x380] ;  /* 0x0003800001077983 */ /* 0x000f620000300800 */
[----:B--2---:R-:W2:Y:S01]  /*47670*/  LDL.LU R27, [R1+0x384] ;  /* 0x00038400011b7983 */ /* 0x004ea20000300800 */
[----:B------:R-:W2:Y:S02]  /*47680*/  LDL.LU R28, [R1+0x370] ;  /* 0x00037000011c7983 */ /* 0x000ea40000300800 */
[----:B------:R1:W-:Y:S02]  /*47690*/  STL [R1+0x8b0], R8 ;  /* 0x0008b00801007387 */ /* 0x0003e40000100800 */
[----:B-1----:R-:W2:Y:S01]  /*476a0*/  LDL.LU R8, [R1+0x374] ;  /* 0x0003740001087983 */ /* 0x002ea20000300800 */
[----:B------:R-:W2:Y:S02]  /*476b0*/  LDL.LU R26, [R1+0x340] ;  /* 0x00034000011a7983 */ /* 0x000ea40000300800 */
[----:B------:R-:W2:Y:S02]  /*476c0*/  LDL.LU R25, [R1+0x344] ;  /* 0x0003440001197983 */ /* 0x000ea40000300800 */
[----:B------:R-:W2:Y:S01]  /*476d0*/  LDL.LU R24, [R1+0x310] ;  /* 0x0003100001187983 */ /* 0x000ea20000300800 */
[----:B------:R-:W2:Y:S01]  /*476e0*/  LDL.LU R22, [R1+0x314] ;  /* 0x0003140001167983 */ /* 0x000ea20000300800 */
[----:B------:R-:W2:Y:S02]  /*476f0*/  LDL.LU R21, [R1+0x388] ;  /* 0x0003880001157983 */ /* 0x000ea40000300800 */
[----:B------:R-:W2:Y:S02]  /*47700*/  LDL.LU R19, [R1+0x38c] ;  /* 0x00038c0001137983 */ /* 0x000ea40000300800 */
[----:B------:R-:W2:Y:S01]  /*47710*/  LDL.LU R18, [R1+0x378] ;  /* 0x0003780001127983 */ /* 0x000ea20000300800 */
[----:B0-----:R-:W2:Y:S01]  /*47720*/  LDL.LU R3, [R1+0x37c] ;  /* 0x00037c0001037983 */ /* 0x001ea20000300800 */
[----:B------:R-:W2:Y:S02]  /*47730*/  LDL.LU R2, [R1+0x348] ;  /* 0x0003480001027983 */ /* 0x000ea40000300800 */
[----:B------:R-:W2:Y:S02]  /*47740*/  LDL.LU R17, [R1+0x83c] ;  /* 0x00083c0001117983 */ /* 0x000ea40000300800 */
[----:B------:R-:W2:Y:S01]  /*47750*/  LDL R16, [R1+0x71c] ;  /* 0x00071c0001107983 */ /* 0x000ea20000100800 */
[----:B---3--:R0:W-:Y:S04]  /*47760*/  STL [R1+0x48c], R15 ;  /* 0x00048c0f01007387 */ /* 0x0081e80000100800 */
[----:B0-----:R-:W3:Y:S01]  /*47770*/  LDL.LU R15, [R1+0x840] ;  /* 0x00084000010f7983 */ /* 0x001ee20000300800 */
[----:B----4-:R0:W-:Y:S03]  /*47780*/  STL [R1+0x488], R29 ;  /* 0x0004881d01007387 */ /* 0x0101e60000100800 */
[----:B0-----:R-:W3:Y:S01]  /*47790*/  LDL R29, [R1+0x718] ;  /* 0x00071800011d7983 */ /* 0x001ee20000100800 */
[----:B-----5:R-:W-:-:S02]  /*477a0*/  FMUL R7, R0, R7 ;  /* 0x0000000700077220 */ /* 0x020fc40000400000 */
[C---:B--2---:R-:W-:Y:S02]  /*477b0*/  FMUL R27, R0.reuse, R27 ;  /* 0x0000001b001b7220 */ /* 0x044fe40000400000 */
[C---:B------:R-:W-:Y:S01]  /*477c0*/  FMUL R28, R0.reuse, R28 ;  /* 0x0000001c001c7220 */ /* 0x040fe20000400000 */
[----:B------:R-:W-:Y:S02]  /*477d0*/  STL [R1+0x260], R7 ;  /* 0x0002600701007387 */ /* 0x000fe40000100800 */
[----:B------:R0:W-:Y:S01]  /*477e0*/  STL [R1+0x264], R27 ;  /* 0x0002641b01007387 */ /* 0x0001e20000100800 */
[----:B------:R-:W1:Y:S01]  /*477f0*/  MUFU.EX2 R6, R6 ;  /* 0x0000000600067308 */ /* 0x000e620000000800 */
[----:B------:R-:W2:Y:S04]  /*47800*/  LDS R7, [R23.X8+0x41200] ;  /* 0x0412000017077984 */ /* 0x000ea80000008800 */
[C---:B------:R-:W-:Y:S01]  /*47810*/  FMUL R8, R0.reuse, R8 ;  /* 0x0000000800087220 */ /* 0x040fe20000400000 */
[----:B0-----:R-:W4:Y:S01]  /*47820*/  LDL.LU R27, [R1+0x1ec4] ;  /* 0x001ec400011b7983 */ /* 0x001f220000300800 */
[----:B------:R0:W-:Y:S03]  /*47830*/  STL [R1+0x250], R28 ;  /* 0x0002501c01007387 */ /* 0x0001e60000100800 */
[----:B0-----:R-:W4:Y:S01]  /*47840*/  LDL.LU R28, [R1+0x1ec0] ;  /* 0x001ec000011c7983 */ /* 0x001f220000300800 */
[----:B------:R0:W-:Y:S03]  /*47850*/  STL [R1+0x254], R8 ;  /* 0x0002540801007387 */ /* 0x0001e60000100800 */
[----:B0-----:R-:W5:Y:S01]  /*47860*/  LDL.LU R8, [R1+0x1ebc] ;  /* 0x001ebc0001087983 */ /* 0x001f620000300800 */
[----:B------:R-:W-:-:S02]  /*47870*/  FMUL R26, R0, R26 ;  /* 0x0000001a001a7220 */ /* 0x000fc40000400000 */
[C---:B------:R-:W-:Y:S02]  /*47880*/  FMUL R25, R0.reuse, R25 ;  /* 0x0000001900197220 */ /* 0x040fe40000400000 */
[C---:B------:R-:W-:Y:S02]  /*47890*/  FMUL R24, R0.reuse, R24 ;  /* 0x0000001800187220 */ /* 0x040fe40000400000 */
[----:B------:R-:W-:Y:S02]  /*478a0*/  FMUL R22, R0, R22 ;  /* 0x0000001600167220 */ /* 0x000fe40000400000 */
[C---:B-1----:R-:W-:Y:S01]  /*478b0*/  FMUL R21, R6.reuse, R21 ;  /* 0x0000001506157220 */ /* 0x042fe20000400000 */
[----:B------:R-:W-:Y:S01]  /*478c0*/  STL [R1+0x240], R26 ;  /* 0x0002401a01007387 */ /* 0x000fe20000100800 */
[C---:B------:R-:W-:Y:S02]  /*478d0*/  FMUL R19, R6.reuse, R19 ;  /* 0x0000001306137220 */ /* 0x040fe40000400000 */
[----:B------:R-:W-:Y:S02]  /*478e0*/  STL [R1+0x244], R25 ;  /* 0x0002441901007387 */ /* 0x000fe40000100800 */
[C---:B------:R-:W-:Y:S01]  /*478f0*/  FMUL R18, R6.reuse, R18 ;  /* 0x0000001206127220 */ /* 0x040fe20000400000 */
[----:B------:R-:W-:Y:S01]  /*47900*/  STL [R1+0x230], R24 ;  /* 0x0002301801007387 */ /* 0x000fe20000100800 */
[----:B------:R-:W-:-:S02]  /*47910*/  FMUL R3, R6, R3 ;  /* 0x0000000306037220 */ /* 0x000fc40000400000 */
[----:B------:R-:W-:Y:S02]  /*47920*/  STL [R1+0x234], R22 ;  /* 0x0002341601007387 */ /* 0x000fe40000100800 */
[----:B------:R-:W-:Y:S02]  /*47930*/  STL [R1+0x268], R21 ;  /* 0x0002681501007387 */ /* 0x000fe40000100800 */
[C---:B------:R-:W-:Y:S01]  /*47940*/  FMUL R2, R6.reuse, R2 ;  /* 0x0000000206027220 */ /* 0x040fe20000400000 */
[----:B------:R-:W-:Y:S01]  /*47950*/  STL [R1+0x26c], R19 ;  /* 0x00026c1301007387 */ /* 0x000fe20000100800 */
[----:B------:R-:W-:Y:S02]  /*47960*/  STL [R1+0x258], R18 ;  /* 0x0002581201007387 */ /* 0x000fe40000100800 */
[C---:B------:R-:W-:Y:S02]  /*47970*/  FMUL R14, R6.reuse, R14 ;  /* 0x0000000e060e7220 */ /* 0x040fe40000400000 */
[----:B------:R0:W-:Y:S01]  /*47980*/  STL [R1+0x25c], R3 ;  /* 0x00025c0301007387 */ /* 0x0001e20000100800 */
[----:B------:R1:W-:Y:S02]  /*47990*/  STL [R1+0x248], R2 ;  /* 0x0002480201007387 */ /* 0x0003e40000100800 */
[----:B------:R-:W-:Y:S02]  /*479a0*/  STL [R1+0x24c], R14 ;  /* 0x00024c0e01007387 */ /* 0x000fe40000100800 */
[----:B0-----:R-:W-:-:S02]  /*479b0*/  FMUL R3, R6, R5 ;  /* 0x0000000506037220 */ /* 0x001fc40000400000 */
[----:B-1----:R-:W-:-:S03]  /*479c0*/  FMUL R2, R6, R4 ;  /* 0x0000000406027220 */ /* 0x002fc60000400000 */
[----:B------:R-:W-:Y:S01]  /*479d0*/  STL [R1+0x238], R3 ;  /* 0x0002380301007387 */ /* 0x000fe20000100800 */
[----:B------:R-:W-:-:S05]  /*479e0*/  IMAD.WIDE R4, R20, 0x2, R12 ;  /* 0x0000000214047825 */ /* 0x000fca00078e020c */
[----:B------:R0:W2:Y:S01]  /*479f0*/  LDG.E.U16 R26, [R4.64] ;  /* 0x00000004041a7981 */ /* 0x0000a2000c1e1500 */
[----:B----4-:R-:W-:-:S03]  /*47a00*/  FADD R0, -R27, R28 ;  /* 0x0000001c1b007221 */ /* 0x010fc60000000100 */
[----:B------:R-:W4:Y:S01]  /*47a10*/  LDL.LU R28, [R1+0x844] ;  /* 0x00084400011c7983 */ /* 0x000f220000300800 */
[----:B------:R1:W-:Y:S02]  /*47a20*/  STL [R1+0x23c], R2 ;  /* 0x00023c0201007387 */ /* 0x0003e40000100800 */
[----:B------:R-:W4:Y:S02]  /*47a30*/  LDL R27, [R1+0x714] ;  /* 0x00071400011b7983 */ /* 0x000f240000100800 */
[----:B-----5:R-:W-:Y:S02]  /*47a40*/  FFMA R9, R6, R9, R8 ;  /* 0x0000000906097223 */ /* 0x020fe40000000008 */
[----:B-1----:R-:W-:-:S04]  /*47a50*/  IMAD.WIDE R2, R20, 0x2, R10 ;  /* 0x0000000214027825 */ /* 0x002fc800078e020a */
[----:B------:R-:W-:Y:S01]  /*47a60*/  FMUL R0, R0, 1.4426950216293334961 ;  /* 0x3fb8aa3b00007820 */ /* 0x000fe20000400000 */
[----:B------:R-:W-:Y:S04]  /*47a70*/  LDS R8, [R23.X8+0x41300] ;  /* 0x0413000017087984 */ /* 0x000fe80000008800 */
[----:B------:R1:W-:Y:S01]  /*47a80*/  STL [R1+0x8ac], R9 ;  /* 0x0008ac0901007387 */ /* 0x0003e20000100800 */
[----:B------:R-:W2:Y:S02]  /*47a90*/  LDL.LU R12, [R1+0x8a8] ;  /* 0x0008a800010c7983 */ /* 0x000ea40000300800 */
[----:B------:R-:W5:Y:S02]  /*47aa0*/  LDL.LU R24, [R1+0x220] ;  /* 0x0002200001187983 */ /* 0x000f640000300800 */
[----:B------:R-:W4:Y:S01]  /*47ab0*/  LDL.LU R22, [R1+0x224] ;  /* 0x0002240001167983 */ /* 0x000f220000300800 */
[----:B------:R-:W4:Y:S01]  /*47ac0*/  LDL.LU R21, [R1+0x2e0] ;  /* 0x0002e00001157983 */ /* 0x000f220000300800 */
[----:B------:R-:W4:Y:S03]  /*47ad0*/  LDL.LU R13, [R1+0x2e4] ;  /* 0x0002e400010d7983 */ /* 0x000f260000300800 */
[----:B------:R3:W4:Y:S01]  /*47ae0*/  LDG.E.U16 R25, [R2.64] ;  /* 0x0000000402197981 */ /* 0x000722000c1e1500 */
[----:B------:R-:W4:Y:S02]  /*47af0*/  LDL.LU R11, [R1+0x390] ;  /* 0x00039000010b7983 */ /* 0x000f240000300800 */
[----:B------:R-:W4:Y:S01]  /*47b00*/  LDL.LU R10, [R1+0x394] ;  /* 0x00039400010a7983 */ /* 0x000f220000300800 */
[----:B------:R-:W-:Y:S04]  /*47b10*/  LDS R6, [R23.X8+0x41400] ;  /* 0x0414000017067984 */ /* 0x000fe80000008800 */
[----:B-1----:R-:W4:Y:S01]  /*47b20*/  LDL.LU R9, [R1+0x3a0] ;  /* 0x0003a00001097983 */ /* 0x002f220000300800 */
[----:B------:R-:W2:Y:S01]  /*47b30*/  MUFU.EX2 R0, R0 ;  /* 0x0000000000007308 */ /* 0x000ea20000000800 */
[----:B0-----:R-:W4:Y:S02]  /*47b40*/  LDL.LU R5, [R1+0x3a4] ;  /* 0x0003a40001057983 */ /* 0x001f240000300800 */
[----:B---3--:R-:W-:-:S02]  /*47b50*/  FADD R3, -R29, R15 ;  /* 0x0000000f1d037221 */ /* 0x008fc40000000100 */
[----:B------:R-:W3:Y:S01]  /*47b60*/  LDL.LU R15, [R1+0x398] ;  /* 0x00039800010f7983 */ /* 0x000ee20000300800 */
[----:B------:R-:W3:Y:S02]  /*47b70*/  LDL.LU R14, [R1+0x39c] ;  /* 0x00039c00010e7983 */ /* 0x000ee40000300800 */
[----:B------:R-:W3:Y:S02]  /*47b80*/  LDL.LU R19, [R1+0x228] ;  /* 0x0002280001137983 */ /* 0x000ee40000300800 */
[----:B------:R-:W-:Y:S01]  /*47b90*/  FADD R2, -R16, R17 ;  /* 0x0000001110027221 */ /* 0x000fe20000000100 */
[----:B------:R-:W3:Y:S01]  /*47ba0*/  LDL.LU R18, [R1+0x22c] ;  /* 0x00022c0001127983 */ /* 0x000ee20000300800 */
[----:B------:R-:W3:Y:S02]  /*47bb0*/  LDL.LU R17, [R1+0x2e8] ;  /* 0x0002e80001117983 */ /* 0x000ee40000300800 */
[----:B------:R-:W-:Y:S02]  /*47bc0*/  FMUL R4, R3, 1.4426950216293334961 ;  /* 0x3fb8aa3b03047820 */ /* 0x000fe40000400000 */
[----:B--2---:R-:W-:-:S05]  /*47bd0*/  FFMA R12, R0, R12, R7 ;  /* 0x0000000c000c7223 */ /* 0x004fca0000000007 */
[----:B------:R0:W-:Y:S01]  /*47be0*/  STL [R1+0x8a8], R12 ;  /* 0x0008a80c01007387 */ /* 0x0001e20000100800 */
[----:B------:R-:W2:Y:S02]  /*47bf0*/  LDL.LU R16, [R1+0x2ec] ;  /* 0x0002ec0001107983 */ /* 0x000ea40000300800 */
[C---:B-----5:R-:W-:Y:S02]  /*47c00*/  FMUL R7, R0.reuse, R24 ;  /* 0x0000001800077220 */ /* 0x060fe40000400000 */
[C---:B----4-:R-:W-:Y:S02]  /*47c10*/  FMUL R22, R0.reuse, R22 ;  /* 0x0000001600167220 */ /* 0x050fe40000400000 */
[C---:B------:R-:W-:Y:S01]  /*47c20*/  FMUL R3, R0.reuse, R21 ;  /* 0x0000001500037220 */ /* 0x040fe20000400000 */
[----:B0-----:R-:W4:Y:S01]  /*47c30*/  LDL.LU R12, [R1+0x848] ;  /* 0x00084800010c7983 */ /* 0x001f220000300800 */
[----:B------:R-:W4:Y:S02]  /*47c40*/  LDL R29, [R1+0x710] ;  /* 0x00071000011d7983 */ /* 0x000f240000100800 */
[----:B------:R0:W-:Y:S02]  /*47c50*/  STL [R1+0x220], R7 ;  /* 0x0002200701007387 */ /* 0x0001e40000100800 */
[----:B------:R-:W-:Y:S01]  /*47c60*/  STL [R1+0x484], R26 ;  /* 0x0004841a01007387 */ /* 0x000fe20000100800 */
[----:B------:R-:W-:Y:S01]  /*47c70*/  STL [R1+0x224], R22 ;  /* 0x0002241601007387 */ /* 0x000fe20000100800 */
[----:B------:R-:W-:Y:S02]  /*47c80*/  STL [R1+0x480], R25 ;  /* 0x0004801901007387 */ /* 0x000fe40000100800 */
[----:B------:R-:W-:-:S02]  /*47c90*/  FMUL R11, R0, R11 ;  /* 0x0000000b000b7220 */ /* 0x000fc40000400000 */
[----:B------:R1:W-:Y:S02]  /*47ca0*/  STL [R1+0x210], R3 ;  /* 0x0002100301007387 */ /* 0x0003e40000100800 */
[C---:B0-----:R-:W-:Y:S02]  /*47cb0*/  FMUL R7, R0.reuse, R13 ;  /* 0x0000000d00077220 */ /* 0x041fe40000400000 */
[----:B-1----:R-:W-:-:S03]  /*47cc0*/  FMUL R3, R0, R10 ;  /* 0x0000000a00037220 */ /* 0x002fc60000400000 */
[----:B------:R0:W-:Y:S01]  /*47cd0*/  STL [R1+0x214], R7 ;  /* 0x0002140701007387 */ /* 0x0001e20000100800 */
[----:B------:R1:W-:Y:S03]  /*47ce0*/  STL [R1+0x200], R11 ;  /* 0x0002000b01007387 */ /* 0x0003e60000100800 */
[----:B------:R-:W-:Y:S01]  /*47cf0*/  STL [R1+0x204], R3 ;  /* 0x0002040301007387 */ /* 0x000fe20000100800 */
[----:B0-----:R-:W-:-:S05]  /*47d00*/  FMUL R7, R0, R9 ;  /* 0x0000000900077220 */ /* 0x001fca0000400000 */
[----:B------:R-:W-:Y:S02]  /*47d10*/  STL [R1+0x1f0], R7 ;  /* 0x0001f00701007387 */ /* 0x000fe40000100800 */
[----:B------:R-:W0:Y:S04]  /*47d20*/  LDS R7, [R23.X8+0x41500] ;  /* 0x0415000017077984 */ /* 0x000e280000008800 */
[----:B------:R-:W-:Y:S02]  /*47d30*/  FMUL R2, R2, 1.4426950216293334961 ;  /* 0x3fb8aa3b02027820 */ /* 0x000fe40000400000 */
[----:B------:R-:W-:Y:S01]  /*47d40*/  FMUL R0, R0, R5 ;  /* 0x0000000500007220 */ /* 0x000fe20000400000 */
[----:B------:R-:W5:Y:S03]  /*47d50*/  LDL.LU R13, [R1+0x3a8] ;  /* 0x0003a800010d7983 */ /* 0x000f660000300800 */
[----:B------:R-:W3:Y:S01]  /*47d60*/  MUFU.EX2 R2, R2 ;  /* 0x0000000200027308 */ /* 0x000ee20000000800 */
[----:B------:R3:W-:Y:S01]  /*47d70*/  STL [R1+0x1f4], R0 ;  /* 0x0001f40001007387 */ /* 0x0007e20000100800 */
[----:B------:R-:W4:Y:S02]  /*47d80*/  LDL.LU R9, [R1+0x3ac] ;  /* 0x0003ac0001097983 */ /* 0x000f240000300800 */
[----:B------:R-:W4:Y:S02]  /*47d90*/  LDL.LU R5, [R1+0x8a4] ;  /* 0x0008a40001057983 */ /* 0x000f240000300800 */
[----:B-1----:R-:W4:Y:S02]  /*47da0*/  LDL.64 R10, [R1+0xc98] ;  /* 0x000c9800010a7983 */ /* 0x002f240000100a00 */
[----:B---3--:R1:W3:Y:S01]  /*47db0*/  MUFU.EX2 R0, R4 ;  /* 0x0000000400007308 */ /* 0x0082e20000000800 */
[----:B------:R-:W-:-:S02]  /*47dc0*/  FMUL R18, R2, R18 ;  /* 0x0000001202127220 */ /* 0x000fc40000400000 */
[C---:B------:R-:W-:Y:S02]  /*47dd0*/  FMUL R15, R2.reuse, R15 ;  /* 0x0000000f020f7220 */ /* 0x040fe40000400000 */
[C---:B-1----:R-:W-:Y:S01]  /*47de0*/  FMUL R4, R2.reuse, R17 ;  /* 0x0000001102047220 */ /* 0x042fe20000400000 */
[----:B0-----:R0:W-:Y:S02]  /*47df0*/  STL [R1+0x1eb0], R7 ;  /* 0x001eb00701007387 */ /* 0x0011e40000100800 */
[----:B0-----:R-:W-:-:S05]  /*47e00*/  FMUL R7, R2, R19 ;  /* 0x0000001302077220 */ /* 0x001fca0000400000 */
[----:B------:R2:W-:Y:S01]  /*47e10*/  STL [R1+0x228], R7 ;  /* 0x0002280701007387 */ /* 0x0005e20000100800 */
[----:B------:R-:W-:Y:S02]  /*47e20*/  STL [R1+0x22c], R18 ;  /* 0x00022c1201007387 */ /* 0x000fe40000100800 */
[----:B------:R-:W-:Y:S02]  /*47e30*/  STL [R1+0x218], R4 ;  /* 0x0002180401007387 */ /* 0x000fe40000100800 */
[----:B------:R-:W-:Y:S02]  /*47e40*/  FADD R3, -R27, R28 ;  /* 0x0000001c1b037221 */ /* 0x000fe40000000100 */
[----:B--2---:R-:W-:-:S05]  /*47e50*/  FMUL R7, R2, R16 ;  /* 0x0000001002077220 */ /* 0x004fca0000400000 */
[----:B------:R0:W-:Y:S04]  /*47e60*/  STL [R1+0x21c], R7 ;  /* 0x00021c0701007387 */ /* 0x0001e80000100800 */
[----:B0-----:R-:W3:Y:S01]  /*47e70*/  LDL.LU R7, [R1+0x8a0] ;  /* 0x0008a00001077983 */ /* 0x001ee20000300800 */
[----:B------:R-:W-:Y:S02]  /*47e80*/  STL [R1+0x208], R15 ;  /* 0x0002080f01007387 */ /* 0x000fe40000100800 */
[----:B------:R-:W2:Y:S02]  /*47e90*/  LDL.LU R28, [R1+0x84c] ;  /* 0x00084c00011c7983 */ /* 0x000ea40000300800 */
[----:B------:R-:W-:-:S05]  /*47ea0*/  FMUL R4, R2, R14 ;  /* 0x0000000e02047220 */ /* 0x000fca0000400000 */
[----:B------:R5:W-:Y:S04]  /*47eb0*/  STL [R1+0x20c], R4 ;  /* 0x00020c0401007387 */ /* 0x000be80000100800 */
[----:B--2---:R-:W-:Y:S01]  /*47ec0*/  STL [R1+0x1eb4], R28 ;  /* 0x001eb41c01007387 */ /* 0x004fe20000100800 */
[----:B------:R-:W2:Y:S02]  /*47ed0*/  LDL R27, [R1+0x708] ;  /* 0x00070800011b7983 */ /* 0x000ea40000100800 */
[C---:B-----5:R-:W-:Y:S02]  /*47ee0*/  FMUL R4, R2.reuse, R13 ;  /* 0x0000000d02047220 */ /* 0x060fe40000400000 */
[C---:B----4-:R-:W-:Y:S02]  /*47ef0*/  FMUL R9, R2.reuse, R9 ;  /* 0x0000000902097220 */ /* 0x050fe40000400000 */
[----:B------:R-:W-:-:S02]  /*47f00*/  FFMA R5, R2, R5, R8 ;  /* 0x0000000502057223 */ /* 0x000fc40000000008 */
[----:B---3--:R-:W-:Y:S01]  /*47f10*/  FFMA R7, R0, R7, R6 ;  /* 0x0000000700077223 */ /* 0x008fe20000000006 */
[----:B--2---:R-:W-:Y:S01]  /*47f20*/  STL [R1+0x1eb8], R27 ;  /* 0x001eb81b01007387 */ /* 0x004fe20000100800 */
[----:B------:R0:W-:Y:S02]  /*47f30*/  STL [R1+0x1f8], R4 ;  /* 0x0001f80401007387 */ /* 0x0001e40000100800 */
[----:B0-----:R-:W-:Y:S02]  /*47f40*/  FMUL R4, R3, 1.4426950216293334961 ;  /* 0x3fb8aa3b03047820 */ /* 0x001fe40000400000 */
[----:B------:R-:W-:-:S06]  /*47f50*/  IMAD.WIDE R2, R20, 0x2, R10 ;  /* 0x0000000214027825 */ /* 0x000fcc00078e020a */
[----:B------:R0:W2:Y:S04]  /*47f60*/  LDG.E.U16 R3, [R2.64] ;  /* 0x0000000402037981 */ /* 0x0000a8000c1e1500 */
[----:B------:R-:W-:Y:S01]  /*47f70*/  STL [R1+0x1fc], R9 ;  /* 0x0001fc0901007387 */ /* 0x000fe20000100800 */
[----:B------:R1:W-:Y:S02]  /*47f80*/  STL [R1+0x8a4], R5 ;  /* 0x0008a40501007387 */ /* 0x0003e40000100800 */
[----:B------:R-:W3:Y:S02]  /*47f90*/  LDL.64 R16, [R1+0xc90] ;  /* 0x000c900001107983 */ /* 0x000ee40000100a00 */
[----:B------:R-:W4:Y:S01]  /*47fa0*/  LDL.64 R14, [R1+0xc88] ;  /* 0x000c8800010e7983 */ /* 0x000f220000100a00 */
[----:B------:R-:W5:Y:S01]  /*47fb0*/  MUFU.EX2 R4, R4 ;  /* 0x0000000400047308 */ /* 0x000f620000000800 */
[----:B------:R-:W2:Y:S01]  /*47fc0*/  LDS R9, [R23.X8+0x41600] ;  /* 0x0416000017097984 */ /* 0x000ea20000008800 */
[----:B-1----:R-:W-:-:S03]  /*47fd0*/  FADD R5, -R29, R12 ;  /* 0x0000000c1d057221 */ /* 0x002fc60000000100 */
[----:B------:R-:W3:Y:S01]  /*47fe0*/  LDL.64 R12, [R1+0xc80] ;  /* 0x000c8000010c7983 */ /* 0x000ee20000100a00 */
[----:B------:R-:W3:Y:S02]  /*47ff0*/  LDL.LU R27, [R1+0x2f0] ;  /* 0x0002f000011b7983 */ /* 0x000ee40000300800 */
[----:B------:R-:W4:Y:S02]  /*48000*/  LDL.LU R28, [R1+0x2f4] ;  /* 0x0002f400011c7983 */ /* 0x000f240000300800 */
[----:B------:R1:W-:Y:S02]  /*48010*/  STL [R1+0x8a0], R7 ;  /* 0x0008a00701007387 */ /* 0x0003e40000100800 */
[----:B-1----:R-:W5:Y:S01]  /*48020*/  LDL.LU R7, [R1+0x300] ;  /* 0x0003000001077983 */ /* 0x002f620000300800 */
[----:B------:R-:W5:Y:S02]  /*48030*/  LDL.LU R29, [R1+0x304] ;  /* 0x00030400011d7983 */ /* 0x000f640000300800 */
[----:B------:R-:W5:Y:S02]  /*48040*/  LDL.LU R6, [R1+0x324] ;  /* 0x0003240001067983 */ /* 0x000f640000300800 */
[----:B------:R-:W5:Y:S01]  /*48050*/  LDL.LU R10, [R1+0x330] ;  /* 0x00033000010a7983 */ /* 0x000f620000300800 */
[----:B0-----:R-:W5:Y:S01]  /*48060*/  LDL.LU R2, [R1+0x334] ;  /* 0x0003340001027983 */ /* 0x001f620000300800 */
[----:B------:R-:W5:Y:S02]  /*48070*/  LDL.LU R26, [R1+0x2f8] ;  /* 0x0002f800011a7983 */ /* 0x000f640000300800 */
[----:B------:R-:W5:Y:S02]  /*48080*/  LDL.LU R25, [R1+0x2fc] ;  /* 0x0002fc0001197983 */ /* 0x000f640000300800 */
[----:B------:R-:W5:Y:S01]  /*48090*/  LDL.LU R24, [R1+0x308] ;  /* 0x0003080001187983 */ /* 0x000f620000300800 */
[----:B------:R-:W5:Y:S01]  /*480a0*/  LDL.LU R22, [R1+0x30c] ;  /* 0x00030c0001167983 */ /* 0x000f620000300800 */
[----:B------:R-:W5:Y:S02]  /*480b0*/  LDL.LU R21, [R1+0x328] ;  /* 0x0003280001157983 */ /* 0x000f640000300800 */
[----:B------:R-:W5:Y:S02]  /*480c0*/  LDL.LU R19, [R1+0x32c] ;  /* 0x00032c0001137983 */ /* 0x000f640000300800 */
[----:B------:R-:W5:Y:S01]  /*480d0*/  LDL.LU R18, [R1+0x338] ;  /* 0x0003380001127983 */ /* 0x000f620000300800 */
[----:B------:R-:W5:Y:S01]  /*480e0*/  LDL.LU R11, [R1+0x33c] ;  /* 0x00033c00010b7983 */ /* 0x000f620000300800 */
[----:B------:R-:W5:Y:S03]  /*480f0*/  LDL.LU R8, [R1+0x89c] ;  /* 0x00089c0001087983 */ /* 0x000f660000300800 */
[----:B--2---:R0:W-:Y:S02]  /*48100*/  STL [R1+0x47c], R3 ;  /* 0x00047c0301007387 */ /* 0x0041e40000100800 */
[----:B0-----:R-:W-:-:S02]  /*48110*/  FMUL R3, R5, 1.4426950216293334961 ;  /* 0x3fb8aa3b05037820 */ /* 0x001fc40000400000 */
[----:B------:R-:W2:Y:S01]  /*48120*/  LDL.LU R5, [R1+0x320] ;  /* 0x0003200001057983 */ /* 0x000ea20000300800 */
[C---:B---3--:R-:W-:Y:S02]  /*48130*/  FMUL R27, R0.reuse, R27 ;  /* 0x0000001b001b7220 */ /* 0x048fe40000400000 */
[----:B----4-:R-:W-:-:S03]  /*48140*/  FMUL R28, R0, R28 ;  /* 0x0000001c001c7220 */ /* 0x010fc60000400000 */
[----:B------:R0:W-:Y:S01]  /*48150*/  STL [R1+0x310], R27 ;  /* 0x0003101b01007387 */ /* 0x0001e20000100800 */
[----:B-----5:R-:W-:-:S03]  /*48160*/  FMUL R7, R0, R7 ;  /* 0x0000000700077220 */ /* 0x020fc60000400000 */
[----:B0-----:R-:W3:Y:S01]  /*48170*/  LDL.LU R27, [R1+0x1eb8] ;  /* 0x001eb800011b7983 */ /* 0x001ee20000300800 */
[----:B------:R0:W-:Y:S03]  /*48180*/  STL [R1+0x314], R28 ;  /* 0x0003141c01007387 */ /* 0x0001e60000100800 */
[----:B0-----:R-:W3:Y:S01]  /*48190*/  LDL.LU R28, [R1+0x1eb4] ;  /* 0x001eb400011c7983 */ /* 0x001ee20000300800 */
[----:B------:R0:W-:Y:S03]  /*481a0*/  STL [R1+0x300], R7 ;  /* 0x0003000701007387 */ /* 0x0001e60000100800 */
[----:B0-----:R-:W4:Y:S01]  /*481b0*/  LDL.LU R7, [R1+0x1eb0] ;  /* 0x001eb00001077983 */ /* 0x001f220000300800 */
[----:B------:R-:W-:-:S05]  /*481c0*/  FMUL R29, R0, R29 ;  /* 0x0000001d001d7220 */ /* 0x000fca0000400000 */
[----:B------:R0:W-:Y:S04]  /*481d0*/  STL [R1+0x304], R29 ;  /* 0x0003041d01007387 */ /* 0x0001e80000100800 */
[----:B0-----:R-:W3:Y:S01]  /*481e0*/  LDL.LU R29, [R1+0x1eac] ;  /* 0x001eac00011d7983 */ /* 0x001ee20000300800 */
[----:B--2---:R-:W-:-:S05]  /*481f0*/  FMUL R5, R0, R5 ;  /* 0x0000000500057220 */ /* 0x004fca0000400000 */
[----:B------:R0:W-:Y:S02]  /*48200*/  STL [R1+0x2f0], R5 ;  /* 0x0002f00501007387 */ /* 0x0001e40000100800 */
[C---:B0-----:R-:W-:Y:S02]  /*48210*/  FMUL R5, R0.reuse, R6 ;  /* 0x0000000600057220 */ /* 0x041fe40000400000 */
[C---:B------:R-:W-:Y:S02]  /*48220*/  FMUL R6, R0.reuse, R10 ;  /* 0x0000000a00067220 */ /* 0x040fe40000400000 */
[----:B------:R-:W0:Y:S04]  /*48230*/  LDS R10, [R23.X8+0x41700] ;  /* 0x04170000170a7984 */ /* 0x000e280000008800 */
[----:B------:R1:W-:Y:S01]  /*48240*/  STL [R1+0x2f4], R5 ;  /* 0x0002f40501007387 */ /* 0x0003e20000100800 */
[----:B------:R2:W-:Y:S02]  /*48250*/  STL [R1+0x2e0], R6 ;  /* 0x0002e00601007387 */ /* 0x0005e40000100800 */
[----:B-1----:R-:W-:-:S02]  /*48260*/  FMUL R5, R0, R2 ;  /* 0x0000000200057220 */ /* 0x002fc40000400000 */
[----:B------:R1:W0:Y:S03]  /*48270*/  MUFU.EX2 R0, R3 ;  /* 0x0000000300007308 */ /* 0x0002260000000800 */
[----:B------:R3:W-:Y:S01]  /*48280*/  STL [R1+0x2e4], R5 ;  /* 0x0002e40501007387 */ /* 0x0007e20000100800 */
[C---:B--2---:R-:W-:Y:S02]  /*48290*/  FMUL R6, R4.reuse, R24 ;  /* 0x0000001804067220 */ /* 0x044fe40000400000 */
[C---:B-1----:R-:W-:Y:S02]  /*482a0*/  FMUL R3, R4.reuse, R25 ;  /* 0x0000001904037220 */ /* 0x042fe40000400000 */
[----:B---3--:R-:W-:-:S05]  /*482b0*/  FMUL R5, R4, R26 ;  /* 0x0000001a04057220 */ /* 0x008fca0000400000 */
[----:B------:R1:W-:Y:S01]  /*482c0*/  STL [R1+0x318], R5 ;  /* 0x0003180501007387 */ /* 0x0003e20000100800 */
[----:B------:R2:W-:Y:S02]  /*482d0*/  STL [R1+0x31c], R3 ;  /* 0x00031c0301007387 */ /* 0x0005e40000100800 */
[----:B------:R3:W-:Y:S02]  /*482e0*/  STL [R1+0x308], R6 ;  /* 0x0003080601007387 */ /* 0x0007e40000100800 */
[C---:B-1----:R-:W-:Y:S02]  /*482f0*/  FMUL R5, R4.reuse, R22 ;  /* 0x0000001604057220 */ /* 0x042fe40000400000 */
[C---:B--2---:R-:W-:Y:S02]  /*48300*/  FMUL R3, R4.reuse, R21 ;  /* 0x0000001504037220 */ /* 0x044fe40000400000 */
[C---:B---3--:R-:W-:Y:S01]  /*48310*/  FMUL R6, R4.reuse, R19 ;  /* 0x0000001304067220 */ /* 0x048fe20000400000 */
[----:B------:R1:W-:Y:S02]  /*48320*/  STL [R1+0x30c], R5 ;  /* 0x00030c0501007387 */ /* 0x0003e40000100800 */
[----:B------:R2:W-:Y:S02]  /*48330*/  STL [R1+0x2f8], R3 ;  /* 0x0002f80301007387 */ /* 0x0005e40000100800 */
[----:B----4-:R-:W-:-:S02]  /*48340*/  FFMA R8, R4, R8, R7 ;  /* 0x0000000804087223 */ /* 0x010fc40000000007 */
[----:B------:R3:W-:Y:S02]  /*48350*/  STL [R1+0x2fc], R6 ;  /* 0x0002fc0601007387 */ /* 0x0007e40000100800 */
[C---:B-1----:R-:W-:Y:S02]  /*48360*/  FMUL R5, R4.reuse, R18 ;  /* 0x0000001204057220 */ /* 0x042fe40000400000 */
[----:B--2---:R-:W-:-:S03]  /*48370*/  FMUL R3, R4, R11 ;  /* 0x0000000b04037220 */ /* 0x004fc60000400000 */
[----:B------:R-:W-:Y:S02]  /*48380*/  STL [R1+0x2e8], R5 ;  /* 0x0002e80501007387 */ /* 0x000fe40000100800 */
[----:B------:R-:W-:Y:S02]  /*48390*/  STL [R1+0x2ec], R3 ;  /* 0x0002ec0301007387 */ /* 0x000fe40000100800 */
[----:B------:R1:W-:Y:S02]  /*483a0*/  STL [R1+0x89c], R8 ;  /* 0x00089c0801007387 */ /* 0x0003e40000100800 */
[----:B------:R-:W0:Y:S02]  /*483b0*/  LDL.LU R11, [R1+0x898] ;  /* 0x00089800010b7983 */ /* 0x000e240000300800 */
[----:B---3--:R-:W-:-:S04]  /*483c0*/  IMAD.WIDE R6, R20, 0x2, R16 ;  /* 0x0000000214067825 */ /* 0x008fc800078e0210 */
[----:B------:R-:W-:Y:S01]  /*483d0*/  FADD R2, -R27, R28 ;  /* 0x0000001c1b027221 */ /* 0x000fe20000000100 */
[----:B------:R-:W2:Y:S04]  /*483e0*/  LDL.64 R16, [R1+0xc78] ;  /* 0x000c780001107983 */ /* 0x000ea80000100a00 */
[----:B------:R3:W4:Y:S01]  /*483f0*/  LDG.E.U16 R7, [R6.64] ;  /* 0x0000000406077981 */ /* 0x000722000c1e1500 */
[----:B------:R-:W-:-:S04]  /*48400*/  FMUL R2, R2, 1.4426950216293334961 ;  /* 0x3fb8aa3b02027820 */ /* 0x000fc80000400000 */
[----:B-1----:R1:W0:Y:S01]  /*48410*/  MUFU.EX2 R8, R2 ;  /* 0x0000000200087308 */ /* 0x0022220000000800 */
[----:B------:R-:W-:-:S06]  /*48420*/  IMAD.WIDE R4, R20, 0x2, R14 ;  /* 0x0000000214047825 */ /* 0x000fcc00078e020e */
[----:B------:R-:W2:Y:S01]  /*48430*/  LDG.E.U16 R5, [R4.64] ;  /* 0x0000000404057981 */ /* 0x000ea2000c1e1500 */
[----:B-1----:R-:W-:-:S03]  /*48440*/  IMAD.WIDE R2, R20, 0x2, R12 ;  /* 0x0000000214027825 */ /* 0x002fc600078e020c */
[----:B------:R-:W2:Y:S01]  /*48450*/  LDL.LU R12, [R1+0x2cc] ;  /* 0x0002cc00010c7983 */ /* 0x000ea20000300800 */
[----:B------:R-:W2:Y:S02]  /*48460*/  LDL.LU R28, [R1+0x2d4] ;  /* 0x0002d400011c7983 */ /* 0x000ea40000300800 */
[----:B------:R-:W2:Y:S02]  /*48470*/  LDL.LU R27, [R1+0x2c0] ;  /* 0x0002c000011b7983 */ /* 0x000ea40000300800 */
[----:B------:R-:W2:Y:S01]  /*48480*/  LDL.LU R26, [R1+0x2c4] ;  /* 0x0002c400011a7983 */ /* 0x000ea20000300800 */
[----:B------:R-:W2:Y:S01]  /*48490*/  LDL.LU R25, [R1+0x2b0] ;  /* 0x0002b00001197983 */ /* 0x000ea20000300800 */
[----:B------:R-:W3:Y:S02]  /*484a0*/  LDL.LU R24, [R1+0x2b4] ;  /* 0x0002b40001187983 */ /* 0x000ee40000300800 */
[----:B------:R-:W3:Y:S02]  /*484b0*/  LDL.LU R22, [R1+0x2a0] ;  /* 0x0002a00001167983 */ /* 0x000ee40000300800 */
[----:B------:R-:W3:Y:S01]  /*484c0*/  LDL.LU R21, [R1+0x2a4] ;  /* 0x0002a40001157983 */ /* 0x000ee20000300800 */
[----:B------:R-:W3:Y:S01]  /*484d0*/  LDL.LU R19, [R1+0x2d8] ;  /* 0x0002d80001137983 */ /* 0x000ee20000300800 */
[----:B------:R-:W3:Y:S02]  /*484e0*/  LDL.LU R18, [R1+0x2dc] ;  /* 0x0002dc0001127983 */ /* 0x000ee40000300800 */
[----:B------:R-:W3:Y:S02]  /*484f0*/  LDL.LU R13, [R1+0x2c8] ;  /* 0x0002c800010d7983 */ /* 0x000ee40000300800 */
[----:B---3--:R-:W3:Y:S01]  /*48500*/  LDL.LU R6, [R1+0x894] ;  /* 0x0008940001067983 */ /* 0x008ee20000300800 */
[----:B------:R-:W3:Y:S01]  /*48510*/  LDG.E.U16 R3, [R2.64] ;  /* 0x0000000402037981 */ /* 0x000ee2000c1e1500 */
[----:B0-----:R-:W-:-:S03]  /*48520*/  FFMA R11, R0, R11, R9 ;  /* 0x0000000b000b7223 */ /* 0x001fc60000000009 */
[----:B------:R-:W5:Y:S01]  /*48530*/  LDL.LU R9, [R1+0x2d0] ;  /* 0x0002d00001097983 */ /* 0x000f620000300800 */
[----:B------:R-:W5:Y:S02]  /*48540*/  LDL.LU R15, [R1+0x2b8] ;  /* 0x0002b800010f7983 */ /* 0x000f640000300800 */
[----:B------:R-:W5:Y:S01]  /*48550*/  LDL.LU R14, [R1+0x2bc] ;  /* 0x0002bc00010e7983 */ /* 0x000f620000300800 */
[----:B------:R0:W-:Y:S04]  /*48560*/  STL [R1+0x898], R11 ;  /* 0x0008980b01007387 */ /* 0x0001e80000100800 */
[----:B0-----:R-:W5:Y:S01]  /*48570*/  LDL.LU R11, [R1+0x2a8] ;  /* 0x0002a800010b7983 */ /* 0x001f620000300800 */
[----:B----4-:R0:W-:Y:S03]  /*48580*/  STL [R1+0x478], R7 ;  /* 0x0004780701007387 */ /* 0x0101e60000100800 */
[----:B0-----:R-:W4:Y:S01]  /*48590*/  LDL.LU R7, [R1+0x2ac] ;  /* 0x0002ac0001077983 */ /* 0x001f220000300800 */
[----:B--2---:R0:W-:Y:S02]  /*485a0*/  STL [R1+0x474], R5 ;  /* 0x0004740501007387 */ /* 0x0041e40000100800 */
[C---:B------:R-:W-:Y:S01]  /*485b0*/  FMUL R27, R0.reuse, R27 ;  /* 0x0000001b001b7220 */ /* 0x040fe20000400000 */
[----:B0-----:R-:W2:Y:S04]  /*485c0*/  LDL.64 R4, [R1+0xc70] ;  /* 0x000c700001047983 */ /* 0x001ea80000100a00 */
[----:B---3--:R0:W-:Y:S01]  /*485d0*/  STL [R1+0x470], R3 ;  /* 0x0004700301007387 */ /* 0x0081e20000100800 */
[----:B------:R-:W-:-:S03]  /*485e0*/  FMUL R26, R0, R26 ;  /* 0x0000001a001a7220 */ /* 0x000fc60000400000 */
[----:B0-----:R-:W3:Y:S01]  /*485f0*/  LDL.64 R2, [R1+0xc68] ;  /* 0x000c680001027983 */ /* 0x001ee20000100a00 */
[C---:B------:R-:W-:Y:S02]  /*48600*/  FMUL R24, R0.reuse, R24 ;  /* 0x0000001800187220 */ /* 0x040fe40000400000 */
[----:B------:R-:W-:Y:S02]  /*48610*/  FMUL R22, R0, R22 ;  /* 0x0000001600167220 */ /* 0x000fe40000400000 */
[C---:B------:R-:W-:Y:S02]  /*48620*/  FMUL R18, R8.reuse, R18 ;  /* 0x0000001208127220 */ /* 0x040fe40000400000 */
[----:B------:R-:W-:Y:S02]  /*48630*/  FFMA R6, R8, R6, R10 ;  /* 0x0000000608067223 */ /* 0x000fe4000000000a */
[----:B-----5:R-:W-:-:S05]  /*48640*/  FMUL R9, R0, R9 ;  /* 0x0000000900097220 */ /* 0x020fca0000400000 */
[----:B------:R0:W-:Y:S02]  /*48650*/  STL [R1+0x2d0], R9 ;  /* 0x0002d00901007387 */ /* 0x0001e40000100800 */
[----:B0-----:R-:W-:-:S05]  /*48660*/  FMUL R9, R0, R28 ;  /* 0x0000001c00097220 */ /* 0x001fca0000400000 */
[----:B------:R0:W-:Y:S01]  /*48670*/  STL [R1+0x2d4], R9 ;  /* 0x0002d40901007387 */ /* 0x0001e20000100800 */
[----:B------:R-:W-:Y:S02]  /*48680*/  STL [R1+0x2c0], R27 ;  /* 0x0002c01b01007387 */ /* 0x000fe40000100800 */
[----:B------:R-:W-:Y:S02]  /*48690*/  STL [R1+0x2c4], R26 ;  /* 0x0002c41a01007387 */ /* 0x000fe40000100800 */
[----:B0-----:R-:W-:-:S05]  /*486a0*/  FMUL R9, R0, R25 ;  /* 0x0000001900097220 */ /* 0x001fca0000400000 */
[----:B------:R0:W-:Y:S01]  /*486b0*/  STL [R1+0x2b0], R9 ;  /* 0x0002b00901007387 */ /* 0x0001e20000100800 */
[----:B------:R-:W-:Y:S02]  /*486c0*/  STL [R1+0x2b4], R24 ;  /* 0x0002b41801007387 */ /* 0x000fe40000100800 */
[----:B------:R-:W-:Y:S02]  /*486d0*/  STL [R1+0x2a0], R22 ;  /* 0x0002a01601007387 */ /* 0x000fe40000100800 */
[----:B0-----:R-:W-:Y:S02]  /*486e0*/  FMUL R9, R0, R21 ;  /* 0x0000001500097220 */ /* 0x001fe40000400000 */
[----:B------:R-:W-:-:S03]  /*486f0*/  FMUL R0, R8, R19 ;  /* 0x0000001308007220 */ /* 0x000fc60000400000 */
[----:B------:R0:W-:Y:S02]  /*48700*/  STL [R1+0x2a4], R9 ;  /* 0x0002a40901007387 */ /* 0x0001e40000100800 */
[----:B------:R1:W-:Y:S02]  /*48710*/  STL [R1+0x2d8], R0 ;  /* 0x0002d80001007387 */ /* 0x0003e40000100800 */
[----:B------:R-:W-:Y:S02]  /*48720*/  STL [R1+0x2dc], R18 ;  /* 0x0002dc1201007387 */ /* 0x000fe40000100800 */
[C---:B0-----:R-:W-:Y:S02]  /*48730*/  FMUL R9, R8.reuse, R13 ;  /* 0x0000000d08097220 */ /* 0x041fe40000400000 */
[C---:B-1----:R-:W-:Y:S02]  /*48740*/  FMUL R0, R8.reuse, R12 ;  /* 0x0000000c08007220 */ /* 0x042fe40000400000 */
[----:B------:R-:W5:Y:S01]  /*48750*/  LDL.64 R12, [R1+0xc60] ;  /* 0x000c6000010c7983 */ /* 0x000f620000100a00 */
[----:B------:R0:W-:Y:S02]  /*48760*/  STL [R1+0x2c8], R9 ;  /* 0x0002c80901007387 */ /* 0x0001e40000100800 */
[----:B------:R-:W5:Y:S02]  /*48770*/  LDL.64 R24, [R1+0xc58] ;  /* 0x000c580001187983 */ /* 0x000f640000100a00 */
[----:B------:R1:W-:Y:S02]  /*48780*/  STL [R1+0x2cc], R0 ;  /* 0x0002cc0001007387 */ /* 0x0003e40000100800 */
[----:B0-----:R-:W-:-:S02]  /*48790*/  FMUL R9, R8, R15 ;  /* 0x0000000f08097220 */ /* 0x001fc40000400000 */
[C---:B-1----:R-:W-:Y:S02]  /*487a0*/  FMUL R0, R8.reuse, R14 ;  /* 0x0000000e08007220 */ /* 0x042fe40000400000 */
[----:B------:R-:W5:Y:S01]  /*487b0*/  LDL.64 R14, [R1+0xc50] ;  /* 0x000c5000010e7983 */ /* 0x000f620000100a00 */
[----:B------:R0:W-:Y:S02]  /*487c0*/  STL [R1+0x2b8], R9 ;  /* 0x0002b80901007387 */ /* 0x0001e40000100800 */
[----:B------:R4:W-:Y:S02]  /*487d0*/  STL [R1+0x2bc], R0 ;  /* 0x0002bc0001007387 */ /* 0x0009e40000100800 */
[C---:B0-----:R-:W-:Y:S02]  /*487e0*/  FMUL R9, R8.reuse, R11 ;  /* 0x0000000b08097220 */ /* 0x041fe40000400000 */
[----:B----4-:R-:W-:-:S03]  /*487f0*/  FMUL R0, R8, R7 ;  /* 0x0000000708007220 */ /* 0x010fc60000400000 */
[----:B------:R0:W-:Y:S01]  /*48800*/  STL [R1+0x2a8], R9 ;  /* 0x0002a80901007387 */ /* 0x0001e20000100800 */
[----:B------:R1:W-:Y:S02]  /*48810*/  STL [R1+0x894], R6 ;  /* 0x0008940601007387 */ /* 0x0003e40000100800 */
[----:B------:R4:W-:Y:S02]  /*48820*/  STL [R1+0x2ac], R0 ;  /* 0x0002ac0001007387 */ /* 0x0009e40000100800 */
[----:B------:R-:W5:Y:S02]  /*48830*/  LDL.64 R10, [R1+0xc48] ;  /* 0x000c4800010a7983 */ /* 0x000f640000100a00 */
[----:B--2---:R-:W-:-:S04]  /*48840*/  IMAD.WIDE R4, R20, 0x2, R4 ;  /* 0x0000000214047825 */ /* 0x004fc800078e0204 */
[C---:B---3--:R-:W-:Y:S01]  /*48850*/  IMAD.WIDE R2, R20.reuse, 0x2, R2 ;  /* 0x0000000214027825 */ /* 0x048fe200078e0202 */
[----:B------:R-:W2:Y:S04]  /*48860*/  LDL.64 R18, [R1+0xc38] ;  /* 0x000c380001127983 */ /* 0x000ea80000100a00 */
[----:B------:R3:W2:Y:S04]  /*48870*/  LDG.E.U16 R28, [R4.64] ;  /* 0x00000004041c7981 */ /* 0x0006a8000c1e1500 */
[----:B0-----:R-:W2:Y:S01]  /*48880*/  LDL.64 R8, [R1+0xc28] ;  /* 0x000c280001087983 */ /* 0x001ea20000100a00 */
[----:B-1----:R-:W-:-:S03]  /*48890*/  IMAD.WIDE R6, R20, 0x2, R16 ;  /* 0x0000000214067825 */ /* 0x002fc600078e0210 */
[----:B----4-:R0:W4:Y:S04]  /*488a0*/  LDG.E.U16 R0, [R2.64] ;  /* 0x0000000402007981 */ /* 0x010128000c1e1500 */
[----:B------:R-:W2:Y:S04]  /*488b0*/  LDL.64 R16, [R1+0xc40] ;  /* 0x000c400001107983 */ /* 0x000ea80000100a00 */
[----:B------:R5:W4:Y:S02]  /*488c0*/  LDG.E.U16 R22, [R6.64] ;  /* 0x0000000406167981 */ /* 0x000b24000c1e1500 */
[----:B-----5:R-:W-:-:S04]  /*488d0*/  IMAD.WIDE R6, R20, 0x2, R12 ;  /* 0x0000000214067825 */ /* 0x020fc800078e020c */
[C---:B---3--:R-:W-:Y:S01]  /*488e0*/  IMAD.WIDE R4, R20.reuse, 0x2, R24 ;  /* 0x0000000214047825 */ /* 0x048fe200078e0218 */
[----:B------:R-:W3:Y:S04]  /*488f0*/  LDL.64 R12, [R1+0xc30] ;  /* 0x000c3000010c7983 */ /* 0x000ee80000100a00 */
[----:B------:R1:W5:Y:S04]  /*48900*/  LDG.E.U16 R21, [R6.64] ;  /* 0x0000000406157981 */ /* 0x000368000c1e1500 */
[----:B------:R2:W5:Y:S01]  /*48910*/  LDG.E.U16 R26, [R4.64] ;  /* 0x00000004041a7981 */ /* 0x000562000c1e1500 */
[----:B0-----:R-:W-:-:S03]  /*48920*/  IMAD.WIDE R2, R20, 0x2, R14 ;  /* 0x0000000214027825 */ /* 0x001fc600078e020e */
[----:B------:R-:W5:Y:S04]  /*48930*/  LDL.64 R14, [R1+0xc20] ;  /* 0x000c2000010e7983 */ /* 0x000f680000100a00 */
[----:B------:R0:W5:Y:S01]  /*48940*/  LDG.E.U16 R27, [R2.64] ;  /* 0x00000004021b7981 */ /* 0x000162000c1e1500 */
[----:B-1----:R-:W-:-:S03]  /*48950*/  IMAD.WIDE R6, R20, 0x2, R10 ;  /* 0x0000000214067825 */ /* 0x002fc600078e020a */
[----:B------:R-:W5:Y:S01]  /*48960*/  LDL.64 R10, [R1+0xc18] ;  /* 0x000c1800010a7983 */ /* 0x000f620000100a00 */
[----:B--2---:R-:W-:-:S03]  /*48970*/  IMAD.WIDE R4, R20, 0x2, R16 ;  /* 0x0000000214047825 */ /* 0x004fc600078e0210 */
[----:B------:R-:W2:Y:S01]  /*48980*/  LDL.64 R16, [R1+0xc10] ;  /* 0x000c100001107983 */ /* 0x000ea20000100a00 */
[----:B----4-:R1:W-:Y:S02]  /*48990*/  STL [R1+0x46c], R22 ;  /* 0x00046c1601007387 */ /* 0x0103e40000100800 */
[----:B------:R-:W4:Y:S01]  /*489a0*/  LDL.64 R24, [R1+0xc08] ;  /* 0x000c080001187983 */ /* 0x000f220000100a00 */
[----:B-1----:R3:W4:Y:S01]  /*489b0*/  LDG.E.U16 R22, [R6.64] ;  /* 0x0000000406167981 */ /* 0x002722000c1e1500 */
[----:B0-----:R-:W-:-:S04]  /*489c0*/  IMAD.WIDE R2, R20, 0x2, R18 ;  /* 0x0000000214027825 */ /* 0x001fc800078e0212 */
[----:B------:R0:W-:Y:S02]  /*489d0*/  STL [R1+0x468], R28 ;  /* 0x0004681c01007387 */ /* 0x0001e40000100800 */
[----:B------:R1:W-:Y:S01]  /*489e0*/  STL [R1+0x464], R0 ;  /* 0x0004640001007387 */ /* 0x0003e20000100800 */
[----:B0-----:R0:W4:Y:S04]  /*489f0*/  LDG.E.U16 R28, [R4.64] ;  /* 0x00000004041c7981 */ /* 0x001128000c1e1500 */
[----:B-1----:R5:W4:Y:S01]  /*48a00*/  LDG.E.U16 R0, [R2.64] ;  /* 0x0000000402007981 */ /* 0x002b22000c1e1500 */
[----:B0-----:R-:W-:-:S03]  /*48a10*/  IMAD.WIDE R4, R20, 0x2, R8 ;  /* 0x0000000214047825 */ /* 0x001fc600078e0208 */
[----:B------:R-:W4:Y:S01]  /*48a20*/  LDL.64 R8, [R1+0xbf8] ;  /* 0x000bf80001087983 */ /* 0x000f220000100a00 */
[----:B---3--:R-:W-:-:S03]  /*48a30*/  IMAD.WIDE R6, R20, 0x2, R12 ;  /* 0x0000000214067825 */ /* 0x008fc600078e020c */
[----:B------:R-:W3:Y:S01]  /*48a40*/  LDL.64 R12, [R1+0xc00] ;  /* 0x000c0000010c7983 */ /* 0x000ee20000100a00 */
[----:B-----5:R-:W-:-:S03]  /*48a50*/  IMAD.WIDE R2, R20, 0x2, R14 ;  /* 0x0000000214027825 */ /* 0x020fc600078e020e */
[----:B------:R-:W5:Y:S01]  /*48a60*/  LDL.64 R14, [R1+0xbf0] ;  /* 0x000bf000010e7983 */ /* 0x000f620000100a00 */
[----:B------:R0:W-:Y:S02]  /*48a70*/  STL [R1+0x460], R21 ;  /* 0x0004601501007387 */ /* 0x0001e40000100800 */
[----:B------:R1:W-:Y:S02]  /*48a80*/  STL [R1+0x45c], R26 ;  /* 0x00045c1a01007387 */ /* 0x0003e40000100800 */
[----:B------:R1:W-:Y:S01]  /*48a90*/  STL [R1+0x458], R27 ;  /* 0x0004581b01007387 */ /* 0x0003e20000100800 */
[----:B------:R-:W5:Y:S04]  /*48aa0*/  LDL.64 R18, [R1+0xbe0] ;  /* 0x000be00001127983 */ /* 0x000f680000100a00 */
[----:B0-----:R0:W5:Y:S04]  /*48ab0*/  LDG.E.U16 R21, [R6.64] ;  /* 0x0000000406157981 */ /* 0x001168000c1e1500 */
[----:B-1----:R2:W5:Y:S04]  /*48ac0*/  LDG.E.U16 R26, [R4.64] ;  /* 0x00000004041a7981 */ /* 0x002568000c1e1500 */
[----:B------:R4:W5:Y:S01]  /*48ad0*/  LDG.E.U16 R27, [R2.64] ;  /* 0x00000004021b7981 */ /* 0x000962000c1e1500 */
[----:B0-----:R-:W-:-:S03]  /*48ae0*/  IMAD.WIDE R6, R20, 0x2, R10 ;  /* 0x0000000214067825 */ /* 0x001fc600078e020a */
[----:B------:R-:W5:Y:S01]  /*48af0*/  LDL.64 R10, [R1+0xbe8] ;  /* 0x000be800010a7983 */ /* 0x000f620000100a00 */
[----:B--2---:R-:W-:-:S04]  /*48b00*/  IMAD.WIDE R4, R20, 0x2, R16 ;  /* 0x0000000214047825 */ /* 0x004fc800078e0210 */
[C---:B----4-:R-:W-:Y:S01]  /*48b10*/  IMAD.WIDE R2, R20.reuse, 0x2, R24 ;  /* 0x0000000214027825 */ /* 0x050fe200078e0218 */
[----:B------:R-:W2:Y:S04]  /*48b20*/  LDL.64 R16, [R1+0xbd8] ;  /* 0x000bd80001107983 */ /* 0x000ea80000100a00 */
[----:B------:R0:W4:Y:S04]  /*48b30*/  LDG.E.U16 R25, [R4.64] ;  /* 0x0000000404197981 */ /* 0x000128000c1e1500 */
[----:B------:R3:W2:Y:S04]  /*48b40*/  LDG.E.U16 R24, [R6.64] ;  /* 0x0000000406187981 */ /* 0x0006a8000c1e1500 */
[----:B------:R1:W-:Y:S04]  /*48b50*/  STL [R1+0x454], R22 ;  /* 0x0004541601007387 */ /* 0x0003e80000100800 */
[----:B-1----:R5:W4:Y:S01]  /*48b60*/  LDG.E.U16 R22, [R2.64] ;  /* 0x0000000402167981 */ /* 0x002b22000c1e1500 */
[----:B0-----:R-:W-:-:S03]  /*48b70*/  IMAD.WIDE R4, R20, 0x2, R8 ;  /* 0x0000000214047825 */ /* 0x001fc600078e0208 */
[----:B------:R-:W4:Y:S01]  /*48b80*/  LDL.64 R8, [R1+0xbc8] ;  /* 0x000bc80001087983 */ /* 0x000f220000100a00 */
[----:B---3--:R-:W-:-:S03]  /*48b90*/  IMAD.WIDE R6, R20, 0x2, R12 ;  /* 0x0000000214067825 */ /* 0x008fc600078e020c */
[----:B------:R-:W3:Y:S01]  /*48ba0*/  LDL.64 R12, [R1+0xbd0] ;  /* 0x000bd000010c7983 */ /* 0x000ee20000100a00 */
[----:B------:R0:W-:Y:S03]  /*48bb0*/  STL [R1+0x450], R28 ;  /* 0x0004501c01007387 */ /* 0x0001e60000100800 */
[----:B0-----:R0:W3:Y:S01]  /*48bc0*/  LDG.E.U16 R28, [R6.64] ;  /* 0x00000004061c7981 */ /* 0x0010e2000c1e1500 */
[----:B-----5:R-:W-:-:S03]  /*48bd0*/  IMAD.WIDE R2, R20, 0x2, R14 ;  /* 0x0000000214027825 */ /* 0x020fc600078e020e */
[----:B------:R-:W5:Y:S01]  /*48be0*/  LDL.64 R14, [R1+0xbc0] ;  /* 0x000bc000010e7983 */ /* 0x000f620000100a00 */
[----:B------:R1:W-:Y:S03]  /*48bf0*/  STL [R1+0x44c], R0 ;  /* 0x00044c0001007387 */ /* 0x0003e60000100800 */
[----:B------:R0:W-:Y:S04]  /*48c00*/  STL [R1+0x448], R21 ;  /* 0x0004481501007387 */ /* 0x0001e80000100800 */
[----:B-1----:R1:W5:Y:S04]  /*48c10*/  LDG.E.U16 R0, [R4.64] ;  /* 0x0000000404007981 */ /* 0x002368000c1e1500 */
[----:B0-----:R2:W5:Y:S01]  /*48c20*/  LDG.E.U16 R21, [R2.64] ;  /* 0x0000000402157981 */ /* 0x001562000c1e1500 */
[----:B-1----:R-:W-:-:S04]  /*48c30*/  IMAD.WIDE R4, R20, 0x2, R18 ;  /* 0x0000000214047825 */ /* 0x002fc800078e0212 */
[C---:B------:R-:W-:Y:S02]  /*48c40*/  IMAD.WIDE R6, R20.reuse, 0x2, R10 ;  /* 0x0000000214067825 */ /* 0x040fe400078e020a */
[----:B------:R-:W5:Y:S02]  /*48c50*/  LDL.64 R10, [R1+0xbb8] ;  /* 0x000bb800010a7983 */ /* 0x000f640000100a00 */
[----:B------:R-:W-:Y:S02]  /*48c60*/  STL [R1+0x440], R27 ;  /* 0x0004401b01007387 */ /* 0x000fe40000100800 */
[----:B------:R0:W-:Y:S01]  /*48c70*/  STL [R1+0x444], R26 ;  /* 0x0004441a01007387 */ /* 0x0001e20000100800 */
[----:B------:R1:W5:Y:S04]  /*48c80*/  LDG.E.U16 R19, [R4.64] ;  /* 0x0000000404137981 */ /* 0x000368000c1e1500 */
[----:B------:R3:W5:Y:S01]  /*48c90*/  LDG.E.U16 R18, [R6.64] ;  /* 0x0000000406127981 */ /* 0x000762000c1e1500 */
[----:B--2---:R-:W-:-:S03]  /*48ca0*/  IMAD.WIDE R2, R20, 0x2, R16 ;  /* 0x0000000214027825 */ /* 0x004fc600078e0210 */
[----:B0-----:R-:W2:Y:S01]  /*48cb0*/  LDL.64 R26, [R1+0xbb0] ;  /* 0x000bb000011a7983 */ /* 0x001ea20000100a00 */
[----:B----4-:R-:W-:Y:S03]  /*48cc0*/  STL [R1+0x438], R25 ;  /* 0x0004381901007387 */ /* 0x010fe60000100800 */
[----:B------:R0:W-:Y:S04]  /*48cd0*/  STL [R1+0x43c], R24 ;  /* 0x00043c1801007387 */ /* 0x0001e80000100800 */
[----:B0-----:R-:W4:Y:S01]  /*48ce0*/  LDL.64 R24, [R1+0xba8] ;  /* 0x000ba80001187983 */ /* 0x001f220000100a00 */
[----:B------:R0:W-:Y:S02]  /*48cf0*/  STL [R1+0x434], R22 ;  /* 0x0004341601007387 */ /* 0x0001e40000100800 */
[----:B------:R-:W4:Y:S01]  /*48d00*/  LDL.64 R16, [R1+0xba0] ;  /* 0x000ba00001107983 */ /* 0x000f220000100a00 */
[----:B0-----:R5:W4:Y:S01]  /*48d10*/  LDG.E.U16 R22, [R2.64] ;  /* 0x0000000402167981 */ /* 0x001b22000c1e1500 */
[----:B-1----:R-:W-:-:S03]  /*48d20*/  IMAD.WIDE R4, R20, 0x2, R8 ;  /* 0x0000000214047825 */ /* 0x002fc600078e0208 */
[----:B------:R-:W4:Y:S01]  /*48d30*/  LDL.64 R8, [R1+0xb90] ;  /* 0x000b900001087983 */ /* 0x000f220000100a00 */
[----:B---3--:R-:W-:-:S03]  /*48d40*/  IMAD.WIDE R6, R20, 0x2, R12 ;  /* 0x0000000214067825 */ /* 0x008fc600078e020c */
[----:B------:R-:W3:Y:S04]  /*48d50*/  LDL.64 R12, [R1+0xb98] ;  /* 0x000b9800010c7983 */ /* 0x000ee80000100a00 */
[----:B------:R0:W-:Y:S01]  /*48d60*/  STL [R1+0x430], R28 ;  /* 0x0004301c01007387 */ /* 0x0001e20000100800 */
[----:B-----5:R-:W-:-:S03]  /*48d70*/  IMAD.WIDE R2, R20, 0x2, R14 ;  /* 0x0000000214027825 */ /* 0x020fc600078e020e */
[----:B0-----:R0:W5:Y:S04]  /*48d80*/  LDG.E.U16 R28, [R6.64] ;  /* 0x00000004061c7981 */ /* 0x001168000c1e1500 */
[----:B------:R1:W-:Y:S04]  /*48d90*/  STL [R1+0x42c], R0 ;  /* 0x00042c0001007387 */ /* 0x0003e80000100800 */
[----:B------:R0:W-:Y:S04]  /*48da0*/  STL [R1+0x428], R21 ;  /* 0x0004281501007387 */ /* 0x0001e80000100800 */
[----:B-1----:R2:W5:Y:S01]  /*48db0*/  LDG.E.U16 R0, [R4.64] ;  /* 0x0000000404007981 */ /* 0x002562000c1e1500 */
[----:B0-----:R-:W-:-:S03]  /*48dc0*/  IMAD.WIDE R6, R20, 0x2, R10 ;  /* 0x0000000214067825 */ /* 0x001fc600078e020a */
[----:B------:R-:W-:Y:S01]  /*48dd0*/  STL [R1+0x420], R19 ;  /* 0x0004201301007387 */ /* 0x000fe20000100800 */
[----:B------:R0:W-:Y:S03]  /*48de0*/  STL [R1+0x424], R18 ;  /* 0x0004241201007387 */ /* 0x0001e60000100800 */
[----:B------:R1:W5:Y:S01]  /*48df0*/  LDG.E.U16 R21, [R2.64] ;  /* 0x0000000402157981 */ /* 0x000362000c1e1500 */
[----:B------:R-:W5:Y:S02]  /*48e00*/  LDL.64 R14, [R1+0xb80] ;  /* 0x000b8000010e7983 */ /* 0x000f640000100a00 */
[----:B------:R-:W5:Y:S01]  /*48e10*/  LDL.64 R10, [R1+0xb78] ;  /* 0x000b7800010a7983 */ /* 0x000f620000100a00 */
[----:B0-----:R-:W5:Y:S01]  /*48e20*/  LDL.64 R18, [R1+0xb88] ;  /* 0x000b880001127983 */ /* 0x001f620000100a00 */
[----:B--2---:R-:W-:-:S05]  /*48e30*/  IMAD.WIDE R4, R20, 0x2, R26 ;  /* 0x0000000214047825 */ /* 0x004fca00078e021a */
[----:B------:R3:W2:Y:S04]  /*48e40*/  LDG.E.U16 R26, [R4.64] ;  /* 0x00000004041a7981 */ /* 0x0006a8000c1e1500 */
[----:B----4-:R0:W-:Y:S04]  /*48e50*/  STL [R1+0x41c], R22 ;  /* 0x00041c1601007387 */ /* 0x0101e80000100800 */
[----:B0-----:R0:W4:Y:S01]  /*48e60*/  LDG.E.U16 R22, [R6.64] ;  /* 0x0000000406167981 */ /* 0x001122000c1e1500 */
[----:B-1----:R-:W-:-:S05]  /*48e70*/  IMAD.WIDE R2, R20, 0x2, R24 ;  /* 0x0000000214027825 */ /* 0x002fca00078e0218 */
[----:B------:R1:W2:Y:S01]  /*48e80*/  LDG.E.U16 R27, [R2.64] ;  /* 0x00000004021b7981 */ /* 0x0002a2000c1e1500 */
[----:B0-----:R-:W-:-:S03]  /*48e90*/  IMAD.WIDE R6, R20, 0x2, R16 ;  /* 0x0000000214067825 */ /* 0x001fc600078e0210 */
[----:B------:R-:W2:Y:S01]  /*48ea0*/  LDL.64 R16, [R1+0xb70] ;  /* 0x000b700001107983 */ /* 0x000ea20000100a00 */
[----:B-1----:R-:W-:-:S04]  /*48eb0*/  IMAD.WIDE R2, R20, 0x2, R8 ;  /* 0x0000000214027825 */ /* 0x002fc800078e0208 */
[C---:B---3--:R-:W-:Y:S02]  /*48ec0*/  IMAD.WIDE R4, R20.reuse, 0x2, R12 ;  /* 0x0000000214047825 */ /* 0x048fe400078e020c */
[----:B------:R-:W3:Y:S04]  /*48ed0*/  LDL.64 R12, [R1+0xb68] ;  /* 0x000b6800010c7983 */ /* 0x000ee80000100a00 */
[----:B-----5:R0:W-:Y:S01]  /*48ee0*/  STL [R1+0x418], R28 ;  /* 0x0004181c01007387 */ /* 0x0201e20000100800 */
[----:B------:R-:W5:Y:S03]  /*48ef0*/  LDL.64 R8, [R1+0xb60] ;  /* 0x000b600001087983 */ /* 0x000f660000100a00 */
[----:B0-----:R0:W5:Y:S04]  /*48f00*/  LDG.E.U16 R28, [R6.64] ;  /* 0x00000004061c7981 */ /* 0x001168000c1e1500 */
[----:B------:R1:W-:Y:S04]  /*48f10*/  STL [R1+0x414], R0 ;  /* 0x0004140001007387 */ /* 0x0003e80000100800 */
[----:B-1----:R1:W5:Y:S04]  /*48f20*/  LDG.E.U16 R0, [R4.64] ;  /* 0x0000000404007981 */ /* 0x002368000c1e1500 */
[----:B------:R1:W-:Y:S01]  /*48f30*/  STL [R1+0x410], R21 ;  /* 0x0004101501007387 */ /* 0x0003e20000100800 */
[----:B------:R-:W5:Y:S02]  /*48f40*/  LDL.64 R24, [R1+0xb58] ;  /* 0x000b580001187983 */ /* 0x000f640000100a00 */
[----:B0-----:R-:W-:-:S04]  /*48f50*/  IMAD.WIDE R6, R20, 0x2, R18 ;  /* 0x0000000214067825 */ /* 0x001fc800078e0212 */
[C---:B-1----:R-:W-:Y:S02]  /*48f60*/  IMAD.WIDE R4, R20.reuse, 0x2, R14 ;  /* 0x0000000214047825 */ /* 0x042fe400078e020e */
[----:B------:R-:W5:Y:S04]  /*48f70*/  LDL.64 R14, [R1+0xb50] ;  /* 0x000b5000010e7983 */ /* 0x000f680000100a00 */
[----:B------:R0:W5:Y:S02]  /*48f80*/  LDG.E.U16 R21, [R2.64] ;  /* 0x0000000402157981 */ /* 0x000164000c1e1500 */
[C---:B0-----:R-:W-:Y:S02]  /*48f90*/  IMAD.WIDE R2, R20.reuse, 0x2, R10 ;  /* 0x0000000214027825 */ /* 0x041fe400078e020a */
[----:B----4-:R0:W-:Y:S02]  /*48fa0*/  STL [R1+0x40c], R22 ;  /* 0x00040c1601007387 */ /* 0x0101e40000100800 */
[----:B--2---:R1:W-:Y:S02]  /*48fb0*/  STL [R1+0x408], R26 ;  /* 0x0004081a01007387 */ /* 0x0043e40000100800 */
[----:B------:R-:W2:Y:S04]  /*48fc0*/  LDL.64 R10, [R1+0xb48] ;  /* 0x000b4800010a7983 */ /* 0x000ea80000100a00 */
[----:B0-----:R0:W4:Y:S04]  /*48fd0*/  LDG.E.U16 R22, [R6.64] ;  /* 0x0000000406167981 */ /* 0x001128000c1e1500 */
[----:B------:R0:W-:Y:S04]  /*48fe0*/  STL [R1+0x404], R27 ;  /* 0x0004041b01007387 */ /* 0x0001e80000100800 */
[----:B-1----:R3:W2:Y:S01]  /*48ff0*/  LDG.E.U16 R26, [R4.64] ;  /* 0x00000004041a7981 */ /* 0x0026a2000c1e1500 */
[----:B0-----:R-:W-:-:S03]  /*49000*/  IMAD.WIDE R6, R20, 0x2, R16 ;  /* 0x0000000214067825 */ /* 0x001fc600078e0210 */
[----:B------:R5:W2:Y:S04]  /*49010*/  LDG.E.U16 R27, [R2.64] ;  /* 0x00000004021b7981 */ /* 0x000aa8000c1e1500 */
[----:B------:R-:W2:Y:S01]  /*49020*/  LDL.LU R16, [R1+0x850] ;  /* 0x0008500001107983 */ /* 0x000ea20000300800 */
[----:B---3--:R-:W-:-:S04]  /*49030*/  IMAD.WIDE R4, R20, 0x2, R12 ;  /* 0x0000000214047825 */ /* 0x008fc800078e020c */
[C---:B-----5:R-:W-:Y:S01]  /*49040*/  IMAD.WIDE R2, R20.reuse, 0x2, R8 ;  /* 0x0000000214027825 */ /* 0x060fe200078e0208 */
[----:B------:R0:W-:Y:S03]  /*49050*/  STL [R1+0x400], R28 ;  /* 0x0004001c01007387 */ /* 0x0001e60000100800 */
[----:B------:R-:W3:Y:S02]  /*49060*/  LDL.64 R18, [R1+0xb38] ;  /* 0x000b380001127983 */ /* 0x000ee40000100a00 */
[----:B------:R-:W5:Y:S02]  /*49070*/  LDL.64 R12, [R1+0xb30] ;  /* 0x000b3000010c7983 */ /* 0x000f640000100a00 */
[----:B------:R-:W5:Y:S01]  /*49080*/  LDL.64 R8, [R1+0xb28] ;  /* 0x000b280001087983 */ /* 0x000f620000100a00 */
[----:B0-----:R-:W5:Y:S04]  /*49090*/  LDL R28, [R1+0x704] ;  /* 0x00070400011c7983 */ /* 0x001f680000100800 */
[----:B------:R0:W-:Y:S04]  /*490a0*/  STL [R1+0x3fc], R0 ;  /* 0x0003fc0001007387 */ /* 0x0001e80000100800 */
[----:B0-----:R0:W5:Y:S04]  /*490b0*/  LDG.E.U16 R0, [R6.64] ;  /* 0x0000000406007981 */ /* 0x001168000c1e1500 */
[----:B------:R1:W-:Y:S04]  /*490c0*/  STL [R1+0x3f8], R21 ;  /* 0x0003f81501007387 */ /* 0x0003e80000100800 */
[----:B-1----:R1:W5:Y:S02]  /*490d0*/  LDG.E.U16 R21, [R4.64] ;  /* 0x0000000404157981 */ /* 0x002364000c1e1500 */
[----:B-1----:R-:W-:-:S02]  /*490e0*/  IMAD.WIDE R4, R20, 0x2, R14 ;  /* 0x0000000214047825 */ /* 0x002fc400078e020e */
[----:B----4-:R1:W-:Y:S02]  /*490f0*/  STL [R1+0x3f4], R22 ;  /* 0x0003f41601007387 */ /* 0x0103e40000100800 */
[----:B------:R-:W4:Y:S02]  /*49100*/  LDL.64 R14, [R1+0xb18] ;  /* 0x000b1800010e7983 */ /* 0x000f240000100a00 */
[----:B-1----:R2:W4:Y:S02]  /*49110*/  LDG.E.U16 R22, [R2.64] ;  /* 0x0000000402167981 */ /* 0x002524000c1e1500 */
[C---:B--2---:R-:W-:Y:S02]  /*49120*/  IMAD.WIDE R2, R20.reuse, 0x2, R10 ;  /* 0x0000000214027825 */ /* 0x044fe400078e020a */
[----:B------:R-:W2:Y:S02]  /*49130*/  LDL.64 R10, [R1+0xb10] ;  /* 0x000b1000010a7983 */ /* 0x000ea40000100a00 */
[----:B0-----:R-:W-:-:S04]  /*49140*/  IMAD.WIDE R6, R20, 0x2, R24 ;  /* 0x0000000214067825 */ /* 0x001fc800078e0218 */
[----:B------:R-:W2:Y:S01]  /*49150*/  LDL.64 R24, [R1+0xb20] ;  /* 0x000b200001187983 */ /* 0x000ea20000100a00 */
[----:B------:R3:W2:Y:S01]  /*49160*/  LDG.E.U16 R17, [R6.64] ;  /* 0x0000000406117981 */ /* 0x0006a2000c1e1500 */
[----:B------:R0:W-:Y:S02]  /*49170*/  STL [R1+0x3f0], R26 ;  /* 0x0003f01a01007387 */ /* 0x0001e40000100800 */
[----:B------:R1:W-:Y:S01]  /*49180*/  STL [R1+0x3ec], R27 ;  /* 0x0003ec1b01007387 */ /* 0x0003e20000100800 */
[----:B0-----:R5:W2:Y:S04]  /*49190*/  LDG.E.U16 R26, [R4.64] ;  /* 0x00000004041a7981 */ /* 0x001aa8000c1e1500 */
[----:B-1----:R-:W2:Y:S01]  /*491a0*/  LDL.LU R27, [R1+0x854] ;  /* 0x00085400011b7983 */ /* 0x002ea20000300800 */
[----:B---3--:R-:W-:-:S04]  /*491b0*/  IMAD.WIDE R6, R20, 0x2, R18 ;  /* 0x0000000214067825 */ /* 0x008fc800078e0212 */
[C---:B-----5:R-:W-:Y:S01]  /*491c0*/  IMAD.WIDE R4, R20.reuse, 0x2, R12 ;  /* 0x0000000214047825 */ /* 0x060fe200078e020c */
[----:B------:R0:W-:Y:S03]  /*491d0*/  STL [R1+0x3e8], R0 ;  /* 0x0003e80001007387 */ /* 0x0001e60000100800 */
[----:B------:R-:W3:Y:S01]  /*491e0*/  LDL.64 R18, [R1+0xb08] ;  /* 0x000b080001127983 */ /* 0x000ee20000100a00 */
[----:B0-----:R0:W5:Y:S04]  /*491f0*/  LDG.E.U16 R0, [R2.64] ;  /* 0x0000000402007981 */ /* 0x001168000c1e1500 */
[----:B------:R1:W-:Y:S01]  /*49200*/  STL [R1+0x3e4], R21 ;  /* 0x0003e41501007387 */ /* 0x0003e20000100800 */
[----:B------:R-:W5:Y:S02]  /*49210*/  LDL.64 R12, [R1+0xb00] ;  /* 0x000b0000010c7983 */ /* 0x000f640000100a00 */
[C---:B0-----:R-:W-:Y:S01]  /*49220*/  IMAD.WIDE R2, R20.reuse, 0x2, R8 ;  /* 0x0000000214027825 */ /* 0x041fe200078e0208 */
[----:B-1----:R0:W5:Y:S04]  /*49230*/  LDG.E.U16 R21, [R6.64] ;  /* 0x0000000406157981 */ /* 0x002168000c1e1500 */
[----:B------:R4:W5:Y:S04]  /*49240*/  LDG.E.U16 R9, [R4.64] ;  /* 0x0000000404097981 */ /* 0x000968000c1e1500 */
[----:B------:R-:W-:Y:S01]  /*49250*/  LDS R8, [R23.X8+0x41800] ;  /* 0x0418000017087984 */ /* 0x000fe20000008800 */
[----:B----4-:R-:W-:-:S03]  /*49260*/  IMAD.WIDE R4, R20, 0x2, R14 ;  /* 0x0000000214047825 */ /* 0x010fc600078e020e */
[----:B------:R1:W-:Y:S01]  /*49270*/  STL [R1+0x3e0], R22 ;  /* 0x0003e01601007387 */ /* 0x0003e20000100800 */
[----:B------:R-:W4:Y:S03]  /*49280*/  LDL.64 R14, [R1+0xaf8] ;  /* 0x000af800010e7983 */ /* 0x000f260000100a00 */
[----:B-1----:R2:W4:Y:S02]  /*49290*/  LDG.E.U16 R22, [R2.64] ;  /* 0x0000000402167981 */ /* 0x002524000c1e1500 */
[C---:B--2---:R-:W-:Y:S02]  /*492a0*/  IMAD.WIDE R2, R20.reuse, 0x2, R10 ;  /* 0x0000000214027825 */ /* 0x044fe400078e020a */
[----:B------:R-:W2:Y:S02]  /*492b0*/  LDL.64 R10, [R1+0xaf0] ;  /* 0x000af000010a7983 */ /* 0x000ea40000100a00 */
[----:B0-----:R-:W-:-:S04]  /*492c0*/  IMAD.WIDE R6, R20, 0x2, R24 ;  /* 0x0000000214067825 */ /* 0x001fc800078e0218 */
[----:B------:R0:W-:Y:S02]  /*492d0*/  STL [R1+0x3dc], R17 ;  /* 0x0003dc1101007387 */ /* 0x0001e40000100800 */
[----:B------:R3:W2:Y:S01]  /*492e0*/  LDG.E.U16 R25, [R2.64] ;  /* 0x0000000402197981 */ /* 0x0006a2000c1e1500 */
[----:B0-----:R0:W2:Y:S04]  /*492f0*/  LDG.E.U16 R17, [R6.64] ;  /* 0x0000000406117981 */ /* 0x0010a8000c1e1500 */
[----:B0-----:R-:W0:Y:S04]  /*49300*/  LDS R6, [R23.X8+0x41900] ;  /* 0x0419000017067984 */ /* 0x001e280000008800 */
[----:B------:R1:W-:Y:S01]  /*49310*/  STL [R1+0x3d8], R26 ;  /* 0x0003d81a01007387 */ /* 0x0003e20000100800 */
[----:B------:R-:W2:Y:S03]  /*49320*/  LDL.LU R7, [R1+0x890] ;  /* 0x0008900001077983 */ /* 0x000ea60000300800 */
[----:B-1----:R1:W2:Y:S01]  /*49330*/  LDG.E.U16 R26, [R4.64] ;  /* 0x00000004041a7981 */ /* 0x0022a2000c1e1500 */
[----:B---3--:R-:W-:-:S03]  /*49340*/  IMAD.WIDE R2, R20, 0x2, R18 ;  /* 0x0000000214027825 */ /* 0x008fc600078e0212 */
[----:B-----5:R-:W-:Y:S01]  /*49350*/  STL [R1+0x3d4], R0 ;  /* 0x0003d40001007387 */ /* 0x020fe20000100800 */
[----:B-1----:R-:W-:-:S05]  /*49360*/  IMAD.WIDE R4, R20, 0x2, R12 ;  /* 0x0000000214047825 */ /* 0x002fca00078e020c */
[----:B------:R1:W3:Y:S04]  /*49370*/  LDG.E.U16 R24, [R4.64] ;  /* 0x0000000404187981 */ /* 0x0002e8000c1e1500 */
[----:B------:R5:W-:Y:S01]  /*49380*/  STL [R1+0x3d0], R21 ;  /* 0x0003d01501007387 */ /* 0x000be20000100800 */
[----:B------:R-:W3:Y:S02]  /*49390*/  LDL.64 R12, [R1+0xae8] ;  /* 0x000ae800010c7983 */ /* 0x000ee40000100a00 */
[----:B0-----:R-:W-:Y:S02]  /*493a0*/  STL [R1+0x1e9c], R6 ;  /* 0x001e9c0601007387 */ /* 0x001fe40000100800 */
[----:B------:R-:W-:Y:S01]  /*493b0*/  STL [R1+0x1e98], R23 ;  /* 0x001e981701007387 */ /* 0x000fe20000100800 */
[----:B-----5:R4:W5:Y:S04]  /*493c0*/  LDG.E.U16 R21, [R2.64] ;  /* 0x0000000402157981 */ /* 0x020968000c1e1500 */
[----:B------:R0:W-:Y:S01]  /*493d0*/  STL [R1+0x3cc], R9 ;  /* 0x0003cc0901007387 */ /* 0x0001e20000100800 */
[----:B----4-:R-:W-:-:S05]  /*493e0*/  IMAD.WIDE R2, R20, 0x2, R14 ;  /* 0x0000000214027825 */ /* 0x010fca00078e020e */
[----:B------:R2:W4:Y:S02]  /*493f0*/  LDG.E.U16 R14, [R2.64] ;  /* 0x00000004020e7981 */ /* 0x000524000c1e1500 */
[----:B--2---:R-:W-:Y:S02]  /*49400*/  IMAD.WIDE R2, R20, 0x2, R10 ;  /* 0x0000000214027825 */ /* 0x004fe400078e020a */
[----:B------:R-:W2:Y:S02]  /*49410*/  LDL.LU R11, [R1+0x81c] ;  /* 0x00081c00010b7983 */ /* 0x000ea40000300800 */
[----:B------:R-:W-:Y:S02]  /*49420*/  FADD R0, -R28, R16 ;  /* 0x000000101c007221 */ /* 0x000fe40000000100 */
[----:B0-----:R3:W3:Y:S02]  /*49430*/  LDG.E.U16 R9, [R2.64] ;  /* 0x0000000402097981 */ /* 0x0016e4000c1e1500 */
[----:B------:R-:W-:-:S06]  /*49440*/  FMUL R0, R0, 1.4426950216293334961 ;  /* 0x3fb8aa3b00007820 */ /* 0x000fcc0000400000 */
[----:B------:R-:W0:Y:S02]  /*49450*/  MUFU.EX2 R0, R0 ;  /* 0x0000000000007308 */ /* 0x000e240000000800 */
[----:B0-----:R-:W-:Y:S01]  /*49460*/  FFMA R7, R0, R7, R8 ;  /* 0x0000000700077223 */ /* 0x001fe20000000008 */
[----:B--2---:R-:W-:Y:S04]  /*49470*/  STL [R1+0x1ea0], R11 ;  /* 0x001ea00b01007387 */ /* 0x004fe80000100800 */
[----:B------:R-:W-:Y:S02]  /*49480*/  STL [R1+0x890], R7 ;  /* 0x0008900701007387 */ /* 0x000fe40000100800 */
[----:B------:R0:W-:Y:S02]  /*49490*/  STL [R1+0x3c8], R22 ;  /* 0x0003c81601007387 */ /* 0x0001e40000100800 */
[----:B0-----:R-:W2:Y:S04]  /*494a0*/  LDL.LU R22, [R1+0x820] ;  /* 0x0008200001167983 */ /* 0x001ea80000300800 */
[----:B--2---:R-:W-:Y:S01]  /*494b0*/  STL [R1+0x1ea4], R22 ;  /* 0x001ea41601007387 */ /* 0x004fe20000100800 */
[----:B------:R-:W2:Y:S02]  /*494c0*/  LDL.LU R19, [R1+0x814] ;  /* 0x0008140001137983 */ /* 0x000ea40000300800 */
[----:B-1----:R-:W-:-:S02]  /*494d0*/  FADD R4, -R29, R27 ;  /* 0x0000001b1d047221 */ /* 0x002fc40000000100 */
[----:B---3--:R-:W-:-:S05]  /*494e0*/  IMAD.WIDE R2, R20, 0x2, R12 ;  /* 0x0000000214027825 */ /* 0x008fca00078e020c */
[----:B------:R0:W3:Y:S04]  /*494f0*/  LDG.E.U16 R5, [R2.64] ;  /* 0x0000000402057981 */ /* 0x0000e8000c1e1500 */
[----:B--2---:R-:W-:Y:S01]  /*49500*/  STL [R1+0x1ea8], R19 ;  /* 0x001ea81301007387 */ /* 0x004fe20000100800 */
[----:B------:R-:W2:Y:S02]  /*49510*/  LDL.LU R18, [R1+0x818] ;  /* 0x0008180001127983 */ /* 0x000ea40000300800 */
[----:B------:R1:W-:Y:S02]  /*49520*/  STL [R1+0x3c4], R17 ;  /* 0x0003c41101007387 */ /* 0x0003e40000100800 */
[----:B-1----:R-:W2:Y:S01]  /*49530*/  LDL.LU R17, [R1+0x80c] ;  /* 0x00080c0001117983 */ /* 0x002ea20000300800 */
[----:B------:R-:W2:Y:S02]  /*49540*/  LDL.LU R16, [R1+0x810] ;  /* 0x0008100001107983 */ /* 0x000ea40000300800 */
[----:B------:R-:W2:Y:S02]  /*49550*/  LDL.LU R15, [R1+0x804] ;  /* 0x00080400010f7983 */ /* 0x000ea40000300800 */
[----:B------:R1:W-:Y:S01]  /*49560*/  STL [R1+0x3c0], R26 ;  /* 0x0003c01a01007387 */ /* 0x0003e20000100800 */
[----:B------:R-:W2:Y:S01]  /*49570*/  LDL.LU R29, [R1+0x808] ;  /* 0x00080800011d7983 */ /* 0x000ea20000300800 */
[----:B------:R-:W-:Y:S02]  /*49580*/  STL [R1+0x3bc], R25 ;  /* 0x0003bc1901007387 */ /* 0x000fe40000100800 */
[----:B------:R-:W2:Y:S02]  /*49590*/  LDL.LU R19, [R1+0x540] ;  /* 0x0005400001137983 */ /* 0x000ea40000300800 */
[----:B-----5:R5:W-:Y:S01]  /*495a0*/  STL [R1+0x3b8], R21 ;  /* 0x0003b81501007387 */ /* 0x020be20000100800 */
[----:B------:R-:W2:Y:S01]  /*495b0*/  LDL.LU R22, [R1+0x544] ;  /* 0x0005440001167983 */ /* 0x000ea20000300800 */
[----:B------:R-:W2:Y:S02]  /*495c0*/  LDL.LU R11, [R1+0x530] ;  /* 0x00053000010b7983 */ /* 0x000ea40000300800 */
[----:B------:R-:W2:Y:S02]  /*495d0*/  LDL.LU R6, [R1+0x534] ;  /* 0x0005340001067983 */ /* 0x000ea40000300800 */
[----:B------:R-:W2:Y:S01]  /*495e0*/  LDL.LU R23, [R1+0x520] ;  /* 0x0005200001177983 */ /* 0x000ea20000300800 */
[----:B------:R-:W2:Y:S01]  /*495f0*/  LDL.LU R28, [R1+0x524] ;  /* 0x00052400011c7983 */ /* 0x000ea20000300800 */
[----:B------:R-:W2:Y:S02]  /*49600*/  LDL.LU R27, [R1+0x510] ;  /* 0x00051000011b7983 */ /* 0x000ea40000300800 */
[----:B-1----:R-:W2:Y:S02]  /*49610*/  LDL.LU R26, [R1+0x514] ;  /* 0x00051400011a7983 */ /* 0x002ea40000300800 */
[----:B0-----:R-:W2:Y:S01]  /*49620*/  LDL.64 R2, [R1+0xae0] ;  /* 0x000ae00001027983 */ /* 0x001ea20000100a00 */
[----:B-----5:R-:W5:Y:S01]  /*49630*/  LDL.LU R21, [R1+0x88c] ;  /* 0x00088c0001157983 */ /* 0x020f620000300800 */
[----:B------:R0:W-:Y:S03]  /*49640*/  STL [R1+0x3b4], R24 ;  /* 0x0003b41801007387 */ /* 0x0001e60000100800 */
[----:B0-----:R-:W5:Y:S01]  /*49650*/  LDL.64 R24, [R1+0xad8] ;  /* 0x000ad80001187983 */ /* 0x001f620000100a00 */
[----:B----4-:R0:W-:Y:S03]  /*49660*/  STL [R1+0x3b0], R14 ;  /* 0x0003b00e01007387 */ /* 0x0101e60000100800 */
[----:B0-----:R-:W4:Y:S01]  /*49670*/  LDL.LU R14, [R1+0x548] ;  /* 0x00054800010e7983 */ /* 0x001f220000300800 */
[----:B------:R-:W4:Y:S02]  /*49680*/  LDL.LU R13, [R1+0x54c] ;  /* 0x00054c00010d7983 */ /* 0x000f240000300800 */
[----:B------:R0:W-:Y:S02]  /*49690*/  STL [R1+0x1c], R9 ;  /* 0x00001c0901007387 */ /* 0x0001e40000100800 */
[----:B------:R-:W4:Y:S01]  /*496a0*/  LDL.LU R12, [R1+0x538] ;  /* 0x00053800010c7983 */ /* 0x000f220000300800 */
[----:B------:R-:W4:Y:S04]  /*496b0*/  LDL.LU R10, [R1+0x53c] ;  /* 0x00053c00010a7983 */ /* 0x000f280000300800 */
[----:B0-----:R-:W4:Y:S01]  /*496c0*/  LDL.LU R9, [R1+0x528] ;  /* 0x0005280001097983 */ /* 0x001f220000300800 */
[----:B------:R-:W4:Y:S02]  /*496d0*/  LDL.LU R8, [R1+0x52c] ;  /* 0x00052c0001087983 */ /* 0x000f240000300800 */
[----:B------:R-:W4:Y:S02]  /*496e0*/  LDL.LU R7, [R1+0x518] ;  /* 0x0005180001077983 */ /* 0x000f240000300800 */
[----:B---3--:R0:W-:Y:S02]  /*496f0*/  STL [R1+0x18], R5 ;  /* 0x0000180501007387 */ /* 0x0081e40000100800 */
[----:B0-----:R-:W3:Y:S01]  /*49700*/  LDL.LU R5, [R1+0x51c] ;  /* 0x00051c0001057983 */ /* 0x001ee20000300800 */
[----:B--2---:R-:W-:-:S02]  /*49710*/  FMUL R19, R0, R19 ;  /* 0x0000001300137220 */ /* 0x004fc40000400000 */
[C---:B------:R-:W-:Y:S02]  /*49720*/  FMUL R22, R0.reuse, R22 ;  /* 0x0000001600167220 */ /* 0x040fe40000400000 */
[C---:B------:R-:W-:Y:S02]  /*49730*/  FMUL R11, R0.reuse, R11 ;  /* 0x0000000b000b7220 */ /* 0x040fe40000400000 */
[----:B------:R-:W-:Y:S01]  /*49740*/  FMUL R6, R0, R6 ;  /* 0x0000000600067220 */ /* 0x000fe20000400000 */
[----:B------:R0:W-:Y:S04]  /*49750*/  STL [R1+0x330], R19 ;  /* 0x0003301301007387 */ /* 0x0001e80000100800 */
[----:B0-----:R-:W2:Y:S01]  /*49760*/  LDL.LU R19, [R1+0x1ea8] ;  /* 0x001ea80001137983 */ /* 0x001ea20000300800 */
[----:B------:R0:W-:Y:S03]  /*49770*/  STL [R1+0x334], R22 ;  /* 0x0003341601007387 */ /* 0x0001e60000100800 */
[----:B0-----:R-:W2:Y:S01]  /*49780*/  LDL.LU R22, [R1+0x1ea4] ;  /* 0x001ea40001167983 */ /* 0x001ea20000300800 */
[----:B------:R0:W-:Y:S03]  /*49790*/  STL [R1+0x320], R11 ;  /* 0x0003200b01007387 */ /* 0x0001e60000100800 */
[----:B0-----:R-:W2:Y:S01]  /*497a0*/  LDL.LU R11, [R1+0x1ea0] ;  /* 0x001ea000010b7983 */ /* 0x001ea20000300800 */
[----:B------:R0:W-:Y:S03]  /*497b0*/  STL [R1+0x324], R6 ;  /* 0x0003240601007387 */ /* 0x0001e60000100800 */
[----:B0-----:R-:W2:Y:S01]  /*497c0*/  LDL.LU R6, [R1+0x1e9c] ;  /* 0x001e9c0001067983 */ /* 0x001ea20000300800 */
[----:B------:R-:W-:-:S02]  /*497d0*/  FMUL R4, R4, 1.4426950216293334961 ;  /* 0x3fb8aa3b04047820 */ /* 0x000fc40000400000 */
[----:B------:R-:W-:-:S04]  /*497e0*/  IMAD.WIDE R2, R20, 0x2, R2 ;  /* 0x0000000214027825 */ /* 0x000fc800078e0202 */
[----:B------:R-:W2:Y:S01]  /*497f0*/  MUFU.EX2 R4, R4 ;  /* 0x0000000400047308 */ /* 0x000ea20000000800 */
[C---:B------:R-:W-:Y:S02]  /*49800*/  FMUL R23, R0.reuse, R23 ;  /* 0x0000001700177220 */ /* 0x040fe40000400000 */
[C---:B------:R-:W-:Y:S02]  /*49810*/  FMUL R28, R0.reuse, R28 ;  /* 0x0000001c001c7220 */ /* 0x040fe40000400000 */
[C---:B------:R-:W-:Y:S02]  /*49820*/  FMUL R27, R0.reuse, R27 ;  /* 0x0000001b001b7220 */ /* 0x040fe40000400000 */
[----:B------:R-:W-:Y:S02]  /*49830*/  FMUL R0, R0, R26 ;  /* 0x0000001a00007220 */ /* 0x000fe40000400000 */
[----:B------:R5:W3:Y:S04]  /*49840*/  LDG.E.U16 R26, [R2.64] ;  /* 0x00000004021a7981 */ /* 0x000ae8000c1e1500 */
[----:B------:R0:W-:Y:S01]  /*49850*/  STL [R1+0x340], R23 ;  /* 0x0003401701007387 */ /* 0x0001e20000100800 */
[----:B-----5:R-:W-:-:S03]  /*49860*/  IMAD.WIDE R2, R20, 0x2, R24 ;  /* 0x0000000214027825 */ /* 0x020fc600078e0218 */
[----:B0-----:R-:W5:Y:S01]  /*49870*/  LDL.LU R23, [R1+0x1e98] ;  /* 0x001e980001177983 */ /* 0x001f620000300800 */
[----:B------:R0:W-:Y:S03]  /*49880*/  STL [R1+0x344], R28 ;  /* 0x0003441c01007387 */ /* 0x0001e60000100800 */
[----:B0-----:R-:W3:Y:S01]  /*49890*/  LDL.LU R28, [R1+0x1e94] ;  /* 0x001e9400011c7983 */ /* 0x001ee20000300800 */
[----:B------:R0:W-:Y:S03]  /*498a0*/  STL [R1+0x350], R27 ;  /* 0x0003501b01007387 */ /* 0x0001e60000100800 */
[----:B0-----:R-:W5:Y:S01]  /*498b0*/  LDL.LU R27, [R1+0x1e90] ;  /* 0x001e9000011b7983 */ /* 0x001f620000300800 */
[----:B--2---:R-:W-:-:S03]  /*498c0*/  FFMA R21, R4, R21, R6 ;  /* 0x0000001504157223 */ /* 0x004fc60000000006 */
[----:B------:R4:W2:Y:S04]  /*498d0*/  LDG.E.U16 R6, [R2.64] ;  /* 0x0000000402067981 */ /* 0x0008a8000c1e1500 */
[----:B------:R0:W-:Y:S01]  /*498e0*/  STL [R1+0x354], R0 ;  /* 0x0003540001007387 */ /* 0x0001e20000100800 */
[----:B------:R-:W-:Y:S02]  /*498f0*/  STL [R1+0x88c], R21 ;  /* 0x00088c1501007387 */ /* 0x000fe40000100800 */
[C---:B----4-:R-:W-:Y:S02]  /*49900*/  FMUL R2, R4.reuse, R14 ;  /* 0x0000000e04027220 */ /* 0x050fe40000400000 */
[C---:B0-----:R-:W-:Y:S02]  /*49910*/  FMUL R0, R4.reuse, R13 ;  /* 0x0000000d04007220 */ /* 0x041fe40000400000 */
[C---:B------:R-:W-:Y:S01]  /*49920*/  FMUL R3, R4.reuse, R12 ;  /* 0x0000000c04037220 */ /* 0x040fe20000400000 */
[----:B------:R0:W-:Y:S02]  /*49930*/  STL [R1+0x338], R2 ;  /* 0x0003380201007387 */ /* 0x0001e40000100800 */
[----:B------:R1:W-:Y:S02]  /*49940*/  STL [R1+0x33c], R0 ;  /* 0x00033c0001007387 */ /* 0x0003e40000100800 */
[----:B------:R4:W-:Y:S02]  /*49950*/  STL [R1+0x328], R3 ;  /* 0x0003280301007387 */ /* 0x0009e40000100800 */
[----:B0-----:R-:W-:-:S02]  /*49960*/  FMUL R2, R4, R10 ;  /* 0x0000000a04027220 */ /* 0x001fc40000400000 */
[C---:B-1----:R-:W-:Y:S02]  /*49970*/  FMUL R0, R4.reuse, R9 ;  /* 0x0000000904007220 */ /* 0x042fe40000400000 */
[C---:B----4-:R-:W-:Y:S01]  /*49980*/  FMUL R3, R4.reuse, R8 ;  /* 0x0000000804037220 */ /* 0x050fe20000400000 */
[----:B------:R0:W-:Y:S02]  /*49990*/  STL [R1+0x32c], R2 ;  /* 0x00032c0201007387 */ /* 0x0001e40000100800 */
[----:B------:R3:W-:Y:S02]  /*499a0*/  STL [R1+0x348], R0 ;  /* 0x0003480001007387 */ /* 0x0007e40000100800 */
[----:B------:R1:W-:Y:S02]  /*499b0*/  STL [R1+0x34c], R3 ;  /* 0x00034c0301007387 */ /* 0x0003e40000100800 */
[----:B------:R-:W4:Y:S02]  /*499c0*/  LDL.LU R12, [R1+0x7fc] ;  /* 0x0007fc00010c7983 */ /* 0x000f240000300800 */
[----:B0-----:R-:W-:-:S02]  /*499d0*/  FMUL R2, R4, R7 ;  /* 0x0000000704027220 */ /* 0x001fc40000400000 */
[----:B---3--:R-:W-:Y:S01]  /*499e0*/  FMUL R0, R4, R5 ;  /* 0x0000000504007220 */ /* 0x008fe20000400000 */
[----:B------:R-:W-:Y:S02]  /*499f0*/  F2FP.BF16.PACK_AB R4, R11, R22 ;  /* 0x000000160b04723e */ /* 0x000fe400000010ff */
[----:B-1----:R-:W-:Y:S01]  /*49a00*/  F2FP.BF16.PACK_AB R3, R19, R18 ;  /* 0x000000121303723e */ /* 0x002fe200000010ff */
[----:B------:R-:W-:Y:S01]  /*49a10*/  STL [R1+0x358], R2 ;  /* 0x0003580201007387 */ /* 0x000fe20000100800 */
[----:B------:R0:W-:Y:S02]  /*49a20*/  STL [R1+0x35c], R0 ;  /* 0x00035c0001007387 */ /* 0x0001e40000100800 */
[----:B------:R-:W-:Y:S02]  /*49a30*/  STL [R1+0x8], R4 ;  /* 0x0000080401007387 */ /* 0x000fe40000100800 */
[----:B------:R-:W-:Y:S01]  /*49a40*/  STL [R1+0x4], R3 ;  /* 0x0000040301007387 */ /* 0x000fe20000100800 */
[----:B------:R1:W-:Y:S01]  /*49a50*/  STL [R1+0x14], R26 ;  /* 0x0000141a01007387 */ /* 0x0003e20000100800 */
[----:B------:R-:W-:-:S03]  /*49a60*/  F2FP.BF16.PACK_AB R29, R15, R29 ;  /* 0x0000001d0f1d723e */ /* 0x000fc600000010ff */
[----:B-----5:R-:W3:Y:S01]  /*49a70*/  LDS R2, [R23.X8+0x41a00] ;  /* 0x041a000017027984 */ /* 0x020ee20000008800 */
[----:B0-----:R-:W-:-:S03]  /*49a80*/  F2FP.BF16.PACK_AB R0, R17, R16 ;  /* 0x000000101100723e */ /* 0x001fc600000010ff */
[----:B-1----:R-:W5:Y:S02]  /*49a90*/  LDL.LU R26, [R1+0x7f0] ;  /* 0x0007f000011a7983 */ /* 0x002f640000300800 */
[----:B------:R0:W-:Y:S02]  /*49aa0*/  STL [R1], R0 ;  /* 0x0000000001007387 */ /* 0x0001e40000100800 */
[----:B------:R-:W5:Y:S02]  /*49ab0*/  LDL.LU R25, [R1+0x7f4] ;  /* 0x0007f40001197983 */ /* 0x000f640000300800 */
[----:B------:R-:W3:Y:S01]  /*49ac0*/  LDL.LU R14, [R1+0x7e8] ;  /* 0x0007e800010e7983 */ /* 0x000ee20000300800 */
[----:B------:R-:W3:Y:S01]  /*49ad0*/  LDL.LU R11, [R1+0x7ec] ;  /* 0x0007ec00010b7983 */ /* 0x000ee20000300800 */
[----:B------:R1:W-:Y:S02]  /*49ae0*/  STL [R1+0x1e04], R29 ;  /* 0x001e041d01007387 */ /* 0x0003e40000100800 */
[----:B0-----:R-:W-:Y:S01]  /*49af0*/  FADD R0, -R28, R27 ;  /* 0x0000001b1c007221 */ /* 0x001fe20000000100 */
[----:B--2---:R0:W-:Y:S01]  /*49b00*/  STL [R1+0x10], R6 ;  /* 0x0000100601007387 */ /* 0x0041e20000100800 */
[----:B-1----:R-:W2:Y:S02]  /*49b10*/  LDL.LU R29, [R1+0x7f8] ;  /* 0x0007f800011d7983 */ /* 0x002ea40000300800 */
[----:B------:R-:W2:Y:S02]  /*49b20*/  LDL.LU R27, [R1+0x1e8c] ;  /* 0x001e8c00011b7983 */ /* 0x000ea40000300800 */
[----:B------:R-:W4:Y:S01]  /*49b30*/  LDL.LU R28, [R1+0x1e88] ;  /* 0x001e8800011c7983 */ /* 0x000f220000300800 */
[----:B------:R-:W2:Y:S01]  /*49b40*/  LDL.LU R4, [R1+0x7e0] ;  /* 0x0007e00001047983 */ /* 0x000ea20000300800 */
[----:B------:R-:W2:Y:S02]  /*49b50*/  LDL.LU R24, [R1+0x7e4] ;  /* 0x0007e40001187983 */ /* 0x000ea40000300800 */
[----:B------:R-:W2:Y:S02]  /*49b60*/  LDL.LU R3, [R1+0x7d8] ;  /* 0x0007d80001037983 */ /* 0x000ea40000300800 */
[----:B------:R-:W2:Y:S01]  /*49b70*/  LDL.LU R23, [R1+0x7dc] ;  /* 0x0007dc0001177983 */ /* 0x000ea20000300800 */
[----:B0-----:R-:W2:Y:S01]  /*49b80*/  LDL.LU R6, [R1+0x7d0] ;  /* 0x0007d00001067983 */ /* 0x001ea20000300800 */
[----:B------:R-:W2:Y:S02]  /*49b90*/  LDL.LU R22, [R1+0x7d4] ;  /* 0x0007d40001167983 */ /* 0x000ea40000300800 */
[----:B------:R-:W2:Y:S02]  /*49ba0*/  LDL.LU R8, [R1+0x7c8] ;  /* 0x0007c80001087983 */ /* 0x000ea40000300800 */
[----:B------:R-:W2:Y:S01]  /*49bb0*/  LDL.LU R21, [R1+0x7cc] ;  /* 0x0007cc0001157983 */ /* 0x000ea20000300800 */
[----:B------:R-:W2:Y:S01]  /*49bc0*/  LDL.LU R5, [R1+0x7c0] ;  /* 0x0007c00001057983 */ /* 0x000ea20000300800 */
        /* <DEDUP_REMOVED lines=9> */
[----:B------:R-:W2:Y:S01]  /*49c60*/  LDL.LU R15, [R1+0x760] ;  /* 0x00076000010f7983 */ /* 0x000ea20000300800 */
[----:B-----5:R-:W-:-:S02]  /*49c70*/  F2FP.BF16.PACK_AB R26, R26, R25 ;  /* 0x000000191a1a723e */ /* 0x020fc400000010ff */
[----:B---3--:R-:W-:Y:S02]  /*49c80*/  F2FP.BF16.PACK_AB R25, R14, R11 ;  /* 0x0000000b0e19723e */ /* 0x008fe400000010ff */
[----:B----4-:R-:W-:Y:S02]  /*49c90*/  F2FP.BF16.PACK_AB R28, R12, R28 ;  /* 0x0000001c0c1c723e */ /* 0x010fe400000010ff */
[----:B------:R-:W3:Y:S01]  /*49ca0*/  LDL.LU R12, [R1+0x764] ;  /* 0x00076400010c7983 */ /* 0x000ee20000300800 */
[----:B--2---:R-:W-:-:S03]  /*49cb0*/  F2FP.BF16.PACK_AB R27, R27, R29 ;  /* 0x0000001d1b1b723e */ /* 0x004fc600000010ff */
[----:B------:R-:W-:Y:S04]  /*49cc0*/  STL [R1+0x1e08], R28 ;  /* 0x001e081c01007387 */ /* 0x000fe80000100800 */
[----:B------:R-:W-:Y:S01]  /*49cd0*/  STL [R1+0x1e00], R27 ;  /* 0x001e001b01007387 */ /* 0x000fe20000100800 */
[----:B------:R-:W-:Y:S02]  /*49ce0*/  STL [R1+0x1e0c], R26 ;  /* 0x001e0c1a01007387 */ /* 0x000fe40000100800 */
[----:B------:R-:W2:Y:S02]  /*49cf0*/  LDL.LU R14, [R1+0x754] ;  /* 0x00075400010e7983 */ /* 0x000ea40000300800 */
[----:B------:R-:W2:Y:S01]  /*49d00*/  LDL.LU R11, [R1+0x75c] ;  /* 0x00075c00010b7983 */ /* 0x000ea20000300800 */
[----:B------:R-:W-:-:S02]  /*49d10*/  F2FP.BF16.PACK_AB R24, R4, R24 ;  /* 0x000000180418723e */ /* 0x000fc400000010ff */
[----:B------:R-:W-:Y:S02]  /*49d20*/  F2FP.BF16.PACK_AB R23, R3, R23 ;  /* 0x000000170317723e */ /* 0x000fe400000010ff */
[----:B------:R-:W-:Y:S02]  /*49d30*/  F2FP.BF16.PACK_AB R22, R6, R22 ;  /* 0x000000160616723e */ /* 0x000fe400000010ff */
[----:B------:R-:W-:Y:S01]  /*49d40*/  F2FP.BF16.PACK_AB R21, R8, R21 ;  /* 0x000000150815723e */ /* 0x000fe200000010ff */
[----:B------:R-:W-:Y:S01]  /*49d50*/  STL [R1+0x1e10], R25 ;  /* 0x001e101901007387 */ /* 0x000fe20000100800 */
[----:B------:R-:W-:Y:S01]  /*49d60*/  F2FP.BF16.PACK_AB R20, R5, R20 ;  /* 0x000000140514723e */ /* 0x000fe200000010ff */
[----:B------:R-:W-:Y:S02]  /*49d70*/  STL [R1+0x1e14], R24 ;  /* 0x001e141801007387 */ /* 0x000fe40000100800 */
[----:B------:R-:W-:Y:S01]  /*49d80*/  STL [R1+0x1e18], R23 ;  /* 0x001e181701007387 */ /* 0x000fe20000100800 */
[----:B------:R-:W-:Y:S01]  /*49d90*/  STL [R1+0x1e1c], R22 ;  /* 0x001e1c1601007387 */ /* 0x000fe20000100800 */
[----:B------:R-:W-:Y:S02]  /*49da0*/  STL [R1+0x1e20], R21 ;  /* 0x001e201501007387 */ /* 0x000fe40000100800 */
[----:B------:R0:W-:Y:S01]  /*49db0*/  STL [R1+0x1e24], R20 ;  /* 0x001e241401007387 */ /* 0x0001e20000100800 */
[----:B------:R-:W-:Y:S01]  /*49dc0*/  F2FP.BF16.PACK_AB R19, R7, R19 ;  /* 0x000000130713723e */ /* 0x000fe200000010ff */
[----:B0-----:R-:W0:Y:S01]  /*49dd0*/  S2R R20, SR_TID.X ;  /* 0x0000000000147919 */ /* 0x001e220000002100 */
[----:B------:R-:W-:-:S02]  /*49de0*/  F2FP.BF16.PACK_AB R18, R10, R18 ;  /* 0x000000120a12723e */ /* 0x000fc400000010ff */
[----:B------:R-:W-:Y:S01]  /*49df0*/  F2FP.BF16.PACK_AB R17, R9, R17 ;  /* 0x000000110911723e */ /* 0x000fe200000010ff */
[----:B------:R1:W-:Y:S01]  /*49e00*/  STL [R1+0x1e28], R19 ;  /* 0x001e281301007387 */ /* 0x0003e20000100800 */
[----:B------:R-:W-:Y:S01]  /*49e10*/  F2FP.BF16.PACK_AB R16, R13, R16 ;  /* 0x000000100d10723e */ /* 0x000fe200000010ff */
[----:B------:R-:W-:Y:S02]  /*49e20*/  STL [R1+0x1e2c], R18 ;  /* 0x001e2c1201007387 */ /* 0x000fe40000100800 */
[----:B------:R-:W-:Y:S01]  /*49e30*/  STL [R1+0x1e30], R17 ;  /* 0x001e301101007387 */ /* 0x000fe20000100800 */
[----:B------:R-:W4:Y:S02]  /*49e40*/  LDL.LU R7, [R1+0xc] ;  /* 0x00000c0001077983 */ /* 0x000f240000300800 */
[----:B------:R-:W4:Y:S02]  /*49e50*/  LDL.LU R13, [R1+0x74c] ;  /* 0x00074c00010d7983 */ /* 0x000f240000300800 */
[----:B------:R-:W-:Y:S01]  /*49e60*/  STL [R1+0x1e34], R16 ;  /* 0x001e341001007387 */ /* 0x000fe20000100800 */
[----:B-1----:R-:W5:Y:S01]  /*49e70*/  LDL.LU R19, [R1+0x85c] ;  /* 0x00085c0001137983 */ /* 0x002f620000300800 */
[----:B------:R-:W5:Y:S02]  /*49e80*/  LDL R22, [R1+0x6f4] ;  /* 0x0006f40001167983 */ /* 0x000f640000100800 */
[----:B------:R-:W4:Y:S01]  /*49e90*/  LDL.LU R23, [R1+0x748] ;  /* 0x0007480001177983 */ /* 0x000f220000300800 */
[----:B0-----:R-:W-:-:S02]  /*49ea0*/  LOP3.LUT R21, R20, 0x1c, RZ, 0xc0, !PT ;  /* 0x0000001c14157812 */ /* 0x001fc400078ec0ff */
[----:B---3--:R-:W-:Y:S02]  /*49eb0*/  F2FP.BF16.PACK_AB R15, R15, R12 ;  /* 0x0000000c0f0f723e */ /* 0x008fe400000010ff */
[----:B------:R-:W3:Y:S03]  /*49ec0*/  LDL.LU R12, [R1+0x750] ;  /* 0x00075000010c7983 */ /* 0x000ee60000300800 */
[----:B------:R-:W-:Y:S02]  /*49ed0*/  STL [R1+0x1e38], R15 ;  /* 0x001e380f01007387 */ /* 0x000fe40000100800 */
[----:B------:R0:W-:Y:S02]  /*49ee0*/  STL [R1+0x1e84], R20 ;  /* 0x001e841401007387 */ /* 0x0001e40000100800 */
[----:B------:R-:W3:Y:S01]  /*49ef0*/  LDL.LU R3, [R1+0x888] ;  /* 0x0008880001037983 */ /* 0x000ee20000300800 */
[----:B------:R-:W5:Y:S04]  /*49f00*/  LDL.LU R29, [R1+0x5a4] ;  /* 0x0005a400011d7983 */ /* 0x000f680000300800 */
[----:B0-----:R-:W5:Y:S01]  /*49f10*/  LDL.LU R20, [R1+0x590] ;  /* 0x0005900001147983 */ /* 0x001f620000300800 */
[----:B------:R-:W5:Y:S02]  /*49f20*/  LDL.LU R18, [R1+0x594] ;  /* 0x0005940001127983 */ /* 0x000f640000300800 */
[----:B------:R-:W5:Y:S02]  /*49f30*/  LDL.LU R17, [R1+0x580] ;  /* 0x0005800001117983 */ /* 0x000f640000300800 */
[----:B------:R-:W5:Y:S01]  /*49f40*/  LDL.LU R6, [R1+0x584] ;  /* 0x0005840001067983 */ /* 0x000f620000300800 */
[----:B------:R-:W5:Y:S01]  /*49f50*/  LDL.LU R16, [R1+0x570] ;  /* 0x0005700001107983 */ /* 0x000f620000300800 */
[----:B------:R-:W5:Y:S01]  /*49f60*/  LDL.LU R15, [R1+0x574] ;  /* 0x00057400010f7983 */ /* 0x000f620000300800 */
[----:B--2---:R-:W-:-:S02]  /*49f70*/  F2FP.BF16.PACK_AB R14, R14, R11 ;  /* 0x0000000b0e0e723e */ /* 0x004fc400000010ff */
[----:B------:R-:W2:Y:S04]  /*49f80*/  LDL.LU R24, [R1+0x740] ;  /* 0x0007400001187983 */ /* 0x000ea80000300800 */
        /* <DEDUP_REMOVED lines=8> */
[----:B------:R-:W2:Y:S01]  /*4a010*/  LDL R5, [R1+0x6f0] ;  /* 0x0006f00001057983 */ /* 0x000ea20000100800 */
[----:B------:R0:W-:Y:S03]  /*4a020*/  STL [R1+0x1e3c], R14 ;  /* 0x001e3c0e01007387 */ /* 0x0001e60000100800 */
[----:B0-----:R-:W2:Y:S01]  /*4a030*/  LDL.LU R14, [R1+0x5a0] ;  /* 0x0005a000010e7983 */ /* 0x001ea20000300800 */
[----:B------:R-:W-:-:S06]  /*4a040*/  FMUL R0, R0, 1.4426950216293334961 ;  /* 0x3fb8aa3b00007820 */ /* 0x000fcc0000400000 */
[----:B------:R-:W3:Y:S01]  /*4a050*/  MUFU.EX2 R0, R0 ;  /* 0x0000000000007308 */ /* 0x000ee20000000800 */
[----:B----4-:R-:W-:Y:S01]  /*4a060*/  F2FP.BF16.PACK_AB R13, R7, R13 ;  /* 0x0000000d070d723e */ /* 0x010fe200000010ff */
[----:B---3--:R-:W-:-:S05]  /*4a070*/  FFMA R3, R0, R3, R2 ;  /* 0x0000000300037223 */ /* 0x008fca0000000002 */
[----:B------:R-:W-:Y:S01]  /*4a080*/  STL [R1+0x888], R3 ;  /* 0x0008880301007387 */ /* 0x000fe20000100800 */
[----:B------:R-:W3:Y:S02]  /*4a090*/  LDL.LU R28, [R1+0x6c0] ;  /* 0x0006c000011c7983 */ /* 0x000ee40000300800 */
[----:B------:R-:W3:Y:S02]  /*4a0a0*/  LDL.LU R7, [R1+0x6c4] ;  /* 0x0006c40001077983 */ /* 0x000ee40000300800 */
[----:B------:R0:W-:Y:S02]  /*4a0b0*/  STL [R1+0x1e40], R13 ;  /* 0x001e400d01007387 */ /* 0x0001e40000100800 */
[C---:B-----5:R-:W-:Y:S01]  /*4a0c0*/  FMUL R2, R0.reuse, R20 ;  /* 0x0000001400027220 */ /* 0x060fe20000400000 */
[----:B------:R-:W-:Y:S01]  /*4a0d0*/  F2FP.BF16.PACK_AB R12, R23, R12 ;  /* 0x0000000c170c723e */ /* 0x000fe200000010ff */
[----:B------:R-:W1:Y:S01]  /*4a0e0*/  LDS R3, [R21.X8+0x41b00] ;  /* 0x041b000015037984 */ /* 0x000e620000008800 */
[----:B0-----:R-:W-:-:S02]  /*4a0f0*/  FMUL R13, R0, R29 ;  /* 0x0000001d000d7220 */ /* 0x001fc40000400000 */
[----:B--2---:R-:W-:-:S05]  /*4a100*/  FMUL R14, R0, R14 ;  /* 0x0000000e000e7220 */ /* 0x004fca0000400000 */
[----:B------:R0:W-:Y:S01]  /*4a110*/  STL [R1+0x370], R14 ;  /* 0x0003700e01007387 */ /* 0x0001e20000100800 */
[----:B------:R2:W-:Y:S02]  /*4a120*/  STL [R1+0x374], R13 ;  /* 0x0003740d01007387 */ /* 0x0005e40000100800 */
[----:B------:R4:W-:Y:S02]  /*4a130*/  STL [R1+0x380], R2 ;  /* 0x0003800201007387 */ /* 0x0009e40000100800 */
[C---:B0-----:R-:W-:Y:S02]  /*4a140*/  FMUL R14, R0.reuse, R18 ;  /* 0x00000012000e7220 */ /* 0x041fe40000400000 */
[C---:B--2---:R-:W-:Y:S02]  /*4a150*/  FMUL R13, R0.reuse, R17 ;  /* 0x00000011000d7220 */ /* 0x044fe40000400000 */
[----:B----4-:R-:W-:Y:S01]  /*4a160*/  FMUL R2, R0, R6 ;  /* 0x0000000600027220 */ /* 0x010fe20000400000 */
[----:B------:R-:W-:Y:S01]  /*4a170*/  STL [R1+0x384], R14 ;  /* 0x0003840e01007387 */ /* 0x000fe20000100800 */
[----:B------:R-:W2:Y:S02]  /*4a180*/  LDL.LU R29, [R1+0x6ac] ;  /* 0x0006ac00011d7983 */ /* 0x000ea40000300800 */
[----:B------:R0:W-:Y:S02]  /*4a190*/  STL [R1+0x390], R13 ;  /* 0x0003900d01007387 */ /* 0x0001e40000100800 */
[----:B------:R-:W2:Y:S01]  /*4a1a0*/  LDL.LU R6, [R1+0x6b8] ;  /* 0x0006b80001067983 */ /* 0x000ea20000300800 */
[----:B------:R4:W-:Y:S01]  /*4a1b0*/  STL [R1+0x394], R2 ;  /* 0x0003940201007387 */ /* 0x0009e20000100800 */
[----:B------:R-:W-:-:S02]  /*4a1c0*/  F2FP.BF16.PACK_AB R11, R24, R11 ;  /* 0x0000000b180b723e */ /* 0x000fc400000010ff */
[----:B------:R-:W-:Y:S02]  /*4a1d0*/  F2FP.BF16.PACK_AB R10, R25, R10 ;  /* 0x0000000a190a723e */ /* 0x000fe400000010ff */
[----:B------:R-:W-:Y:S02]  /*4a1e0*/  F2FP.BF16.PACK_AB R9, R26, R9 ;  /* 0x000000091a09723e */ /* 0x000fe400000010ff */
[----:B------:R-:W-:Y:S01]  /*4a1f0*/  F2FP.BF16.PACK_AB R8, R27, R8 ;  /* 0x000000081b08723e */ /* 0x000fe200000010ff */
[----:B------:R-:W5:Y:S01]  /*4a200*/  LDS R14, [R21.X8+0x41c00] ;  /* 0x041c0000150e7984 */ /* 0x000f620000008800 */
[C---:B0-----:R-:W-:Y:S02]  /*4a210*/  FMUL R13, R0.reuse, R16 ;  /* 0x00000010000d7220 */ /* 0x041fe40000400000 */
[----:B----4-:R-:W-:-:S03]  /*4a220*/  FMUL R2, R0, R15 ;  /* 0x0000000f00027220 */ /* 0x010fc60000400000 */
[----:B------:R-:W-:Y:S02]  /*4a230*/  STL [R1+0x3a0], R13 ;  /* 0x0003a00d01007387 */ /* 0x000fe40000100800 */
[----:B------:R0:W-:Y:S02]  /*4a240*/  STL [R1+0x3a4], R2 ;  /* 0x0003a40201007387 */ /* 0x0001e40000100800 */
[----:B------:R4:W-:Y:S02]  /*4a250*/  STL [R1+0x1e44], R12 ;  /* 0x001e440c01007387 */ /* 0x0009e40000100800 */
[----:B------:R1:W-:Y:S01]  /*4a260*/  STL [R1+0x1e48], R11 ;  /* 0x001e480b01007387 */ /* 0x0003e20000100800 */
[----:B------:R1:W-:Y:S01]  /*4a270*/  STL [R1+0x1e4c], R10 ;  /* 0x001e4c0a01007387 */ /* 0x0003e20000100800 */
[----:B------:R1:W-:Y:S02]  /*4a280*/  STL [R1+0x1e50], R9 ;  /* 0x001e500901007387 */ /* 0x0003e40000100800 */
[----:B------:R1:W-:Y:S02]  /*4a290*/  STL [R1+0x1e54], R8 ;  /* 0x001e540801007387 */ /* 0x0003e40000100800 */
[----:B------:R-:W5:Y:S02]  /*4a2a0*/  LDL.LU R15, [R1+0x6b4] ;  /* 0x0006b400010f7983 */ /* 0x000f640000300800 */
[----:B0-----:R-:W-:-:S02]  /*4a2b0*/  FADD R2, -R5, R4 ;  /* 0x0000000405027221 */ /* 0x001fc40000000100 */
[----:B------:R-:W5:Y:S01]  /*4a2c0*/  LDL.LU R5, [R1+0x6bc] ;  /* 0x0006bc0001057983 */ /* 0x000f620000300800 */
[----:B------:R-:W5:Y:S02]  /*4a2d0*/  LDL.LU R16, [R1+0x6a8] ;  /* 0x0006a80001107983 */ /* 0x000f640000300800 */
[----:B------:R-:W5:Y:S02]  /*4a2e0*/  LDL.LU R4, [R1+0x6b0] ;  /* 0x0006b00001047983 */ /* 0x000f640000300800 */
[----:B------:R-:W5:Y:S01]  /*4a2f0*/  LDL.LU R17, [R1+0x6a0] ;  /* 0x0006a00001117983 */ /* 0x000f620000300800 */
[----:B------:R-:W5:Y:S01]  /*4a300*/  LDL.LU R24, [R1+0x6a4] ;  /* 0x0006a40001187983 */ /* 0x000f620000300800 */
[----:B------:R-:W5:Y:S02]  /*4a310*/  LDL.LU R20, [R1+0x884] ;  /* 0x0008840001147983 */ /* 0x000f640000300800 */
[----:B------:R-:W5:Y:S02]  /*4a320*/  LDL.LU R18, [R1+0x698] ;  /* 0x0006980001127983 */ /* 0x000f640000300800 */
[----:B------:R-:W-:-:S02]  /*4a330*/  FADD R0, -R22, R19 ;  /* 0x0000001316007221 */ /* 0x000fc40000000100 */
[----:B------:R-:W-:Y:S01]  /*4a340*/  FMUL R2, R2, 1.4426950216293334961 ;  /* 0x3fb8aa3b02027820 */ /* 0x000fe20000400000 */
[----:B---3--:R-:W-:Y:S02]  /*4a350*/  F2FP.BF16.PACK_AB R7, R28, R7 ;  /* 0x000000071c07723e */ /* 0x008fe400000010ff */
[----:B------:R-:W3:Y:S01]  /*4a360*/  LDL.LU R28, [R1+0x69c] ;  /* 0x00069c00011c7983 */ /* 0x000ee20000300800 */
[----:B------:R-:W3:Y:S02]  /*4a370*/  LDL.LU R19, [R1+0x690] ;  /* 0x0006900001137983 */ /* 0x000ee40000300800 */
[----:B------:R-:W3:Y:S02]  /*4a380*/  LDL.LU R22, [R1+0x694] ;  /* 0x0006940001167983 */ /* 0x000ee40000300800 */
[----:B------:R0:W-:Y:S01]  /*4a390*/  STL [R1+0x1e58], R7 ;  /* 0x001e580701007387 */ /* 0x0001e20000100800 */
[----:B------:R-:W3:Y:S01]  /*4a3a0*/  LDL.LU R13, [R1+0x598] ;  /* 0x00059800010d7983 */ /* 0x000ee20000300800 */
[----:B----4-:R-:W4:Y:S02]  /*4a3b0*/  LDL.LU R12, [R1+0x59c] ;  /* 0x00059c00010c7983 */ /* 0x010f240000300800 */
[----:B-1----:R-:W3:Y:S02]  /*4a3c0*/  LDL.LU R11, [R1+0x588] ;  /* 0x00058800010b7983 */ /* 0x002ee40000300800 */
[----:B------:R-:W3:Y:S01]  /*4a3d0*/  LDL.LU R10, [R1+0x58c] ;  /* 0x00058c00010a7983 */ /* 0x000ee20000300800 */
[----:B------:R-:W3:Y:S01]  /*4a3e0*/  LDL.LU R9, [R1+0x578] ;  /* 0x0005780001097983 */ /* 0x000ee20000300800 */
[----:B------:R-:W3:Y:S02]  /*4a3f0*/  LDL.LU R8, [R1+0x57c] ;  /* 0x00057c0001087983 */ /* 0x000ee40000300800 */
[----:B------:R-:W3:Y:S02]  /*4a400*/  LDL.LU R23, [R1+0x49c] ;  /* 0x00049c0001177983 */ /* 0x000ee40000300800 */
[----:B------:R-:W3:Y:S01]  /*4a410*/  LDL.LU R25, [R1+0x498] ;  /* 0x0004980001197983 */ /* 0x000ee20000300800 */
[----:B------:R-:W3:Y:S01]  /*4a420*/  LDL.LU R26, [R1+0x494] ;  /* 0x00049400011a7983 */ /* 0x000ee20000300800 */
[----:B------:R-:W3:Y:S01]  /*4a430*/  LDL.LU R27, [R1+0x490] ;  /* 0x00049000011b7983 */ /* 0x000ee20000300800 */
[----:B0-----:R0:W-:Y:S01]  /*4a440*/  MUFU.EX2 R7, R2 ;  /* 0x0000000200077308 */ /* 0x0011e20000000800 */
[----:B--2---:R-:W-:-:S02]  /*4a450*/  F2FP.BF16.PACK_AB R6, R29, R6 ;  /* 0x000000061d06723e */ /* 0x004fc400000010ff */
[----:B------:R-:W2:Y:S03]  /*4a460*/  LDL.LU R29, [R1+0x48c] ;  /* 0x00048c00011d7983 */ /* 0x000ea60000300800 */
[----:B------:R1:W-:Y:S02]  /*4a470*/  STL [R1+0x1e5c], R6 ;  /* 0x001e5c0601007387 */ /* 0x0003e40000100800 */
[----:B-1----:R-:W2:Y:S01]  /*4a480*/  LDL.LU R6, [R1+0x5ac] ;  /* 0x0005ac0001067983 */ /* 0x002ea20000300800 */
[----:B0-----:R-:W2:Y:S02]  /*4a490*/  LDL.LU R2, [R1+0x5a8] ;  /* 0x0005a80001027983 */ /* 0x001ea40000300800 */
[----:B------:R-:W-:-:S06]  /*4a4a0*/  FMUL R0, R0, 1.4426950216293334961 ;  /* 0x3fb8aa3b00007820 */ /* 0x000fcc0000400000 */
[----:B------:R-:W5:Y:S02]  /*4a4b0*/  MUFU.EX2 R0, R0 ;  /* 0x0000000000007308 */ /* 0x000f640000000800 */
[----:B-----5:R-:W-:-:S05]  /*4a4c0*/  FFMA R20, R0, R20, R3 ;  /* 0x0000001400147223 */ /* 0x020fca0000000003 */
[----:B------:R0:W-:Y:S04]  /*4a4d0*/  STL [R1+0x884], R20 ;  /* 0x0008841401007387 */ /* 0x0001e80000100800 */
[----:B0-----:R-:W5:Y:S01]  /*4a4e0*/  LDL.LU R20, [R1+0x1e84] ;  /* 0x001e840001147983 */ /* 0x001f620000300800 */
[----:B------:R-:W-:Y:S02]  /*4a4f0*/  STL [R1+0x5c0], R7 ;  /* 0x0005c00701007387 */ /* 0x000fe40000100800 */
[C---:B--2---:R-:W-:Y:S02]  /*4a500*/  FMUL R3, R0.reuse, R2 ;  /* 0x0000000200037220 */ /* 0x044fe40000400000 */
[C---:B------:R-:W-:Y:S02]  /*4a510*/  FMUL R2, R0.reuse, R6 ;  /* 0x0000000600027220 */ /* 0x040fe40000400000 */
[C---:B----4-:R-:W-:Y:S01]  /*4a520*/  FMUL R6, R0.reuse, R12 ;  /* 0x0000000c00067220 */ /* 0x050fe20000400000 */
[----:B------:R3:W-:Y:S02]  /*4a530*/  STL [R1+0x378], R3 ;  /* 0x0003780301007387 */ /* 0x0007e40000100800 */
[----:B------:R-:W-:Y:S02]  /*4a540*/  STL [R1+0x37c], R2 ;  /* 0x00037c0201007387 */ /* 0x000fe40000100800 */
[----:B---3--:R-:W-:-:S05]  /*4a550*/  FMUL R3, R0, R13 ;  /* 0x0000000d00037220 */ /* 0x008fca0000400000 */
[----:B------:R-:W-:Y:S01]  /*4a560*/  STL [R1+0x388], R3 ;  /* 0x0003880301007387 */ /* 0x000fe20000100800 */
[----:B------:R0:W-:Y:S03]  /*4a570*/  STL [R1+0x38c], R6 ;  /* 0x00038c0601007387 */ /* 0x0001e60000100800 */
[----:B0-----:R-:W2:Y:S01]  /*4a580*/  LDL.LU R6, [R1+0x880] ;  /* 0x0008800001067983 */ /* 0x001ea20000300800 */
[C---:B------:R-:W-:Y:S02]  /*4a590*/  FMUL R2, R0.reuse, R11 ;  /* 0x0000000b00027220 */ /* 0x040fe40000400000 */
[----:B------:R-:W-:Y:S01]  /*4a5a0*/  FMUL R3, R0, R10 ;  /* 0x0000000a00037220 */ /* 0x000fe20000400000 */
[----:B------:R-:W-:Y:S02]  /*4a5b0*/  F2FP.BF16.PACK_AB R5, R15, R5 ;  /* 0x000000050f05723e */ /* 0x000fe400000010ff */
[----:B------:R0:W-:Y:S02]  /*4a5c0*/  STL [R1+0x398], R2 ;  /* 0x0003980201007387 */ /* 0x0001e40000100800 */
[----:B------:R1:W-:Y:S01]  /*4a5d0*/  STL [R1+0x39c], R3 ;  /* 0x00039c0301007387 */ /* 0x0003e20000100800 */
[----:B------:R-:W-:Y:S01]  /*4a5e0*/  F2FP.BF16.PACK_AB R4, R16, R4 ;  /* 0x000000041004723e */ /* 0x000fe200000010ff */
[----:B0-----:R-:W-:-:S02]  /*4a5f0*/  FMUL R2, R0, R9 ;  /* 0x0000000900027220 */ /* 0x001fc40000400000 */
[----:B------:R-:W-:Y:S01]  /*4a600*/  FMUL R0, R0, R8 ;  /* 0x0000000800007220 */ /* 0x000fe20000400000 */
[----:B-1----:R-:W-:Y:S02]  /*4a610*/  F2FP.BF16.PACK_AB R3, R17, R24 ;  /* 0x000000181103723e */ /* 0x002fe400000010ff */
[----:B------:R0:W-:Y:S01]  /*4a620*/  STL [R1+0x3a8], R2 ;  /* 0x0003a80201007387 */ /* 0x0001e20000100800 */
[----:B------:R-:W-:Y:S02]  /*4a630*/  STL [R1+0x1e60], R5 ;  /* 0x001e600501007387 */ /* 0x000fe40000100800 */
[----:B------:R1:W-:Y:S02]  /*4a640*/  STL [R1+0x3ac], R0 ;  /* 0x0003ac0001007387 */ /* 0x0003e40000100800 */
[----:B------:R-:W-:Y:S01]  /*4a650*/  STL [R1+0x1e64], R4 ;  /* 0x001e640401007387 */ /* 0x000fe20000100800 */
[----:B------:R-:W-:Y:S01]  /*4a660*/  STL [R1+0x1e68], R3 ;  /* 0x001e680301007387 */ /* 0x000fe20000100800 */
[----:B0-----:R-:W-:-:S02]  /*4a670*/  F2FP.BF16.PACK_AB R2, R18, R28 ;  /* 0x0000001c1202723e */ /* 0x001fc400000010ff */
[----:B-1----:R-:W-:Y:S01]  /*4a680*/  F2FP.BF16.PACK_AB R0, R19, R22 ;  /* 0x000000161300723e */ /* 0x002fe200000010ff */
[----:B------:R-:W3:Y:S02]  /*4a690*/  LDL.LU R28, [R1+0x488] ;  /* 0x00048800011c7983 */ /* 0x000ee40000300800 */
[----:B------:R-:W-:Y:S02]  /*4a6a0*/  STL [R1+0x1e6c], R2 ;  /* 0x001e6c0201007387 */ /* 0x000fe40000100800 */
[----:B-----5:R-:W-:Y:S02]  /*4a6b0*/  IMAD.SHL.U32 R22, R20, 0x8, RZ ;  /* 0x0000000814167824 */ /* 0x020fe400078e00ff */
[----:B------:R-:W-:Y:S01]  /*4a6c0*/  LDS R2, [R21.X8+0x41e00] ;  /* 0x041e000015027984 */ /* 0x000fe20000008800 */
[----:B------:R-:W-:Y:S03]  /*4a6d0*/  STL [R1+0x1e70], R0 ;  /* 0x001e700001007387 */ /* 0x000fe60000100800 */
[----:B------:R-:W0:Y:S01]  /*4a6e0*/  LDS R0, [R21.X8+0x41d00] ;  /* 0x041d000015007984 */ /* 0x000e220000008800 */
[----:B------:R-:W-:-:S03]  /*4a6f0*/  LOP3.LUT R22, R22, 0xe0, RZ, 0xc0, !PT ;  /* 0x000000e016167812 */ /* 0x000fc600078ec0ff */
[----:B--2---:R-:W-:-:S05]  /*4a700*/  FFMA R6, R7, R6, R14 ;  /* 0x0000000607067223 */ /* 0x004fca000000000e */
[----:B------:R-:W-:Y:S01]  /*4a710*/  STL [R1+0x880], R6 ;  /* 0x0008800601007387 */ /* 0x000fe20000100800 */
[----:B0-----:R-:W-:Y:S02]  /*4a720*/  STL [R1+0x734], R0 ;  /* 0x0007340001007387 */ /* 0x001fe40000100800 */
[----:B------:R-:W0:Y:S04]  /*4a730*/  LDS R0, [R22+0x41f00] ;  /* 0x041f000016007984 */ /* 0x000e280000000800 */
[----:B------:R-:W-:Y:S01]  /*4a740*/  STL [R1+0x72c], R2 ;  /* 0x00072c0201007387 */ /* 0x000fe20000100800 */
[----:B0-----:R0:W-:Y:S04]  /*4a750*/  STL [R1+0x728], R0 ;  /* 0x0007280001007387 */ /* 0x0011e80000100800 */
[----:B------:R-:W1:Y:S04]  /*4a760*/  S2R R24, SR_TID.X ;  /* 0x0000000000187919 */ /* 0x000e680000002100 */
[----:B------:R-:W-:Y:S06]  /*4a770*/  BAR.SYNC.DEFER_BLOCKING 0x0 ;  /* 0x0000000000007b1d */ /* 0x000fec0000010000 */
[----:B0-----:R-:W2:Y:S04]  /*4a780*/  LDL.LU R0, [R1+0x47c] ;  /* 0x00047c0001007983 */ /* 0x001ea80000300800 */
[----:B--2---:R0:W-:Y:S04]  /*4a790*/  STL [R1+0x1e7c], R0 ;  /* 0x001e7c0001007387 */ /* 0x0041e80000100800 */
[----:B0-----:R-:W2:Y:S01]  /*4a7a0*/  LDL.LU R0, [R1+0x480] ;  /* 0x0004800001007983 */ /* 0x001ea20000300800 */
[----:B-1----:R-:W-:-:S02]  /*4a7b0*/  LOP3.LUT R24, R24, 0x1ff, RZ, 0xc0, !PT ;  /* 0x000001ff18187812 */ /* 0x002fc400078ec0ff */
[----:B------:R-:W-:Y:S02]  /*4a7c0*/  LOP3.LUT R20, R20, 0x1c0, RZ, 0xc0, !PT ;  /* 0x000001c014147812 */ /* 0x000fe400078ec0ff */
[----:B------:R-:W-:Y:S02]  /*4a7d0*/  SHF.L.U32 R24, R24, 0x1, RZ ;  /* 0x0000000118187819 */ /* 0x000fe400000006ff */
[----:B------:R-:W-:-:S04]  /*4a7e0*/  SHF.R.U32.HI R20, RZ, 0x2, R20 ;  /* 0x00000002ff147819 */ /* 0x000fc80000011614 */
[----:B------:R-:W-:-:S05]  /*4a7f0*/  LOP3.LUT R24, R24, R20, RZ, 0x3c, !PT ;  /* 0x0000001418187212 */ /* 0x000fca00078e3cff */
[----:B------:R-:W-:Y:S01]  /*4a800*/  STS.U16 [R24+0x40000], R23 ;  /* 0x0400001718007388 */ /* 0x000fe20000000400 */
[----:B------:R-:W-:Y:S02]  /*4a810*/  STS.U16 [R24+0x40400], R25 ;  /* 0x0404001918007388 */ /* 0x000fe40000000400 */
[----:B------:R-:W-:Y:S01]  /*4a820*/  STS.U16 [R24+0x40800], R26 ;  /* 0x0408001a18007388 */ /* 0x000fe20000000400 */
[----:B--2---:R0:W-:Y:S04]  /*4a830*/  STL [R1+0x1e80], R0 ;  /* 0x001e800001007387 */ /* 0x0041e80000100800 */
[----:B0-----:R-:W2:Y:S01]  /*4a840*/  LDL.LU R0, [R1+0x484] ;  /* 0x0004840001007983 */ /* 0x001ea20000300800 */
[----:B------:R-:W4:Y:S02]  /*4a850*/  LDL.LU R2, [R1+0x478] ;  /* 0x0004780001027983 */ /* 0x000f240000300800 */
[----:B------:R-:W5:Y:S02]  /*4a860*/  LDL.LU R3, [R1+0x474] ;  /* 0x0004740001037983 */ /* 0x000f640000300800 */
[----:B------:R-:W4:Y:S01]  /*4a870*/  LDL.LU R4, [R1+0x470] ;  /* 0x0004700001047983 */ /* 0x000f220000300800 */
[----:B------:R-:W4:Y:S01]  /*4a880*/  LDL.LU R5, [R1+0x46c] ;  /* 0x00046c0001057983 */ /* 0x000f220000300800 */
[----:B------:R-:W4:Y:S02]  /*4a890*/  LDL.LU R6, [R1+0x468] ;  /* 0x0004680001067983 */ /* 0x000f240000300800 */
[----:B------:R-:W4:Y:S02]  /*4a8a0*/  LDL.LU R7, [R1+0x464] ;  /* 0x0004640001077983 */ /* 0x000f240000300800 */
[----:B------:R-:W4:Y:S01]  /*4a8b0*/  LDL.LU R8, [R1+0x460] ;  /* 0x0004600001087983 */ /* 0x000f220000300800 */
[----:B------:R-:W4:Y:S04]  /*4a8c0*/  LDL.LU R9, [R1+0x45c] ;  /* 0x00045c0001097983 */ /* 0x000f280000300800 */
[----:B------:R-:W-:Y:S01]  /*4a8d0*/  STS.U16 [R24+0x40c00], R27 ;  /* 0x040c001b18007388 */ /* 0x000fe20000000400 */
[----:B------:R-:W4:Y:S02]  /*4a8e0*/  LDL.LU R10, [R1+0x458] ;  /* 0x00045800010a7983 */ /* 0x000f240000300800 */
[----:B------:R0:W-:Y:S02]  /*4a8f0*/  STS.U16 [R24+0x41000], R29 ;  /* 0x0410001d18007388 */ /* 0x0001e40000000400 */
[----:B------:R-:W4:Y:S01]  /*4a900*/  LDL.LU R11, [R1+0x454] ;  /* 0x00045400010b7983 */ /* 0x000f220000300800 */
[----:B0-----:R-:W4:Y:S01]  /*4a910*/  LDL.LU R29, [R1+0x450] ;  /* 0x00045000011d7983 */ /* 0x001f220000300800 */
[----:B------:R-:W4:Y:S02]  /*4a920*/  LDL.LU R12, [R1+0x44c] ;  /* 0x00044c00010c7983 */ /* 0x000f240000300800 */
[----:B------:R-:W4:Y:S02]  /*4a930*/  LDL.LU R13, [R1+0x448] ;  /* 0x00044800010d7983 */ /* 0x000f240000300800 */
[----:B------:R-:W4:Y:S01]  /*4a940*/  LDL.LU R14, [R1+0x444] ;  /* 0x00044400010e7983 */ /* 0x000f220000300800 */
        /* <DEDUP_REMOVED lines=10> */
[----:B------:R-:W4:Y:S01]  /*4a9f0*/  LDL.LU R26, [R1+0x418] ;  /* 0x00041800011a7983 */ /* 0x000f220000300800 */
[----:B---3--:R0:W-:Y:S01]  /*4aa00*/  STS.U16 [R24+0x41400], R28 ;  /* 0x0414001c18007388 */ /* 0x0081e20000000400 */
[----:B------:R-:W3:Y:S03]  /*4aa10*/  LDL.LU R27, [R1+0x414] ;  /* 0x00041400011b7983 */ /* 0x000ee60000300800 */
[----:B0-----:R-:W3:Y:S04]  /*4aa20*/  LDL.LU R28, [R1+0x410] ;  /* 0x00041000011c7983 */ /* 0x001ee80000300800 */
[----:B--2---:R0:W-:Y:S04]  /*4aa30*/  STS.U16 [R24+0x41800], R0 ;  /* 0x0418000018007388 */ /* 0x0041e80000000400 */
[----:B0-----:R-:W2:Y:S04]  /*4aa40*/  LDL.LU R0, [R1+0x1e80] ;  /* 0x001e800001007983 */ /* 0x001ea80000300800 */
[----:B--2---:R0:W-:Y:S04]  /*4aa50*/  STS.U16 [R24+0x41c00], R0 ;  /* 0x041c000018007388 */ /* 0x0041e80000000400 */
[----:B0-----:R-:W2:Y:S04]  /*4aa60*/  LDL.LU R0, [R1+0x1e7c] ;  /* 0x001e7c0001007983 */ /* 0x001ea80000300800 */
[----:B--2---:R-:W-:Y:S01]  /*4aa70*/  STS.U16 [R24+0x42000], R0 ;  /* 0x0420000018007388 */ /* 0x004fe20000000400 */
[----:B----4-:R-:W-:Y:S02]  /*4aa80*/  STS.U16 [R24+0x42400], R2 ;  /* 0x0424000218007388 */ /* 0x010fe40000000400 */
[----:B-----5:R-:W-:Y:S02]  /*4aa90*/  STS.U16 [R24+0x42800], R3 ;  /* 0x0428000318007388 */ /* 0x020fe40000000400 */
[----:B------:R-:W-:Y:S01]  /*4aaa0*/  STS.U16 [R24+0x42c00], R4 ;  /* 0x042c000418007388 */ /* 0x000fe20000000400 */
[----:B------:R-:W-:Y:S01]  /*4aab0*/  STS.U16 [R24+0x43000], R5 ;  /* 0x0430000518007388 */ /* 0x000fe20000000400 */
[----:B------:R-:W-:Y:S02]  /*4aac0*/  STS.U16 [R24+0x43400], R6 ;  /* 0x0434000618007388 */ /* 0x000fe40000000400 */
[----:B------:R-:W-:Y:S02]  /*4aad0*/  STS.U16 [R24+0x43800], R7 ;  /* 0x0438000718007388 */ /* 0x000fe40000000400 */
[----:B------:R-:W-:Y:S01]  /*4aae0*/  STS.U16 [R24+0x43c00], R8 ;  /* 0x043c000818007388 */ /* 0x000fe20000000400 */
[----:B------:R-:W-:Y:S01]  /*4aaf0*/  STS.U16 [R24+0x44000], R9 ;  /* 0x0440000918007388 */ /* 0x000fe20000000400 */
[----:B------:R-:W-:Y:S02]  /*4ab00*/  STS.U16 [R24+0x44400], R10 ;  /* 0x0444000a18007388 */ /* 0x000fe40000000400 */
[----:B------:R-:W-:Y:S02]  /*4ab10*/  STS.U16 [R24+0x44800], R11 ;  /* 0x0448000b18007388 */ /* 0x000fe40000000400 */
[----:B------:R0:W-:Y:S02]  /*4ab20*/  STS.U16 [R24+0x44c00], R29 ;  /* 0x044c001d18007388 */ /* 0x0001e40000000400 */
[----:B0-----:R-:W2:Y:S01]  /*4ab30*/  LDL.LU R29, [R1+0x40c] ;  /* 0x00040c00011d7983 */ /* 0x001ea20000300800 */
[----:B------:R-:W4:Y:S03]  /*4ab40*/  LDL.LU R0, [R1+0x400] ;  /* 0x0004000001007983 */ /* 0x000f260000300800 */
[----:B----4-:R0:W-:Y:S04]  /*4ab50*/  STL [R1+0x1e74], R0 ;  /* 0x001e740001007387 */ /* 0x0101e80000100800 */
[----:B0-----:R-:W4:Y:S04]  /*4ab60*/  LDL.LU R0, [R1+0x404] ;  /* 0x0004040001007983 */ /* 0x001f280000300800 */
[----:B------:R-:W-:Y:S01]  /*4ab70*/  STS.U16 [R24+0x45000], R12 ;  /* 0x0450000c18007388 */ /* 0x000fe20000000400 */
[----:B------:R-:W-:Y:S02]  /*4ab80*/  STS.U16 [R24+0x45400], R13 ;  /* 0x0454000d18007388 */ /* 0x000fe40000000400 */
[----:B------:R-:W-:Y:S02]  /*4ab90*/  STS.U16 [R24+0x45800], R14 ;  /* 0x0458000e18007388 */ /* 0x000fe40000000400 */
        /* <DEDUP_REMOVED lines=11> */
[----:B---3--:R-:W-:Y:S01]  /*4ac50*/  STS.U16 [R24+0x48800], R27 ;  /* 0x0488001b18007388 */ /* 0x008fe20000000400 */
[----:B----4-:R0:W-:Y:S04]  /*4ac60*/  STL [R1+0x1e78], R0 ;  /* 0x001e780001007387 */ /* 0x0101e80000100800 */
[----:B0-----:R-:W3:Y:S01]  /*4ac70*/  LDL.LU R0, [R1+0x408] ;  /* 0x0004080001007983 */ /* 0x001ee20000300800 */
[----:B------:R-:W4:Y:S02]  /*4ac80*/  LDL.LU R2, [R1+0x3fc] ;  /* 0x0003fc0001027983 */ /* 0x000f240000300800 */
[----:B------:R-:W5:Y:S02]  /*4ac90*/  LDL.LU R3, [R1+0x3f8] ;  /* 0x0003f80001037983 */ /* 0x000f640000300800 */
        /* <DEDUP_REMOVED lines=21> */
[----:B------:R-:W4:Y:S04]  /*4adf0*/  LDL.LU R25, [R1+0x10] ;  /* 0x0000100001197983 */ /* 0x000f280000300800 */
[----:B------:R0:W-:Y:S01]  /*4ae00*/  STS.U16 [R24+0x48c00], R28 ;  /* 0x048c001c18007388 */ /* 0x0001e20000000400 */
[----:B------:R-:W4:Y:S02]  /*4ae10*/  LDL.LU R26, [R1+0x8] ;  /* 0x00000800011a7983 */ /* 0x000f240000300800 */
[----:B--2---:R1:W-:Y:S01]  /*4ae20*/  STS.U16 [R24+0x49000], R29 ;  /* 0x0490001d18007388 */ /* 0x0043e20000000400 */
[----:B0-----:R-:W5:Y:S01]  /*4ae30*/  LDL.LU R28, [R1+0x4] ;  /* 0x00000400011c7983 */ /* 0x001f620000300800 */
[----:B-1----:R-:W5:Y:S03]  /*4ae40*/  LDL.LU R29, [R1] ;  /* 0x00000000011d7983 */ /* 0x002f660000300800 */
[----:B---3--:R0:W-:Y:S04]  /*4ae50*/  STS.U16 [R24+0x49400], R0 ;  /* 0x0494000018007388 */ /* 0x0081e80000000400 */
[----:B0-----:R-:W3:Y:S04]  /*4ae60*/  LDL.LU R0, [R1+0x1e78] ;  /* 0x001e780001007983 */ /* 0x001ee80000300800 */
[----:B---3--:R0:W-:Y:S04]  /*4ae70*/  STS.U16 [R24+0x49800], R0 ;  /* 0x0498000018007388 */ /* 0x0081e80000000400 */
[----:B0-----:R-:W3:Y:S04]  /*4ae80*/  LDL.LU R0, [R1+0x1e74] ;  /* 0x001e740001007983 */ /* 0x001ee80000300800 */
[----:B---3--:R0:W-:Y:S01]  /*4ae90*/  STS.U16 [R24+0x49c00], R0 ;  /* 0x049c000018007388 */ /* 0x0081e20000000400 */
[----:B----4-:R1:W-:Y:S02]  /*4aea0*/  STS.U16 [R24+0x4a000], R2 ;  /* 0x04a0000218007388 */ /* 0x0103e40000000400 */
[----:B-----5:R3:W-:Y:S02]  /*4aeb0*/  STS.U16 [R24+0x4a400], R3 ;  /* 0x04a4000318007388 */ /* 0x0207e40000000400 */
[----:B------:R4:W-:Y:S01]  /*4aec0*/  STS.U16 [R24+0x4a800], R4 ;  /* 0x04a8000418007388 */ /* 0x0009e20000000400 */
[----:B------:R5:W-:Y:S01]  /*4aed0*/  STS.U16 [R24+0x4ac00], R5 ;  /* 0x04ac000518007388 */ /* 0x000be20000000400 */
[----:B------:R5:W-:Y:S03]  /*4aee0*/  STS.U16 [R24+0x4b000], R6 ;  /* 0x04b0000618007388 */ /* 0x000be60000000400 */
[----:B0-----:R-:W2:Y:S01]  /*4aef0*/  LDL.LU R0, [R1+0x1e70] ;  /* 0x001e700001007983 */ /* 0x001ea20000300800 */
[----:B-1----:R-:W2:Y:S02]  /*4af00*/  LDL.LU R2, [R1+0x1e6c] ;  /* 0x001e6c0001027983 */ /* 0x002ea40000300800 */
[----:B---3--:R-:W3:Y:S02]  /*4af10*/  LDL.LU R3, [R1+0x1e68] ;  /* 0x001e680001037983 */ /* 0x008ee40000300800 */
[----:B----4-:R-:W4:Y:S01]  /*4af20*/  LDL.LU R4, [R1+0x1e64] ;  /* 0x001e640001047983 */ /* 0x010f220000300800 */
[----:B-----5:R-:W5:Y:S01]  /*4af30*/  LDL.LU R5, [R1+0x1e60] ;  /* 0x001e600001057983 */ /* 0x020f620000300800 */
[----:B------:R-:W2:Y:S03]  /*4af40*/  LDL.LU R6, [R1+0x1e5c] ;  /* 0x001e5c0001067983 */ /* 0x000ea60000300800 */
[----:B------:R0:W-:Y:S01]  /*4af50*/  STS.U16 [R24+0x4b400], R7 ;  /* 0x04b4000718007388 */ /* 0x0001e20000000400 */
[----:B------:R1:W-:Y:S02]  /*4af60*/  STS.U16 [R24+0x4b800], R8 ;  /* 0x04b8000818007388 */ /* 0x0003e40000000400 */
[----:B------:R1:W-:Y:S02]  /*4af70*/  STS.U16 [R24+0x4bc00], R9 ;  /* 0x04bc000918007388 */ /* 0x0003e40000000400 */
[----:B------:R1:W-:Y:S01]  /*4af80*/  STS.U16 [R24+0x4c000], R27 ;  /* 0x04c0001b18007388 */ /* 0x0003e20000000400 */
[----:B0-----:R-:W2:Y:S01]  /*4af90*/  LDL.LU R7, [R1+0x1e58] ;  /* 0x001e580001077983 */ /* 0x001ea20000300800 */
[----:B-1----:R-:W2:Y:S02]  /*4afa0*/  LDL.LU R8, [R1+0x1e54] ;  /* 0x001e540001087983 */ /* 0x002ea40000300800 */
[----:B------:R-:W2:Y:S02]  /*4afb0*/  LDL.LU R9, [R1+0x1e50] ;  /* 0x001e500001097983 */ /* 0x000ea40000300800 */
[----:B------:R-:W2:Y:S01]  /*4afc0*/  LDL R27, [R1+0x6d4] ;  /* 0x0006d400011b7983 */ /* 0x000ea20000100800 */
[----:B------:R0:W-:Y:S01]  /*4afd0*/  STS.U16 [R24+0x4c400], R10 ;  /* 0x04c4000a18007388 */ /* 0x0001e20000000400 */
[----:B------:R1:W-:Y:S02]  /*4afe0*/  STS.U16 [R24+0x4c800], R11 ;  /* 0x04c8000b18007388 */ /* 0x0003e40000000400 */
[----:B------:R1:W-:Y:S02]  /*4aff0*/  STS.U16 [R24+0x4cc00], R12 ;  /* 0x04cc000c18007388 */ /* 0x0003e40000000400 */
[----:B------:R1:W-:Y:S01]  /*4b000*/  STS.U16 [R24+0x4d000], R13 ;  /* 0x04d0000d18007388 */ /* 0x0003e20000000400 */
[----:B------:R1:W-:Y:S01]  /*4b010*/  STS.U16 [R24+0x4d400], R14 ;  /* 0x04d4000e18007388 */ /* 0x0003e20000000400 */
[----:B------:R1:W-:Y:S03]  /*4b020*/  STS.U16 [R24+0x4d800], R15 ;  /* 0x04d8000f18007388 */ /* 0x0003e60000000400 */
[----:B0-----:R-:W3:Y:S01]  /*4b030*/  LDL.LU R10, [R1+0x1e4c] ;  /* 0x001e4c00010a7983 */ /* 0x001ee20000300800 */
[----:B-1----:R-:W3:Y:S03]  /*4b040*/  LDL.LU R11, [R1+0x1e48] ;  /* 0x001e4800010b7983 */ /* 0x002ee60000300800 */
[----:B------:R-:W3:Y:S01]  /*4b050*/  LDL.LU R12, [R1+0x1e44] ;  /* 0x001e4400010c7983 */ /* 0x000ee20000300800 */
[----:B------:R-:W3:Y:S03]  /*4b060*/  LDL.LU R13, [R1+0x1e40] ;  /* 0x001e4000010d7983 */ /* 0x000ee60000300800 */
[----:B------:R-:W3:Y:S01]  /*4b070*/  LDL.LU R14, [R1+0x1e3c] ;  /* 0x001e3c00010e7983 */ /* 0x000ee20000300800 */
[----:B------:R-:W3:Y:S03]  /*4b080*/  LDL.LU R15, [R1+0x1e38] ;  /* 0x001e3800010f7983 */ /* 0x000ee60000300800 */
        /* <DEDUP_REMOVED lines=14> */
[----:B------:R1:W-:Y:S01]  /*4b170*/  STS.U16 [R24+0x4fc00], R25 ;  /* 0x04fc001918007388 */ /* 0x0003e20000000400 */
[----:B0-----:R-:W3:Y:S01]  /*4b180*/  LDL.LU R22, [R1+0x1e1c] ;  /* 0x001e1c0001167983 */ /* 0x001ee20000300800 */
[----:B-1----:R-:W3:Y:S02]  /*4b190*/  LDL.LU R23, [R1+0x1e18] ;  /* 0x001e180001177983 */ /* 0x002ee40000300800 */
[----:B------:R-:W3:Y:S02]  /*4b1a0*/  LDL.LU R24, [R1+0x1e14] ;  /* 0x001e140001187983 */ /* 0x000ee40000300800 */
[----:B------:R-:W3:Y:S01]  /*4b1b0*/  LDL.LU R25, [R1+0x1e10] ;  /* 0x001e100001197983 */ /* 0x000ee20000300800 */
[----:B--2---:R0:W-:Y:S01]  /*4b1c0*/  STS [R27+0x50000], R26 ;  /* 0x0500001a1b007388 */ /* 0x0041e20000000800 */
[----:B------:R1:W-:Y:S02]  /*4b1d0*/  STS [R27+0x50400], R28 ;  /* 0x0504001c1b007388 */ /* 0x0003e40000000800 */
[----:B------:R2:W-:Y:S01]  /*4b1e0*/  STS [R27+0x50800], R29 ;  /* 0x0508001d1b007388 */ /* 0x0005e20000000800 */
[----:B0-----:R-:W3:Y:S01]  /*4b1f0*/  LDL.LU R26, [R1+0x1e0c] ;  /* 0x001e0c00011a7983 */ /* 0x001ee20000300800 */
[----:B-1----:R-:W3:Y:S02]  /*4b200*/  LDL.LU R28, [R1+0x1e08] ;  /* 0x001e0800011c7983 */ /* 0x002ee40000300800 */
[----:B--2---:R-:W2:Y:S02]  /*4b210*/  LDL.LU R29, [R1+0x1e04] ;  /* 0x001e0400011d7983 */ /* 0x004ea40000300800 */
[----:B--2---:R0:W-:Y:S01]  /*4b220*/  STS [R27+0x50c00], R29 ;  /* 0x050c001d1b007388 */ /* 0x0041e20000000800 */
[----:B---3--:R1:W-:Y:S03]  /*4b230*/  STS [R27+0x51000], R28 ;  /* 0x0510001c1b007388 */ /* 0x0083e60000000800 */
[----:B0-----:R-:W2:Y:S01]  /*4b240*/  LDL R29, [R1+0x828] ;  /* 0x00082800011d7983 */ /* 0x001ea20000100800 */
[----:B-1----:R-:W3:Y:S02]  /*4b250*/  LDL.LU R27, [R1+0x1e00] ;  /* 0x001e0000011b7983 */ /* 0x002ee40000300800 */
[----:B------:R-:W3:Y:S02]  /*4b260*/  LDL R28, [R1+0x6d4] ;  /* 0x0006d400011c7983 */ /* 0x000ee40000100800 */
[----:B---3--:R0:W-:Y:S04]  /*4b270*/  STS [R28+0x51400], R27 ;  /* 0x0514001b1c007388 */ /* 0x0081e80000000800 */
[----:B0-----:R-:W3:Y:S04]  /*4b280*/  LDL R27, [R1+0x6d4] ;  /* 0x0006d400011b7983 */ /* 0x001ee80000100800 */
[----:B------:R-:W0:Y:S02]  /*4b290*/  S2R R28, SR_TID.X ;  /* 0x00000000001c7919 */ /* 0x000e240000002100 */
[----:B0-----:R-:W-:-:S04]  /*4b2a0*/  LOP3.LUT R28, R28, 0x7, RZ, 0xc0, !PT ;  /* 0x000000071c1c7812 */ /* 0x001fc800078ec0ff */
[----:B------:R-:W-:Y:S01]  /*4b2b0*/  SHF.L.U32 R28, R28, 0x4, RZ ;  /* 0x000000041c1c7819 */ /* 0x000fe200000006ff */
[----:B---3--:R0:W-:Y:S01]  /*4b2c0*/  STS [R27+0x51800], R26 ;  /* 0x0518001a1b007388 */ /* 0x0081e20000000800 */
[----:B------:R1:W-:Y:S02]  /*4b2d0*/  STS [R27+0x51c00], R25 ;  /* 0x051c00191b007388 */ /* 0x0003e40000000800 */
[----:B------:R-:W-:Y:S02]  /*4b2e0*/  STS [R27+0x52000], R24 ;  /* 0x052000181b007388 */ /* 0x000fe40000000800 */
[----:B------:R-:W-:Y:S01]  /*4b2f0*/  STS [R27+0x52400], R23 ;  /* 0x052400171b007388 */ /* 0x000fe20000000800 */
[----:B------:R-:W-:Y:S01]  /*4b300*/  STS [R27+0x52800], R22 ;  /* 0x052800161b007388 */ /* 0x000fe20000000800 */
[----:B------:R-:W-:Y:S02]  /*4b310*/  STS [R27+0x52c00], R21 ;  /* 0x052c00151b007388 */ /* 0x000fe40000000800 */
        /* <DEDUP_REMOVED lines=15> */
[----:B-----5:R-:W-:Y:S02]  /*4b410*/  STS [R27+0x56c00], R5 ;  /* 0x056c00051b007388 */ /* 0x020fe40000000800 */
[----:B----4-:R-:W-:Y:S02]  /*4b420*/  STS [R27+0x57000], R4 ;  /* 0x057000041b007388 */ /* 0x010fe40000000800 */
[----:B------:R-:W-:Y:S01]  /*4b430*/  STS [R27+0x57400], R3 ;  /* 0x057400031b007388 */ /* 0x000fe20000000800 */
[----:B------:R-:W-:Y:S01]  /*4b440*/  STS [R27+0x57800], R2 ;  /* 0x057800021b007388 */ /* 0x000fe20000000800 */
[----:B------:R3:W-:Y:S02]  /*4b450*/  STS [R27+0x57c00], R0 ;  /* 0x057c00001b007388 */ /* 0x0007e40000000800 */
[----:B------:R-:W-:Y:S06]  /*4b460*/  BAR.SYNC.DEFER_BLOCKING 0x0 ;  /* 0x0000000000007b1d */ /* 0x000fec0000010000 */
[----:B0-----:R-:W1:Y:S04]  /*4b470*/  S2R R26, SR_TID.X ;  /* 0x00000000001a7919 */ /* 0x001e680000002100 */
[----:B--2---:R-:W0:Y:S01]  /*4b480*/  LDSM.16.M88.4 R4, [R29+0x40000] ;  /* 0x040000001d04783b */ /* 0x004e220000000200 */
[----:B-1----:R-:W-:-:S03]  /*4b490*/  IMAD.SHL.U32 R25, R26, 0x80, RZ ;  /* 0x000000801a197824 */ /* 0x002fc600078e00ff */
[----:B------:R-:W-:Y:S02]  /*4b4a0*/  LDSM.16.M88.4 R20, [R29+0x48000] ;  /* 0x048000001d14783b */ /* 0x000fe40000000200 */
[----:B------:R-:W-:Y:S02]  /*4b4b0*/  LOP3.LUT R28, R28, 0x780, R25, 0xf8, !PT ;  /* 0x000007801c1c7812 */ /* 0x000fe400078ef819 */
[----:B---3--:R-:W1:Y:S02]  /*4b4c0*/  S2R R27, SR_TID.X ;  /* 0x00000000001b7919 */ /* 0x008e640000002100 */
[----:B------:R-:W-:-:S05]  /*4b4d0*/  LOP3.LUT R28, R28, 0x10, R26, 0x78, !PT ;  /* 0x000000101c1c7812 */ /* 0x000fca00078e781a */
[----:B------:R2:W-:Y:S04]  /*4b4e0*/  LDSM.16.M88.4 R8, [R28+0x50000] ;  /* 0x050000001c08783b */ /* 0x0005e80000000200 */
[----:B--2---:R-:W2:Y:S04]  /*4b4f0*/  S2R R28, SR_TID.X ;  /* 0x00000000001c7919 */ /* 0x004ea80000002100 */
[----:B0-----:R-:W-:Y:S01]  /*4b500*/  STL.64 [R1+0x10], R4 ;  /* 0x0000100401007387 */ /* 0x001fe20000100a00 */
[----:B------:R-:W-:Y:S01]  /*4b510*/  MOV R12, R4 ;  /* 0x00000004000c7202 */ /* 0x000fe20000000f00 */
[----:B------:R-:W-:Y:S02]  /*4b520*/  STL.64 [R1+0x18], R6 ;  /* 0x0000180601007387 */ /* 0x000fe40000100a00 */
[----:B------:R-:W-:-:S02]  /*4b530*/  IMAD.MOV.U32 R3, RZ, RZ, R5 ;  /* 0x000000ffff037224 */ /* 0x000fc400078e0005 */
[----:B------:R-:W0:Y:S01]  /*4b540*/  LDSM.16.M88.4 R4, [R29+0x44000] ;  /* 0x044000001d04783b */ /* 0x000e220000000200 */
[----:B-1----:R-:W-:Y:S01]  /*4b550*/  LOP3.LUT R27, R27, 0x7, RZ, 0xc0, !PT ;  /* 0x000000071b1b7812 */ /* 0x002fe200078ec0ff */
[----:B--2---:R-:W-:-:S03]  /*4b560*/  IMAD.SHL.U32 R26, R28, 0x80, RZ ;  /* 0x000000801c1a7824 */ /* 0x004fc600078e00ff */
[----:B------:R-:W-:Y:S01]  /*4b570*/  SHF.L.U32 R27, R27, 0x4, RZ ;  /* 0x000000041b1b7819 */ /* 0x000fe200000006ff */
[----:B0-----:R-:W-:Y:S01]  /*4b580*/  STL.64 [R1], R4 ;  /* 0x0000000401007387 */ /* 0x001fe20000100a00 */
[----:B------:R-:W-:Y:S02]  /*4b590*/  STL.64 [R1+0x8], R6 ;  /* 0x0000080601007387 */ /* 0x000fe40000100a00 */
[----:B------:R0:W-:Y:S01]  /*4b5a0*/  STL [R1+0x1a64], R22 ;  /* 0x001a641601007387 */ /* 0x0001e20000100800 */
[----:B------:R-:W-:Y:S01]  /*4b5b0*/  MOV R2, R4 ;  /* 0x0000000400027202 */ /* 0x000fe20000000f00 */
[----:B------:R-:W-:Y:S01]  /*4b5c0*/  IMAD.MOV.U32 R0, RZ, RZ, R5 ;  /* 0x000000ffff007224 */ /* 0x000fe200078e0005 */
[----:B0-----:R-:W-:Y:S02]  /*4b5d0*/  LOP3.LUT R22, R27, 0x780, R26, 0xf8, !PT ;  /* 0x000007801b167812 */ /* 0x001fe400078ef81a */
[----:B------:R-:W0:Y:S02]  /*4b5e0*/  LDSM.16.M88.4 R24, [R29+0x4c000] ;  /* 0x04c000001d18783b */ /* 0x000e240000000200 */
[----:B------:R-:W-:-:S05]  /*4b5f0*/  LOP3.LUT R22, R22, 0x10, R28, 0x78, !PT ;  /* 0x0000001016167812 */ /* 0x000fca00078e781c */
[----:B------:R-:W1:Y:S04]  /*4b600*/  LDSM.16.M88.4 R4, [R22+0x50800] ;  /* 0x050800001604783b */ /* 0x000e680000000200 */
[----:B------:R-:W-:Y:S04]  /*4b610*/  STL [R1+0x1a60], R23 ;  /* 0x001a601701007387 */ /* 0x000fe80000100800 */
[----:B------:R-:W2:Y:S04]  /*4b620*/  LDSM.16.M88.4 R16, [R22+0x51000] ;  /* 0x051000001610783b */ /* 0x000ea80000000200 */
[----:B0-----:R-:W-:Y:S01]  /*4b630*/  STL [R1+0x1a68], R26 ;  /* 0x001a681a01007387 */ /* 0x001fe20000100800 */
[----:B------:R-:W-:Y:S02]  /*4b640*/  STL [R1+0x1a18], R27 ;  /* 0x001a181b01007387 */ /* 0x000fe40000100800 */
[----:B------:R-:W-:Y:S01]  /*4b650*/  STL.64 [R1+0x1dc8], R24 ;  /* 0x001dc81801007387 */ /* 0x000fe20000100a00 */
[----:B-1----:R-:W-:Y:S01]  /*4b660*/  STL.64 [R1+0x1dc0], R6 ;  /* 0x001dc00601007387 */ /* 0x002fe20000100a00 */
[----:B------:R0:W-:Y:S03]  /*4b670*/  STL.64 [R1+0x1db8], R4 ;  /* 0x001db80401007387 */ /* 0x0001e60000100a00 */
[----:B0-----:R-:W3:Y:S01]  /*4b680*/  LDL.LU R4, [R1+0x20] ;  /* 0x0000200001047983 */ /* 0x001ee20000300800 */
[----:B------:R-:W3:Y:S02]  /*4b690*/  LDL.LU R5, [R1+0x24] ;  /* 0x0000240001057983 */ /* 0x000ee40000300800 */
[----:B------:R-:W4:Y:S02]  /*4b6a0*/  LDL.LU R6, [R1+0x28] ;  /* 0x0000280001067983 */ /* 0x000f240000300800 */
[----:B------:R-:W4:Y:S02]  /*4b6b0*/  LDL.LU R7, [R1+0x2c] ;  /* 0x00002c0001077983 */ /* 0x000f240000300800 */
[----:B----4-:R-:W-:Y:S01]  /*4b6c0*/  STL.64 [R1+0x1dd8], R6 ;  /* 0x001dd80601007387 */ /* 0x010fe20000100a00 */
[----:B---3--:R0:W-:Y:S02]  /*4b6d0*/  STL.64 [R1+0x1dd0], R4 ;  /* 0x001dd00401007387 */ /* 0x0081e40000100a00 */
[----:B------:R-:W3:Y:S02]  /*4b6e0*/  LDL.LU R24, [R1+0x30] ;  /* 0x0000300001187983 */ /* 0x000ee40000300800 */
[----:B------:R-:W3:Y:S01]  /*4b6f0*/  LDL.LU R25, [R1+0x34] ;  /* 0x0000340001197983 */ /* 0x000ee20000300800 */
[----:B------:R-:W4:Y:S01]  /*4b700*/  LDL.LU R26, [R1+0x38] ;  /* 0x00003800011a7983 */ /* 0x000f220000300800 */
[----:B------:R-:W4:Y:S03]  /*4b710*/  LDL.LU R27, [R1+0x3c] ;  /* 0x00003c00011b7983 */ /* 0x000f260000300800 */
[----:B----4-:R-:W-:Y:S01]  /*4b720*/  STL.64 [R1+0x1de8], R26 ;  /* 0x001de81a01007387 */ /* 0x010fe20000100a00 */
[----:B---3--:R1:W-:Y:S02]  /*4b730*/  STL.64 [R1+0x1de0], R24 ;  /* 0x001de01801007387 */ /* 0x0083e40000100a00 */
[----:B0-----:R-:W3:Y:S02]  /*4b740*/  LDL.LU R4, [R1+0x40] ;  /* 0x0000400001047983 */ /* 0x001ee40000300800 */
[----:B------:R-:W3:Y:S01]  /*4b750*/  LDL.LU R5, [R1+0x44] ;  /* 0x0000440001057983 */ /* 0x000ee20000300800 */
[----:B------:R-:W4:Y:S01]  /*4b760*/  LDL.LU R6, [R1+0x48] ;  /* 0x0000480001067983 */ /* 0x000f220000300800 */
[----:B------:R-:W4:Y:S01]  /*4b770*/  LDL.LU R7, [R1+0x4c] ;  /* 0x00004c0001077983 */ /* 0x000f220000300800 */
[----:B-1----:R-:W-:-:S02]  /*4b780*/  MOV R24, R12 ;  /* 0x0000000c00187202 */ /* 0x002fc40000000f00 */
[----:B------:R-:W0:Y:S04]  /*4b790*/  LDSM.16.M88.4 R12, [R22+0x51800] ;  /* 0x05180000160c783b */ /* 0x000e280000000200 */
[----:B----4-:R-:W-:Y:S01]  /*4b7a0*/  STL.64 [R1+0x1df8], R6 ;  /* 0x001df80601007387 */ /* 0x010fe20000100a00 */
[----:B---3--:R1:W-:Y:S03]  /*4b7b0*/  STL.64 [R1+0x1df0], R4 ;  /* 0x001df00401007387 */ /* 0x0083e60000100a00 */
[----:B-1----:R-:W3:Y:S01]  /*4b7c0*/  LDL.LU R4, [R1+0x50] ;  /* 0x0000500001047983 */ /* 0x002ee20000300800 */
[----:B------:R-:W3:Y:S02]  /*4b7d0*/  LDL.LU R5, [R1+0x54] ;  /* 0x0000540001057983 */ /* 0x000ee40000300800 */
[----:B------:R-:W3:Y:S02]  /*4b7e0*/  LDL.LU R6, [R1+0x58] ;  /* 0x0000580001067983 */ /* 0x000ee40000300800 */
[----:B------:R-:W3:Y:S01]  /*4b7f0*/  LDL.LU R7, [R1+0x5c] ;  /* 0x00005c0001077983 */ /* 0x000ee20000300800 */
[----:B--2---:R-:W-:Y:S01]  /*4b800*/  STL.64 [R1+0x1d80], R18 ;  /* 0x001d801201007387 */ /* 0x004fe20000100a00 */
[----:B------:R1:W-:Y:S02]  /*4b810*/  STL.64 [R1+0x1d78], R16 ;  /* 0x001d781001007387 */ /* 0x0003e40000100a00 */
[----:B0-----:R-:W-:Y:S02]  /*4b820*/  STL.64 [R1+0x1d48], R14 ;  /* 0x001d480e01007387 */ /* 0x001fe40000100a00 */
[----:B------:R-:W-:Y:S01]  /*4b830*/  STL.64 [R1+0x1d40], R12 ;  /* 0x001d400c01007387 */ /* 0x000fe20000100a00 */
[----:B-1----:R-:W2:Y:S01]  /*4b840*/  LDL.LU R16, [R1+0x90] ;  /* 0x0000900001107983 */ /* 0x002ea20000300800 */
[----:B------:R-:W2:Y:S02]  /*4b850*/  LDL.LU R17, [R1+0x94] ;  /* 0x0000940001117983 */ /* 0x000ea40000300800 */
[----:B------:R-:W4:Y:S02]  /*4b860*/  LDL.LU R18, [R1+0x98] ;  /* 0x0000980001127983 */ /* 0x000f240000300800 */
[----:B------:R-:W4:Y:S02]  /*4b870*/  LDL.LU R19, [R1+0x9c] ;  /* 0x00009c0001137983 */ /* 0x000f240000300800 */
[----:B----4-:R-:W-:Y:S01]  /*4b880*/  STL.64 [R1+0x1d90], R18 ;  /* 0x001d901201007387 */ /* 0x010fe20000100a00 */
[----:B--2---:R0:W-:Y:S03]  /*4b890*/  STL.64 [R1+0x1d88], R16 ;  /* 0x001d881001007387 */ /* 0x0041e60000100a00 */
[----:B0-----:R-:W2:Y:S01]  /*4b8a0*/  LDL.LU R16, [R1+0xa0] ;  /* 0x0000a00001107983 */ /* 0x001ea20000300800 */
[----:B------:R-:W2:Y:S02]  /*4b8b0*/  LDL.LU R17, [R1+0xa4] ;  /* 0x0000a40001117983 */ /* 0x000ea40000300800 */
[----:B------:R-:W4:Y:S02]  /*4b8c0*/  LDL.LU R18, [R1+0xa8] ;  /* 0x0000a80001127983 */ /* 0x000f240000300800 */
[----:B------:R-:W4:Y:S02]  /*4b8d0*/  LDL.LU R19, [R1+0xac] ;  /* 0x0000ac0001137983 */ /* 0x000f240000300800 */
[----:B------:R-:W-:-:S07]  /*4b8e0*/  IMAD.MOV.U32 R25, RZ, RZ, R3 ;  /* 0x000000ffff197224 */ /* 0x000fce00078e0003 */
[----:B---3--:R-:W-:Y:S01]  /*4b8f0*/  HMMA.16816.F32.BF16 R24, R8, R24, R4 ;  /* 0x000000180818723c */ /* 0x008fe20000041804 */
[----:B----4-:R-:W-:Y:S01]  /*4b900*/  STL.64 [R1+0x1da0], R18 ;  /* 0x001da01201007387 */ /* 0x010fe20000100a00 */
        /* <DEDUP_REMOVED lines=9> */
[----:B------:R-:W2:Y:S02]  /*4b9a0*/  LDL.LU R18, [R1+0xc8] ;  /* 0x0000c80001127983 */ /* 0x000ea40000300800 */
[----:B------:R-:W2:Y:S01]  /*4b9b0*/  LDL.LU R19, [R1+0xcc] ;  /* 0x0000cc0001137983 */ /* 0x000ea20000300800 */
[----:B------:R-:W3:Y:S01]  /*4b9c0*/  LDL.LU.64 R6, [R1+0x1df8] ;  /* 0x001df80001067983 */ /* 0x000ee20000300a00 */
[----:B------:R-:W3:Y:S02]  /*4b9d0*/  LDL.LU.64 R4, [R1+0x1df0] ;  /* 0x001df00001047983 */ /* 0x000ee40000300a00 */
[----:B------:R-:W-:Y:S02]  /*4b9e0*/  STL.64 [R1+0x5b0], R24 ;  /* 0x0005b01801007387 */ /* 0x000fe40000100a00 */
[----:B------:R0:W-:Y:S02]  /*4b9f0*/  STL.64 [R1+0x5b8], R26 ;  /* 0x0005b81a01007387 */ /* 0x0001e40000100a00 */
[----:B0-----:R-:W4:Y:S01]  /*4ba00*/  LDL.LU.64 R26, [R1+0x1de8] ;  /* 0x001de800011a7983 */ /* 0x001f220000300a00 */
[----:B------:R-:W4:Y:S01]  /*4ba10*/  LDL.LU.64 R24, [R1+0x1de0] ;  /* 0x001de00001187983 */ /* 0x000f220000300a00 */
[----:B------:R-:W-:Y:S01]  /*4ba20*/  MOV R12, R2 ;  /* 0x00000002000c7202 */ /* 0x000fe20000000f00 */
[----:B------:R-:W-:-:S07]  /*4ba30*/  IMAD.MOV.U32 R13, RZ, RZ, R0 ;  /* 0x000000ffff0d7224 */ /* 0x000fce00078e0000 */
[C---:B---3--:R-:W-:Y:S08]  /*4ba40*/  HMMA.16816.F32.BF16 R4, R8.reuse, R12, R4 ;  /* 0x0000000c0804723c */ /* 0x048ff00000041804 */
[C---:B----4-:R-:W-:Y:S11]  /*4ba50*/  HMMA.16816.F32.BF16 R24, R8.reuse, R20, R24 ;  /* 0x000000140818723c */ /* 0x050ff60000041818 */
[----:B------:R-:W-:Y:S04]  /*4ba60*/  @!UPT UIADD3 URZ, URZ, URZ, URZ ;  /* 0x0000003f3f3ff290 */ /* 0x000fe8000fffe03f */
[----:B------:R-:W-:Y:S01]  /*4ba70*/  STL.64 [R1+0x5a0], R4 ;  /* 0x0005a00401007387 */ /* 0x000fe20000100a00 */
[----:B------:R0:W-:Y:S03]  /*4ba80*/  STL.64 [R1+0x5a8], R6 ;  /* 0x0005a80601007387 */ /* 0x0001e60000100a00 */
[----:B0-----:R-:W3:Y:S01]  /*4ba90*/  LDL.LU.64 R6, [R1+0x1dd8] ;  /* 0x001dd80001067983 */ /* 0x001ee20000300a00 */
[----:B------:R-:W3:Y:S03]  /*4baa0*/  LDL.LU.64 R4, [R1+0x1dd0] ;  /* 0x001dd00001047983 */ /* 0x000ee60000300a00 */
[----:B------:R0:W-:Y:S02]  /*4bab0*/  STL.64 [R1+0x590], R24 ;  /* 0x0005901801007387 */ /* 0x0001e40000100a00 */
[----:B------:R-:W-:Y:S01]  /*4bac0*/  STL.64 [R1+0x598], R26 ;  /* 0x0005981a01007387 */ /* 0x000fe20000100a00 */
[----:B0-----:R-:W3:Y:S02]  /*4bad0*/  LDL.LU.64 R24, [R1+0x1dc8] ;  /* 0x001dc80001187983 */ /* 0x001ee40000300a00 */
[----:B---3--:R-:W-:Y:S02]  /*4bae0*/  HMMA.16816.F32.BF16 R8, R8, R24, R4 ;  /* 0x000000180808723c */ /* 0x008fe40000041804 */
[----:B------:R-:W2:Y:S01]  /*4baf0*/  LDL.LU.64 R6, [R1+0x1dc0] ;  /* 0x001dc00001067983 */ /* 0x000ea20000300a00 */
[----:B------:R-:W2:Y:S11]  /*4bb00*/  LDL.LU.64 R4, [R1+0x1db8] ;  /* 0x001db80001047983 */ /* 0x000eb60000300a00 */
[----:B------:R-:W-:Y:S09]  /*4bb10*/  @!UPT UIADD3 URZ, URZ, URZ, URZ ;  /* 0x0000003f3f3ff290 */ /* 0x000ff2000fffe03f */
[----:B------:R-:W-:Y:S01]  /*4bb20*/  STL.64 [R1+0x570], R8 ;  /* 0x0005700801007387 */ /* 0x000fe20000100a00 */
[----:B------:R-:W-:Y:S02]  /*4bb30*/  STL.64 [R1+0x578], R10 ;  /* 0x0005780a01007387 */ /* 0x000fe40000100a00 */
[----:B------:R-:W0:Y:S02]  /*4bb40*/  LDSM.16.M88.4 R8, [R22+0x52000] ;  /* 0x052000001608783b */ /* 0x000e240000000200 */
[----:B0-----:R-:W-:Y:S02]  /*4bb50*/  STL.64 [R1+0x1d10], R10 ;  /* 0x001d100a01007387 */ /* 0x001fe40000100a00 */
[----:B------:R0:W-:Y:S02]  /*4bb60*/  STL.64 [R1+0x1d08], R8 ;  /* 0x001d080801007387 */ /* 0x0001e40000100a00 */
[----:B0-----:R-:W3:Y:S01]  /*4bb70*/  LDL.LU R8, [R1+0xd0] ;  /* 0x0000d00001087983 */ /* 0x001ee20000300800 */
[----:B------:R-:W3:Y:S02]  /*4bb80*/  LDL.LU R9, [R1+0xd4] ;  /* 0x0000d40001097983 */ /* 0x000ee40000300800 */
[----:B------:R-:W4:Y:S02]  /*4bb90*/  LDL.LU R10, [R1+0xd8] ;  /* 0x0000d800010a7983 */ /* 0x000f240000300800 */
[----:B------:R-:W4:Y:S02]  /*4bba0*/  LDL.LU R11, [R1+0xdc] ;  /* 0x0000dc00010b7983 */ /* 0x000f240000300800 */
[----:B----4-:R-:W-:Y:S01]  /*4bbb0*/  STL.64 [R1+0x1d58], R10 ;  /* 0x001d580a01007387 */ /* 0x010fe20000100a00 */
[----:B---3--:R0:W-:Y:S03]  /*4bbc0*/  STL.64 [R1+0x1d50], R8 ;  /* 0x001d500801007387 */ /* 0x0081e60000100a00 */
[----:B0-----:R-:W3:Y:S01]  /*4bbd0*/  LDL.LU R8, [R1+0x70] ;  /* 0x0000700001087983 */ /* 0x001ee20000300800 */
[----:B------:R-:W3:Y:S02]  /*4bbe0*/  LDL.LU R9, [R1+0x74] ;  /* 0x0000740001097983 */ /* 0x000ee40000300800 */
[----:B------:R-:W4:Y:S02]  /*4bbf0*/  LDL.LU R10, [R1+0x78] ;  /* 0x00007800010a7983 */ /* 0x000f240000300800 */
[----:B------:R-:W4:Y:S02]  /*4bc00*/  LDL.LU R11, [R1+0x7c] ;  /* 0x00007c00010b7983 */ /* 0x000f240000300800 */
[----:B----4-:R-:W-:Y:S01]  /*4bc10*/  STL.64 [R1+0x1d68], R10 ;  /* 0x001d680a01007387 */ /* 0x010fe20000100a00 */
[----:B---3--:R0:W-:Y:S03]  /*4bc20*/  STL.64 [R1+0x1d60], R8 ;  /* 0x001d600801007387 */ /* 0x0081e60000100a00 */
[----:B0-----:R-:W2:Y:S02]  /*4bc30*/  LDL.64 R8, [R1+0x10] ;  /* 0x0000100001087983 */ /* 0x001ea40000100a00 */
[C---:B--2---:R-:W-:Y:S11]  /*4bc40*/  HMMA.16816.F32.BF16 R16, R4.reuse, R8, R16 ;  /* 0x000000080410723c */ /* 0x044ff60000041810 */
[----:B------:R-:W-:Y:S11]  /*4bc50*/  @!UPT UIADD3 URZ, URZ, URZ, URZ ;  /* 0x0000003f3f3ff290 */ /* 0x000ff6000fffe03f */
[----:B------:R-:W-:Y:S01]  /*4bc60*/  @!UPT UIADD3 URZ, URZ, URZ, URZ ;  /* 0x0000003f3f3ff290 */ /* 0x000fe2000fffe03f */
[----:B------:R-:W-:Y:S01]  /*4bc70*/  STL [R1+0x564], R17 ;  /* 0x0005641101007387 */ /* 0x000fe20000100800 */
[----:B------:R0:W-:Y:S01]  /*4bc80*/  STL.64 [R1+0x568], R18 ;  /* 0x0005681201007387 */ /* 0x0001e20000100a00 */
[----:B------:R-:W-:Y:S02]  /*4bc90*/  MOV R27, R16 ;  /* 0x00000010001b7202 */ /* 0x000fe40000000f00 */
[----:B0-----:R-:W2:Y:S01]  /*4bca0*/  LDL.LU.64 R18, [R1+0x1db0] ;  /* 0x001db00001127983 */ /* 0x001ea20000300a00 */
[----:B------:R-:W2:Y:S02]  /*4bcb0*/  LDL.LU.64 R16, [R1+0x1da8] ;  /* 0x001da80001107983 */ /* 0x000ea40000300a00 */
[----:B------:R-:W-:Y:S01]  /*4bcc0*/  STL [R1+0x1a6c], R27 ;  /* 0x001a6c1b01007387 */ /* 0x000fe20000100800 */
[C---:B--2---:R-:W-:Y:S11]  /*4bcd0*/  HMMA.16816.F32.BF16 R16, R4.reuse, R12, R16 ;  /* 0x0000000c0410723c */ /* 0x044ff60000041810 */
[----:B------:R-:W-:Y:S11]  /*4bce0*/  @!UPT UIADD3 URZ, URZ, URZ, URZ ;  /* 0x0000003f3f3ff290 */ /* 0x000ff6000fffe03f */
[----:B------:R-:W-:Y:S01]  /*4bcf0*/  @!UPT UIADD3 URZ, URZ, URZ, URZ ;  /* 0x0000003f3f3ff290 */ /* 0x000fe2000fffe03f */
[----:B------:R-:W-:Y:S01]  /*4bd00*/  STL.64 [R1+0x550], R16 ;  /* 0x0005501001007387 */ /* 0x000fe20000100a00 */
[----:B------:R0:W-:Y:S03]  /*4bd10*/  STL.64 [R1+0x558], R18 ;  /* 0x0005581201007387 */ /* 0x0001e60000100a00 */
[----:B0-----:R-:W2:Y:S01]  /*4bd20*/  LDL.LU.64 R18, [R1+0x1da0] ;  /* 0x001da00001127983 */ /* 0x001ea20000300a00 */
[----:B------:R-:W2:Y:S02]  /*4bd30*/  LDL.LU.64 R16, [R1+0x1d98] ;  /* 0x001d980001107983 */ /* 0x000ea40000300a00 */
[----:B------:R0:W-:Y:S02]  /*4bd40*/  STL.64 [R1+0x1d70], R12 ;  /* 0x001d700c01007387 */ /* 0x0001e40000100a00 */
[----:B0-----:R-:W3:Y:S01]  /*4bd50*/  LDL.LU R12, [R1+0x80] ;  /* 0x00008000010c7983 */ /* 0x001ee20000300800 */
[----:B------:R-:W3:Y:S02]  /*4bd60*/  LDL.LU R13, [R1+0x84] ;  /* 0x00008400010d7983 */ /* 0x000ee40000300800 */
[----:B------:R-:W3:Y:S02]  /*4bd70*/  LDL.LU R14, [R1+0x88] ;  /* 0x00008800010e7983 */ /* 0x000ee40000300800 */
[----:B------:R-:W3:Y:S01]  /*4bd80*/  LDL.LU R15, [R1+0x8c] ;  /* 0x00008c00010f7983 */ /* 0x000ee20000300800 */
[C---:B--2---:R-:W-:Y:S11]  /*4bd90*/  HMMA.16816.F32.BF16 R16, R4.reuse, R20, R16 ;  /* 0x000000140410723c */ /* 0x044ff60000041810 */
[----:B------:R-:W-:Y:S11]  /*4bda0*/  @!UPT UIADD3 URZ, URZ, URZ, URZ ;  /* 0x0000003f3f3ff290 */ /* 0x000ff6000fffe03f */
[----:B------:R-:W-:Y:S01]  /*4bdb0*/  @!UPT UIADD3 URZ, URZ, URZ, URZ ;  /* 0x0000003f3f3ff290 */ /* 0x000fe2000fffe03f */
[----:B------:R-:W-:Y:S01]  /*4bdc0*/  STL.64 [R1+0x540], R16 ;  /* 0x0005401001007387 */ /* 0x000fe20000100a00 */
[----:B------:R0:W-:Y:S03]  /*4bdd0*/  STL.64 [R1+0x548], R18 ;  /* 0x0005481201007387 */ /* 0x0001e60000100a00 */
[----:B0-----:R-:W2:Y:S01]  /*4bde0*/  LDL.LU.64 R18, [R1+0x1d90] ;  /* 0x001d900001127983 */ /* 0x001ea20000300a00 */
[----:B------:R-:W2:Y:S02]  /*4bdf0*/  LDL.LU.64 R16, [R1+0x1d88] ;  /* 0x001d880001107983 */ /* 0x000ea40000300a00 */
[----:B--2---:R-:W-:Y:S01]  /*4be00*/  HMMA.16816.F32.BF16 R4, R4, R24, R16 ;  /* 0x000000180404723c */ /* 0x004fe20000041810 */
[----:B------:R-:W3:Y:S01]  /*4be10*/  LDL.LU.64 R18, [R1+0x1d80] ;  /* 0x001d800001127983 */ /* 0x000ee20000300a00 */
[----:B------:R-:W3:Y:S02]  /*4be20*/  LDL.LU.64 R16, [R1+0x1d78] ;  /* 0x001d780001107983 */ /* 0x000ee40000300a00 */
[----:B------:R-:W-:Y:S01]  /*4be30*/  IMAD.MOV.U32 R2, RZ, RZ, R8 ;  /* 0x000000ffff027224 */ /* 0x000fe200078e0008 */
[----:B------:R-:W-:Y:S11]  /*4be40*/  MOV R0, R9 ;  /* 0x0000000900007202 */ /* 0x000ff60000000f00 */
[----:B------:R-:W-:Y:S07]  /*4be50*/  @!UPT UIADD3 URZ, URZ, URZ, URZ ;  /* 0x0000003f3f3ff290 */ /* 0x000fee000fffe03f */
[----:B------:R0:W-:Y:S01]  /*4be60*/  STL.64 [R1+0x4d0], R4 ;  /* 0x0004d00401007387 */ /* 0x0001e20000100a00 */
[----:B------:R1:W-:Y:S03]  /*4be70*/  STL.64 [R1+0x4d8], R6 ;  /* 0x0004d80601007387 */ /* 0x0003e60000100a00 */
[----:B0-----:R-:W2:Y:S01]  /*4be80*/  LDL.LU R4, [R1+0x60] ;  /* 0x0000600001047983 */ /* 0x001ea20000300800 */
[----:B------:R-:W2:Y:S02]  /*4be90*/  LDL.LU R5, [R1+0x64] ;  /* 0x0000640001057983 */ /* 0x000ea40000300800 */
[----:B-1----:R-:W2:Y:S02]  /*4bea0*/  LDL.LU R6, [R1+0x68] ;  /* 0x0000680001067983 */ /* 0x002ea40000300800 */
[----:B------:R-:W2:Y:S01]  /*4beb0*/  LDL.LU R7, [R1+0x6c] ;  /* 0x00006c0001077983 */ /* 0x000ea20000300800 */
[C---:B---3--:R-:W-:Y:S11]  /*4bec0*/  HMMA.16816.F32.BF16 R12, R16.reuse, R8, R12 ;  /* 0x00000008100c723c */ /* 0x048ff6000004180c */
[----:B------:R-:W-:Y:S11]  /*4bed0*/  @!UPT UIADD3 URZ, URZ, URZ, URZ ;  /* 0x0000003f3f3ff290 */ /* 0x000ff6000fffe03f */
[----:B------:R-:W-:Y:S01]  /*4bee0*/  @!UPT UIADD3 URZ, URZ, URZ, URZ ;  /* 0x0000003f3f3ff290 */ /* 0x000fe2000fffe03f */
[----:B------:R0:W-:Y:S01]  /*4bef0*/  STL.64 [R1+0x4c0], R12 ;  /* 0x0004c00c01007387 */ /* 0x0001e20000100a00 */
[----:B------:R1:W-:Y:S03]  /*4bf00*/  STL.64 [R1+0x4c8], R14 ;  /* 0x0004c80e01007387 */ /* 0x0003e60000100a00 */
[----:B0-----:R-:W1:Y:S01]  /*4bf10*/  LDL.LU.64 R12, [R1+0x1d70] ;  /* 0x001d7000010c7983 */ /* 0x001e620000300a00 */
[----:B------:R-:W1:Y:S02]  /*4bf20*/  LDL.LU.64 R10, [R1+0x1d68] ;  /* 0x001d6800010a7983 */ /* 0x000e640000300a00 */
[----:B------:R-:W1:Y:S01]  /*4bf30*/  LDL.LU.64 R8, [R1+0x1d60] ;  /* 0x001d600001087983 */ /* 0x000e620000300a00 */
[C---:B--2---:R-:W-:Y:S08]  /*4bf40*/  HMMA.16816.F32.BF16 R4, R16.reuse, R20, R4 ;  /* 0x000000141004723c */ /* 0x044ff00000041804 */
[C---:B-1----:R-:W-:Y:S01]  /*4bf50*/  HMMA.16816.F32.BF16 R12, R16.reuse, R12, R8 ;  /* 0x0000000c100c723c */ /* 0x042fe20000041808 */
[----:B------:R-:W2:Y:S01]  /*4bf60*/  LDL.LU.64 R10, [R1+0x1d58] ;  /* 0x001d5800010a7983 */ /* 0x000ea20000300a00 */
[----:B------:R-:W2:Y:S11]  /*4bf70*/  LDL.LU.64 R8, [R1+0x1d50] ;  /* 0x001d500001087983 */ /* 0x000eb60000300a00 */
[----:B------:R-:W-:Y:S10]  /*4bf80*/  @!UPT UIADD3 URZ, URZ, URZ, URZ ;  /* 0x0000003f3f3ff290 */ /* 0x000ff4000fffe03f */
[----:B------:R-:W-:Y:S01]  /*4bf90*/  STL.64 [R1+0x530], R12 ;  /* 0x0005300c01007387 */ /* 0x000fe20000100a00 */
[----:B------:R0:W-:Y:S03]  /*4bfa0*/  STL.64 [R1+0x538], R14 ;  /* 0x0005380e01007387 */ /* 0x0001e60000100a00 */
[----:B0-----:R-:W3:Y:S01]  /*4bfb0*/  LDL.LU.64 R14, [R1+0x1d48] ;  /* 0x001d4800010e7983 */ /* 0x001ee20000300a00 */
[----:B------:R-:W3:Y:S02]  /*4bfc0*/  LDL.LU.64 R12, [R1+0x1d40] ;  /* 0x001d4000010c7983 */ /* 0x000ee40000300a00 */
[----:B------:R-:W-:Y:S02]  /*4bfd0*/  STL.64 [R1+0x520], R4 ;  /* 0x0005200401007387 */ /* 0x000fe40000100a00 */
[----:B------:R-:W-:Y:S02]  /*4bfe0*/  STL.64 [R1+0x528], R6 ;  /* 0x0005280601007387 */ /* 0x000fe40000100a00 */
[----:B------:R-:W0:Y:S04]  /*4bff0*/  LDSM.16.M88.4 R4, [R22+0x52800] ;  /* 0x052800001604783b */ /* 0x000e280000000200 */
[----:B0-----:R-:W-:Y:S01]  /*4c000*/  STL.64 [R1+0x1cc8], R6 ;  /* 0x001cc80601007387 */ /* 0x001fe20000100a00 */
[----:B------:R0:W-:Y:S03]  /*4c010*/  STL.64 [R1+0x1cc0], R4 ;  /* 0x001cc00401007387 */ /* 0x0001e60000100a00 */
[----:B0-----:R-:W4:Y:S01]  /*4c020*/  LDL.LU R4, [R1+0xf0] ;  /* 0x0000f00001047983 */ /* 0x001f220000300800 */
[----:B------:R-:W4:Y:S02]  /*4c030*/  LDL.LU R5, [R1+0xf4] ;  /* 0x0000f40001057983 */ /* 0x000f240000300800 */
[----:B------:R-:W5:Y:S02]  /*4c040*/  LDL.LU R6, [R1+0xf8] ;  /* 0x0000f80001067983 */ /* 0x000f640000300800 */
[----:B------:R-:W5:Y:S02]  /*4c050*/  LDL.LU R7, [R1+0xfc] ;  /* 0x0000fc0001077983 */ /* 0x000f640000300800 */
[----:B-----5:R-:W-:Y:S01]  /*4c060*/  STL.64 [R1+0x1d20], R6 ;  /* 0x001d200601007387 */ /* 0x020fe20000100a00 */
[----:B----4-:R0:W-:Y:S03]  /*4c070*/  STL.64 [R1+0x1d18], R4 ;  /* 0x001d180401007387 */ /* 0x0101e60000100a00 */
[----:B0-----:R-:W4:Y:S01]  /*4c080*/  LDL.LU R4, [R1+0x100] ;  /* 0x0001000001047983 */ /* 0x001f220000300800 */
[----:B------:R-:W4:Y:S02]  /*4c090*/  LDL.LU R5, [R1+0x104] ;  /* 0x0001040001057983 */ /* 0x000f240000300800 */
[----:B------:R-:W5:Y:S02]  /*4c0a0*/  LDL.LU R6, [R1+0x108] ;  /* 0x0001080001067983 */ /* 0x000f640000300800 */
[----:B------:R-:W5:Y:S01]  /*4c0b0*/  LDL.LU R7, [R1+0x10c] ;  /* 0x00010c0001077983 */ /* 0x000f620000300800 */
[----:B--2---:R-:W-:Y:S01]  /*4c0c0*/  HMMA.16816.F32.BF16 R8, R16, R24, R8 ;  /* 0x000000181008723c */ /* 0x004fe20000041808 */
[----:B------:R-:W0:Y:S04]  /*4c0d0*/  LDSM.16.M88.4 R16, [R22+0x53000] ;  /* 0x053000001610783b */ /* 0x000e280000000200 */
[----:B-----5:R-:W-:Y:S01]  /*4c0e0*/  STL.64 [R1+0x1d30], R6 ;  /* 0x001d300601007387 */ /* 0x020fe20000100a00 */
[----:B----4-:R-:W-:Y:S02]  /*4c0f0*/  STL.64 [R1+0x1d28], R4 ;  /* 0x001d280401007387 */ /* 0x010fe40000100a00 */
[----:B------:R1:W-:Y:S02]  /*4c100*/  STL.64 [R1+0x1d38], R24 ;  /* 0x001d381801007387 */ /* 0x0003e40000100a00 */
[----:B-1----:R-:W3:Y:S11]  /*4c110*/  LDL.LU R24, [R1+0x110] ;  /* 0x0001100001187983 */ /* 0x002ef60000300800 */
[----:B------:R-:W-:Y:S02]  /*4c120*/  @!UPT UIADD3 URZ, URZ, URZ, URZ ;  /* 0x0000003f3f3ff290 */ /* 0x000fe4000fffe03f */
[----:B------:R-:W-:Y:S02]  /*4c130*/  STL.64 [R1+0xb0], R8 ;  /* 0x0000b00801007387 */ /* 0x000fe40000100a00 */
[----:B------:R-:W-:Y:S02]  /*4c140*/  STL.64 [R1+0xb8], R10 ;  /* 0x0000b80a01007387 */ /* 0x000fe40000100a00 */
[----:B------:R-:W3:Y:S01]  /*4c150*/  LDL.LU R25, [R1+0x114] ;  /* 0x0001140001197983 */ /* 0x000ee20000300800 */
[----:B------:R-:W3:Y:S01]  /*4c160*/  LDL.LU R26, [R1+0x118] ;  /* 0x00011800011a7983 */ /* 0x000ee20000300800 */
[----:B------:R-:W3:Y:S02]  /*4c170*/  LDL.LU R27, [R1+0x11c] ;  /* 0x00011c00011b7983 */ /* 0x000ee40000300800 */
[----:B0-----:R-:W-:Y:S02]  /*4c180*/  STL.64 [R1+0x1c88], R18 ;  /* 0x001c881201007387 */ /* 0x001fe40000100a00 */
[----:B------:R0:W-:Y:S02]  /*4c190*/  STL.64 [R1+0x1c80], R16 ;  /* 0x001c801001007387 */ /* 0x0001e40000100a00 */
[----:B0-----:R-:W2:Y:S01]  /*4c1a0*/  LDL.LU R16, [R1+0x170] ;  /* 0x0001700001107983 */ /* 0x001ea20000300800 */
[----:B------:R-:W2:Y:S02]  /*4c1b0*/  LDL.LU R17, [R1+0x174] ;  /* 0x0001740001117983 */ /* 0x000ea40000300800 */
[----:B------:R-:W4:Y:S02]  /*4c1c0*/  LDL.LU R18, [R1+0x178] ;  /* 0x0001780001127983 */ /* 0x000f240000300800 */
[----:B------:R-:W4:Y:S02]  /*4c1d0*/  LDL.LU R19, [R1+0x17c] ;  /* 0x00017c0001137983 */ /* 0x000f240000300800 */
[----:B------:R-:W-:Y:S01]  /*4c1e0*/  IMAD.MOV.U32 R4, RZ, RZ, R2 ;  /* 0x000000ffff047224 */ /* 0x000fe200078e0002 */
[----:B------:R-:W-:Y:S01]  /*4c1f0*/  MOV R5, R0 ;  /* 0x0000000000057202 */ /* 0x000fe20000000f00 */
[----:B------:R-:W5:Y:S01]  /*4c200*/  LDL.LU R8, [R1+0xe0] ;  /* 0x0000e00001087983 */ /* 0x000f620000300800 */
[----:B------:R-:W5:Y:S02]  /*4c210*/  LDL.LU R9, [R1+0xe4] ;  /* 0x0000e40001097983 */ /* 0x000f640000300800 */
[----:B------:R-:W5:Y:S02]  /*4c220*/  LDL.LU R10, [R1+0xe8] ;  /* 0x0000e800010a7983 */ /* 0x000f640000300800 */
[----:B------:R-:W5:Y:S01]  /*4c230*/  LDL.LU R11, [R1+0xec] ;  /* 0x0000ec00010b7983 */ /* 0x000f620000300800 */
[C---:B---3--:R-:W-:Y:S01]  /*4c240*/  HMMA.16816.F32.BF16 R4, R12.reuse, R4, R24 ;  /* 0x000000040c04723c */ /* 0x048fe20000041818 */
[----:B----4-:R-:W-:Y:S01]  /*4c250*/  STL.64 [R1+0x1c98], R18 ;  /* 0x001c981201007387 */ /* 0x010fe20000100a00 */
[----:B--2---:R0:W-:Y:S03]  /*4c260*/  STL.64 [R1+0x1c90], R16 ;  /* 0x001c901001007387 */ /* 0x0041e60000100a00 */
[----:B0-----:R-:W2:Y:S01]  /*4c270*/  LDL.64 R16, [R1] ;  /* 0x0000000001107983 */ /* 0x001ea20000100a00 */
[----:B------:R-:W5:Y:S11]  /*4c280*/  LDL.LU.64 R24, [R1+0x1d38] ;  /* 0x001d380001187983 */ /* 0x000f760000300a00 */
[----:B------:R-:W-:Y:S06]  /*4c290*/  @!UPT UIADD3 URZ, URZ, URZ, URZ ;  /* 0x0000003f3f3ff290 */ /* 0x000fec000fffe03f */
[----:B------:R-:W-:Y:S02]  /*4c2a0*/  STL.64 [R1+0x110], R4 ;  /* 0x0001100401007387 */ /* 0x000fe40000100a00 */
[----:B------:R0:W-:Y:S02]  /*4c2b0*/  STL.64 [R1+0x118], R6 ;  /* 0x0001180601007387 */ /* 0x0001e40000100a00 */
[----:B0-----:R-:W2:Y:S01]  /*4c2c0*/  LDL.LU.64 R6, [R1+0x1d30] ;  /* 0x001d300001067983 */ /* 0x001ea20000300a00 */
[----:B------:R-:W2:Y:S02]  /*4c2d0*/  LDL.LU.64 R4, [R1+0x1d28] ;  /* 0x001d280001047983 */ /* 0x000ea40000300a00 */
        /* <DEDUP_REMOVED lines=8> */
[C---:B--2---:R-:W-:Y:S01]  /*4c360*/  HMMA.16816.F32.BF16 R16, R12.reuse, R20, R4 ;  /* 0x000000140c10723c */ /* 0x044fe20000041804 */
[----:B------:R-:W2:Y:S11]  /*4c370*/  LDL.LU R4, [R1+0x150] ;  /* 0x0001500001047983 */ /* 0x000eb60000300800 */
[----:B------:R-:W-:Y:S11]  /*4c380*/  @!UPT UIADD3 URZ, URZ, URZ, URZ ;  /* 0x0000003f3f3ff290 */ /* 0x000ff6000fffe03f */
[----:B------:R-:W-:Y:S01]  /*4c390*/  STL.64 [R1+0xa0], R16 ;  /* 0x0000a01001007387 */ /* 0x000fe20000100a00 */
[----:B------:R-:W-:Y:S02]  /*4c3a0*/  STL.64 [R1+0xa8], R18 ;  /* 0x0000a81201007387 */ /* 0x000fe40000100a00 */
[----:B------:R-:W2:Y:S02]  /*4c3b0*/  LDL.LU R5, [R1+0x154] ;  /* 0x0001540001057983 */ /* 0x000ea40000300800 */
[----:B------:R-:W3:Y:S01]  /*4c3c0*/  LDL.LU R6, [R1+0x158] ;  /* 0x0001580001067983 */ /* 0x000ee20000300800 */
[----:B------:R-:W3:Y:S04]  /*4c3d0*/  LDL.LU R7, [R1+0x15c] ;  /* 0x00015c0001077983 */ /* 0x000ee80000300800 */
[----:B---3--:R-:W-:Y:S01]  /*4c3e0*/  STL.64 [R1+0x1cd8], R6 ;  /* 0x001cd80601007387 */ /* 0x008fe20000100a00 */
[----:B--2---:R0:W-:Y:S03]  /*4c3f0*/  STL.64 [R1+0x1cd0], R4 ;  /* 0x001cd00401007387 */ /* 0x0041e60000100a00 */
[----:B0-----:R-:W2:Y:S01]  /*4c400*/  LDL.LU R4, [R1+0x120] ;  /* 0x0001200001047983 */ /* 0x001ea20000300800 */
[----:B------:R-:W2:Y:S02]  /*4c410*/  LDL.LU R5, [R1+0x124] ;  /* 0x0001240001057983 */ /* 0x000ea40000300800 */
[----:B------:R-:W3:Y:S02]  /*4c420*/  LDL.LU R6, [R1+0x128] ;  /* 0x0001280001067983 */ /* 0x000ee40000300800 */
[----:B------:R-:W3:Y:S01]  /*4c430*/  LDL.LU R7, [R1+0x12c] ;  /* 0x00012c0001077983 */ /* 0x000ee20000300800 */
[----:B------:R-:W4:Y:S01]  /*4c440*/  LDL.LU R16, [R1+0x140] ;  /* 0x0001400001107983 */ /* 0x000f220000300800 */
[----:B------:R-:W4:Y:S02]  /*4c450*/  LDL.LU R17, [R1+0x144] ;  /* 0x0001440001117983 */ /* 0x000f240000300800 */
[----:B------:R-:W4:Y:S02]  /*4c460*/  LDL.LU R18, [R1+0x148] ;  /* 0x0001480001127983 */ /* 0x000f240000300800 */
[----:B------:R-:W4:Y:S01]  /*4c470*/  LDL.LU R19, [R1+0x14c] ;  /* 0x00014c0001137983 */ /* 0x000f220000300800 */
[----:B-----5:R-:W-:Y:S01]  /*4c480*/  HMMA.16816.F32.BF16 R8, R12, R24, R8 ;  /* 0x000000180c08723c */ /* 0x020fe20000041808 */
        /* <DEDUP_REMOVED lines=8> */
[----:B0-----:R-:W4:Y:S01]  /*4c510*/  LDL.64 R4, [R1+0x10] ;  /* 0x0000100001047983 */ /* 0x001f220000100a00 */
[----:B------:R-:W2:Y:S06]  /*4c520*/  LDL.LU R12, [R1+0x160] ;  /* 0x00016000010c7983 */ /* 0x000eac0000300800 */
[----:B------:R-:W-:Y:S02]  /*4c530*/  STL.64 [R1+0x70], R8 ;  /* 0x0000700801007387 */ /* 0x000fe40000100a00 */
[----:B------:R-:W-:Y:S01]  /*4c540*/  STL.64 [R1+0x78], R10 ;  /* 0x0000780a01007387 */ /* 0x000fe20000100a00 */
[----:B------:R-:W2:Y:S01]  /*4c550*/  LDL.LU R13, [R1+0x164] ;  /* 0x00016400010d7983 */ /* 0x000ea20000300800 */
[----:B------:R-:W3:Y:S02]  /*4c560*/  LDL.LU R14, [R1+0x168] ;  /* 0x00016800010e7983 */ /* 0x000ee40000300800 */
[----:B------:R-:W3:Y:S01]  /*4c570*/  LDL.LU R15, [R1+0x16c] ;  /* 0x00016c00010f7983 */ /* 0x000ee20000300800 */
[----:B------:R-:W0:Y:S04]  /*4c580*/  LDSM.16.M88.4 R8, [R22+0x53800] ;  /* 0x053800001608783b */ /* 0x000e280000000200 */
[----:B---3--:R-:W-:Y:S01]  /*4c590*/  STL.64 [R1+0x1ca8], R14 ;  /* 0x001ca80e01007387 */ /* 0x008fe20000100a00 */
[----:B--2---:R1:W-:Y:S03]  /*4c5a0*/  STL.64 [R1+0x1ca0], R12 ;  /* 0x001ca00c01007387 */ /* 0x0043e60000100a00 */
[----:B-1----:R-:W2:Y:S01]  /*4c5b0*/  LDL.LU R12, [R1+0x180] ;  /* 0x00018000010c7983 */ /* 0x002ea20000300800 */
[----:B------:R-:W2:Y:S02]  /*4c5c0*/  LDL.LU R13, [R1+0x184] ;  /* 0x00018400010d7983 */ /* 0x000ea40000300800 */
[----:B------:R-:W3:Y:S02]  /*4c5d0*/  LDL.LU R14, [R1+0x188] ;  /* 0x00018800010e7983 */ /* 0x000ee40000300800 */
[----:B------:R-:W3:Y:S02]  /*4c5e0*/  LDL.LU R15, [R1+0x18c] ;  /* 0x00018c00010f7983 */ /* 0x000ee40000300800 */
[----:B0-----:R-:W-:Y:S01]  /*4c5f0*/  IMAD.MOV.U32 R2, RZ, RZ, R10 ;  /* 0x000000ffff027224 */ /* 0x001fe200078e000a */
[----:B------:R-:W-:Y:S01]  /*4c600*/  MOV R0, R11 ;  /* 0x0000000b00007202 */ /* 0x000fe20000000f00 */
[----:B------:R-:W-:Y:S01]  /*4c610*/  IMAD.MOV.U32 R23, RZ, RZ, R8 ;  /* 0x000000ffff177224 */ /* 0x000fe200078e0008 */
[----:B------:R-:W-:Y:S01]  /*4c620*/  MOV R3, R9 ;  /* 0x0000000900037202 */ /* 0x000fe20000000f00 */
[----:B---3--:R-:W-:Y:S01]  /*4c630*/  STL.64 [R1+0x1cb8], R14 ;  /* 0x001cb80e01007387 */ /* 0x008fe20000100a00 */
[----:B--2---:R0:W-:Y:S03]  /*4c640*/  STL.64 [R1+0x1cb0], R12 ;  /* 0x001cb00c01007387 */ /* 0x0041e60000100a00 */
[----:B0-----:R-:W2:Y:S01]  /*4c650*/  LDL.LU R12, [R1+0x190] ;  /* 0x00019000010c7983 */ /* 0x001ea20000300800 */
[----:B------:R-:W2:Y:S02]  /*4c660*/  LDL.LU R13, [R1+0x194] ;  /* 0x00019400010d7983 */ /* 0x000ea40000300800 */
[----:B------:R-:W2:Y:S02]  /*4c670*/  LDL.LU R14, [R1+0x198] ;  /* 0x00019800010e7983 */ /* 0x000ea40000300800 */
[----:B------:R-:W2:Y:S01]  /*4c680*/  LDL.LU R15, [R1+0x19c] ;  /* 0x00019c00010f7983 */ /* 0x000ea20000300800 */
[----:B------:R-:W4:Y:S01]  /*4c690*/  LDL.LU.64 R10, [R1+0x1d10] ;  /* 0x001d1000010a7983 */ /* 0x000f220000300a00 */
[----:B------:R-:W4:Y:S02]  /*4c6a0*/  LDL.LU.64 R8, [R1+0x1d08] ;  /* 0x001d080001087983 */ /* 0x000f240000300a00 */
[C---:B----4-:R-:W-:Y:S11]  /*4c6b0*/  HMMA.16816.F32.BF16 R16, R8.reuse, R4, R16 ;  /* 0x000000040810723c */ /* 0x050ff60000041810 */
[----:B------:R-:W-:Y:S11]  /*4c6c0*/  @!UPT UIADD3 URZ, URZ, URZ, URZ ;  /* 0x0000003f3f3ff290 */ /* 0x000ff6000fffe03f */
[----:B------:R-:W-:Y:S01]  /*4c6d0*/  @!UPT UIADD3 URZ, URZ, URZ, URZ ;  /* 0x0000003f3f3ff290 */ /* 0x000fe2000fffe03f */
[----:B------:R0:W-:Y:S01]  /*4c6e0*/  STL.64 [R1+0xd0], R16 ;  /* 0x0000d01001007387 */ /* 0x0001e20000100a00 */
[----:B------:R1:W-:Y:S03]  /*4c6f0*/  STL.64 [R1+0xd8], R18 ;  /* 0x0000d81201007387 */ /* 0x0003e60000100a00 */
[----:B0-----:R-:W3:Y:S01]  /*4c700*/  LDL.LU.64 R16, [R1+0x1d00] ;  /* 0x001d000001107983 */ /* 0x001ee20000300a00 */
[----:B-1----:R-:W-:Y:S01]  /*4c710*/  IMAD.MOV.U32 R19, RZ, RZ, R4 ;  /* 0x000000ffff137224 */ /* 0x002fe200078e0004 */
[----:B------:R-:W-:Y:S01]  /*4c720*/  MOV R18, R5 ;  /* 0x0000000500127202 */ /* 0x000fe20000000f00 */
[----:B------:R-:W3:Y:S01]  /*4c730*/  LDL.LU.64 R6, [R1+0x1cf8] ;  /* 0x001cf80001067983 */ /* 0x000ee20000300a00 */
[----:B------:R-:W3:Y:S02]  /*4c740*/  LDL.LU.64 R4, [R1+0x1cf0] ;  /* 0x001cf00001047983 */ /* 0x000ee40000300a00 */
[C---:B---3--:R-:W-:Y:S11]  /*4c750*/  HMMA.16816.F32.BF16 R4, R8.reuse, R16, R4 ;  /* 0x000000100804723c */ /* 0x048ff60000041804 */
[----:B------:R-:W-:Y:S11]  /*4c760*/  @!UPT UIADD3 URZ, URZ, URZ, URZ ;  /* 0x0000003f3f3ff290 */ /* 0x000ff6000fffe03f */
[----:B------:R-:W-:Y:S01]  /*4c770*/  @!UPT UIADD3 URZ, URZ, URZ, URZ ;  /* 0x0000003f3f3ff290 */ /* 0x000fe2000fffe03f */
[----:B------:R-:W-:Y:S01]  /*4c780*/  STL.64 [R1+0xc0], R4 ;  /* 0x0000c00401007387 */ /* 0x000fe20000100a00 */
[----:B------:R0:W-:Y:S03]  /*4c790*/  STL.64 [R1+0xc8], R6 ;  /* 0x0000c80601007387 */ /* 0x0001e60000100a00 */
[----:B0-----:R-:W3:Y:S01]  /*4c7a0*/  LDL.LU.64 R6, [R1+0x1ce8] ;  /* 0x001ce80001067983 */ /* 0x001ee20000300a00 */
[----:B------:R-:W3:Y:S02]  /*4c7b0*/  LDL.LU.64 R4, [R1+0x1ce0] ;  /* 0x001ce00001047983 */ /* 0x000ee40000300a00 */
[C---:B---3--:R-:W-:Y:S11]  /*4c7c0*/  HMMA.16816.F32.BF16 R4, R8.reuse, R20, R4 ;  /* 0x000000140804723c */ /* 0x048ff60000041804 */
[----:B------:R-:W-:Y:S11]  /*4c7d0*/  @!UPT UIADD3 URZ, URZ, URZ, URZ ;  /* 0x0000003f3f3ff290 */ /* 0x000ff6000fffe03f */
[----:B------:R-:W-:Y:S01]  /*4c7e0*/  @!UPT UIADD3 URZ, URZ, URZ, URZ ;  /* 0x0000003f3f3ff290 */ /* 0x000fe2000fffe03f */
[----:B------:R-:W-:Y:S01]  /*4c7f0*/  STL.64 [R1+0x90], R4 ;  /* 0x0000900401007387 */ /* 0x000fe20000100a00 */
[----:B------:R-:W-:Y:S02]  /*4c800*/  STL.64 [R1+0x98], R6 ;  /* 0x0000980601007387 */ /* 0x000fe40000100a00 */
[----:B------:R-:W0:Y:S04]  /*4c810*/  LDSM.16.M88.4 R4, [R22+0x54000] ;  /* 0x054000001604783b */ /* 0x000e280000000200 */
[----:B0-----:R-:W-:Y:S01]  /*4c820*/  IMAD.MOV.U32 R29, RZ, RZ, R6 ;  /* 0x000000ffff1d7224 */ /* 0x001fe200078e0006 */
[----:B------:R0:W-:Y:S01]  /*4c830*/  STL.64 [R1+0x20], R4 ;  /* 0x0000200401007387 */ /* 0x0001e20000100a00 */
[----:B------:R-:W-:Y:S02]  /*4c840*/  MOV R28, R7 ;  /* 0x00000007001c7202 */ /* 0x000fe40000000f00 */
[----:B------:R-:W3:Y:S01]  /*4c850*/  LDL.LU.64 R6, [R1+0x1cd8] ;  /* 0x001cd80001067983 */ /* 0x000ee20000300a00 */
        /* <DEDUP_REMOVED lines=10> */
[----:B0-----:R-:W-:Y:S01]  /*4c900*/  IMAD.MOV.U32 R8, RZ, RZ, R19 ;  /* 0x000000ffff087224 */ /* 0x001fe200078e0013 */
[----:B------:R-:W-:-:S07]  /*4c910*/  MOV R9, R18 ;  /* 0x0000001200097202 */ /* 0x000fce0000000f00 */
[C---:B--2---:R-:W-:Y:S11]  /*4c920*/  HMMA.16816.F32.BF16 R12, R4.reuse, R8, R12 ;  /* 0x00000008040c723c */ /* 0x044ff6000004180c */
[----:B------:R-:W-:Y:S11]  /*4c930*/  @!UPT UIADD3 URZ, URZ, URZ, URZ ;  /* 0x0000003f3f3ff290 */ /* 0x000ff6000fffe03f */
[----:B------:R-:W-:Y:S01]  /*4c940*/  @!UPT UIADD3 URZ, URZ, URZ, URZ ;  /* 0x0000003f3f3ff290 */ /* 0x000fe2000fffe03f */
[----:B------:R-:W-:Y:S01]  /*4c950*/  STL.64 [R1+0x510], R12 ;  /* 0x0005100c01007387 */ /* 0x000fe20000100a00 */
[----:B------:R0:W-:Y:S03]  /*4c960*/  STL.64 [R1+0x518], R14 ;  /* 0x0005180e01007387 */ /* 0x0001e60000100a00 */
[----:B0-----:R-:W2:Y:S01]  /*4c970*/  LDL.LU.64 R14, [R1+0x1cb8] ;  /* 0x001cb800010e7983 */ /* 0x001ea20000300a00 */
[----:B------:R-:W2:Y:S02]  /*4c980*/  LDL.LU.64 R12, [R1+0x1cb0] ;  /* 0x001cb000010c7983 */ /* 0x000ea40000300a00 */
[----:B------:R-:W-:Y:S01]  /*4c990*/  IMAD.MOV.U32 R11, RZ, RZ, R16 ;  /* 0x000000ffff0b7224 */ /* 0x000fe200078e0010 */
[----:B------:R-:W-:Y:S01]  /*4c9a0*/  MOV R10, R17 ;  /* 0x00000011000a7202 */ /* 0x000fe20000000f00 */
[C---:B--2---:R-:W-:Y:S11]  /*4c9b0*/  HMMA.16816.F32.BF16 R12, R4.reuse, R16, R12 ;  /* 0x00000010040c723c */ /* 0x044ff6000004180c */
[----:B------:R-:W-:Y:S11]  /*4c9c0*/  @!UPT UIADD3 URZ, URZ, URZ, URZ ;  /* 0x0000003f3f3ff290 */ /* 0x000ff6000fffe03f */
[----:B------:R-:W-:Y:S01]  /*4c9d0*/  @!UPT UIADD3 URZ, URZ, URZ, URZ ;  /* 0x0000003f3f3ff290 */ /* 0x000fe2000fffe03f */
[----:B------:R-:W-:Y:S01]  /*4c9e0*/  STL.64 [R1+0x500], R12 ;  /* 0x0005000c01007387 */ /* 0x000fe20000100a00 */
[----:B------:R0:W-:Y:S03]  /*4c9f0*/  STL.64 [R1+0x508], R14 ;  /* 0x0005080e01007387 */ /* 0x0001e60000100a00 */
[----:B0-----:R-:W2:Y:S01]  /*4ca00*/  LDL.LU.64 R14, [R1+0x1ca8] ;  /* 0x001ca800010e7983 */ /* 0x001ea20000300a00 */
[----:B------:R-:W2:Y:S02]  /*4ca10*/  LDL.LU.64 R12, [R1+0x1ca0] ;  /* 0x001ca000010c7983 */ /* 0x000ea40000300a00 */
[----:B------:R-:W3:Y:S02]  /*4ca20*/  LDL.LU.64 R18, [R1+0x1c98] ;  /* 0x001c980001127983 */ /* 0x000ee40000300a00 */
[----:B------:R-:W3:Y:S02]  /*4ca30*/  LDL.LU.64 R16, [R1+0x1c90] ;  /* 0x001c900001107983 */ /* 0x000ee40000300a00 */
[C---:B---3--:R-:W-:Y:S08]  /*4ca40*/  HMMA.16816.F32.BF16 R16, R4.reuse, R20, R16 ;  /* 0x000000140410723c */ /* 0x048ff00000041810 */
[----:B--2---:R-:W-:Y:S11]  /*4ca50*/  HMMA.16816.F32.BF16 R12, R4, R24, R12 ;  /* 0x00000018040c723c */ /* 0x004ff6000004180c */
[----:B------:R-:W-:Y:S04]  /*4ca60*/  @!UPT UIADD3 URZ, URZ, URZ, URZ ;  /* 0x0000003f3f3ff290 */ /* 0x000fe8000fffe03f */
[----:B------:R-:W-:Y:S01]  /*4ca70*/  STL.64 [R1+0x170], R16 ;  /* 0x0001701001007387 */ /* 0x000fe20000100a00 */
[----:B------:R0:W-:Y:S03]  /*4ca80*/  STL.64 [R1+0x178], R18 ;  /* 0x0001781201007387 */ /* 0x0001e60000100a00 */
[----:B0-----:R-:W2:Y:S01]  /*4ca90*/  LDL.LU.64 R18, [R1+0x1c88] ;  /* 0x001c880001127983 */ /* 0x001ea20000300a00 */
[----:B------:R-:W2:Y:S02]  /*4caa0*/  LDL.LU.64 R16, [R1+0x1c80] ;  /* 0x001c800001107983 */ /* 0x000ea40000300a00 */
[----:B------:R-:W2:Y:S02]  /*4cab0*/  LDL.LU R4, [R1+0x1a0] ;  /* 0x0001a00001047983 */ /* 0x000ea40000300800 */
[----:B------:R-:W-:Y:S01]  /*4cac0*/  STL.64 [R1+0x4f0], R12 ;  /* 0x0004f00c01007387 */ /* 0x000fe20000100a00 */
[----:B------:R-:W-:Y:S01]  /*4cad0*/  STL.64 [R1+0x4f8], R14 ;  /* 0x0004f80e01007387 */ /* 0x000fe20000100a00 */
[----:B------:R-:W2:Y:S02]  /*4cae0*/  LDL.LU R5, [R1+0x1a4] ;  /* 0x0001a40001057983 */ /* 0x000ea40000300800 */
[----:B------:R-:W2:Y:S02]  /*4caf0*/  LDL.LU R6, [R1+0x1a8] ;  /* 0x0001a80001067983 */ /* 0x000ea40000300800 */
[----:B------:R-:W2:Y:S01]  /*4cb00*/  LDL.LU R7, [R1+0x1ac] ;  /* 0x0001ac0001077983 */ /* 0x000ea20000300800 */
[----:B------:R-:W0:Y:S04]  /*4cb10*/  LDSM.16.M88.4 R12, [R22+0x55000] ;  /* 0x05500000160c783b */ /* 0x000e280000000200 */
[----:B------:R1:W-:Y:S04]  /*4cb20*/  STL.64 [R1+0x1c68], R24 ;  /* 0x001c681801007387 */ /* 0x0003e80000100a00 */
[----:B0-----:R-:W-:Y:S01]  /*4cb30*/  STL.64 [R1+0x1ba0], R14 ;  /* 0x001ba00e01007387 */ /* 0x001fe20000100a00 */
[----:B------:R-:W-:Y:S02]  /*4cb40*/  STL.64 [R1+0x1b98], R12 ;  /* 0x001b980c01007387 */ /* 0x000fe40000100a00 */
[----:B-1----:R-:W3:Y:S01]  /*4cb50*/  LDL.LU R24, [R1+0x1d0] ;  /* 0x0001d00001187983 */ /* 0x002ee20000300800 */
[----:B--2---:R-:W-:Y:S11]  /*4cb60*/  HMMA.16816.F32.BF16 R4, R16, R8, R4 ;  /* 0x000000081004723c */ /* 0x004ff60000041804 */
[----:B------:R-:W-:Y:S11]  /*4cb70*/  @!UPT UIADD3 URZ, URZ, URZ, URZ ;  /* 0x0000003f3f3ff290 */ /* 0x000ff6000fffe03f */
[----:B------:R-:W-:Y:S01]  /*4cb80*/  @!UPT UIADD3 URZ, URZ, URZ, URZ ;  /* 0x0000003f3f3ff290 */ /* 0x000fe2000fffe03f */
[----:B------:R-:W-:Y:S01]  /*4cb90*/  STL.64 [R1+0x580], R4 ;  /* 0x0005800401007387 */ /* 0x000fe20000100a00 */
[----:B------:R-:W-:Y:S02]  /*4cba0*/  STL.64 [R1+0x588], R6 ;  /* 0x0005880601007387 */ /* 0x000fe40000100a00 */
[----:B------:R-:W3:Y:S02]  /*4cbb0*/  LDL.LU R25, [R1+0x1d4] ;  /* 0x0001d40001197983 */ /* 0x000ee40000300800 */
[----:B------:R-:W2:Y:S01]  /*4cbc0*/  LDL.LU R26, [R1+0x1d8] ;  /* 0x0001d800011a7983 */ /* 0x000ea20000300800 */
[----:B------:R-:W2:Y:S04]  /*4cbd0*/  LDL.LU R27, [R1+0x1dc] ;  /* 0x0001dc00011b7983 */ /* 0x000ea80000300800 */
[----:B------:R-:W0:Y:S04]  /*4cbe0*/  LDSM.16.M88.4 R4, [R22+0x55800] ;  /* 0x055800001604783b */ /* 0x000e280000000200 */
[----:B--2---:R-:W-:Y:S01]  /*4cbf0*/  STL.64 [R1+0x1c78], R26 ;  /* 0x001c781a01007387 */ /* 0x004fe20000100a00 */
[----:B---3--:R1:W-:Y:S03]  /*4cc00*/  STL.64 [R1+0x1c70], R24 ;  /* 0x001c701801007387 */ /* 0x0083e60000100a00 */
        /* <DEDUP_REMOVED lines=8> */
[----:B------:R-:W4:Y:S02]  /*4cc90*/  LDL.LU R6, [R1+0x1f8] ;  /* 0x0001f80001067983 */ /* 0x000f240000300800 */
[----:B------:R-:W4:Y:S01]  /*4cca0*/  LDL.LU R7, [R1+0x1fc] ;  /* 0x0001fc0001077983 */ /* 0x000f220000300800 */
[----:B------:R-:W5:Y:S01]  /*4ccb0*/  LDL.LU R8, [R1+0x20] ;  /* 0x0000200001087983 */ /* 0x000f620000300800 */
[----:B------:R-:W5:Y:S02]  /*4ccc0*/  LDL.LU R9, [R1+0x24] ;  /* 0x0000240001097983 */ /* 0x000f640000300800 */
[----:B------:R-:W-:Y:S01]  /*4ccd0*/  IMAD.MOV.U32 R12, RZ, RZ, R11 ;  /* 0x000000ffff0c7224 */ /* 0x000fe200078e000b */
[----:B------:R-:W-:Y:S01]  /*4cce0*/  MOV R13, R10 ;  /* 0x0000000a000d7202 */ /* 0x000fe20000000f00 */
[----:B------:R-:W-:Y:S01]  /*4ccf0*/  IMAD.MOV.U32 R10, RZ, RZ, R29 ;  /* 0x000000ffff0a7224 */ /* 0x000fe200078e001d */
[----:B------:R-:W-:-:S05]  /*4cd00*/  MOV R11, R28 ;  /* 0x0000001c000b7202 */ /* 0x000fca0000000f00 */
[----:B------:R0:W-:Y:S02]  /*4cd10*/  STL.64 [R1+0x1c30], R10 ;  /* 0x001c300a01007387 */ /* 0x0001e40000100a00 */
[----:B0-----:R-:W-:Y:S01]  /*4cd20*/  IMAD.MOV.U32 R10, RZ, RZ, R2 ;  /* 0x000000ffff0a7224 */ /* 0x001fe200078e0002 */
[----:B------:R-:W-:Y:S01]  /*4cd30*/  MOV R11, R0 ;  /* 0x00000000000b7202 */ /* 0x000fe20000000f00 */
[----:B-----5:R0:W-:Y:S04]  /*4cd40*/  STL.64 [R1+0x1c28], R8 ;  /* 0x001c280801007387 */ /* 0x0201e80000100a00 */
[----:B------:R-:W-:Y:S02]  /*4cd50*/  STL.64 [R1+0x1c60], R10 ;  /* 0x001c600a01007387 */ /* 0x000fe40000100a00 */
[----:B0-----:R-:W-:Y:S01]  /*4cd60*/  IMAD.MOV.U32 R8, RZ, RZ, R23 ;  /* 0x000000ffff087224 */ /* 0x001fe200078e0017 */
[----:B------:R-:W-:-:S05]  /*4cd70*/  MOV R9, R3 ;  /* 0x0000000300097202 */ /* 0x000fca0000000f00 */
[----:B------:R0:W-:Y:S04]  /*4cd80*/  STL.64 [R1+0x1c58], R8 ;  /* 0x001c580801007387 */ /* 0x0001e80000100a00 */
[----:B0-----:R-:W5:Y:S01]  /*4cd90*/  LDL.LU R8, [R1+0x1c0] ;  /* 0x0001c00001087983 */ /* 0x001f620000300800 */
[----:B------:R-:W5:Y:S02]  /*4cda0*/  LDL.LU R9, [R1+0x1c4] ;  /* 0x0001c40001097983 */ /* 0x000f640000300800 */
[----:B------:R-:W5:Y:S02]  /*4cdb0*/  LDL.LU R10, [R1+0x1c8] ;  /* 0x0001c800010a7983 */ /* 0x000f640000300800 */
[----:B------:R-:W5:Y:S01]  /*4cdc0*/  LDL.LU R11, [R1+0x1cc] ;  /* 0x0001cc00010b7983 */ /* 0x000f620000300800 */
[----:B----4-:R-:W-:Y:S01]  /*4cdd0*/  STL.64 [R1+0x1bb0], R6 ;  /* 0x001bb00601007387 */ /* 0x010fe20000100a00 */
[----:B---3--:R0:W-:Y:S03]  /*4cde0*/  STL.64 [R1+0x1ba8], R4 ;  /* 0x001ba80401007387 */ /* 0x0081e60000100a00 */
[----:B0-----:R-:W3:Y:S01]  /*4cdf0*/  LDL.LU R4, [R1+0x210] ;  /* 0x0002100001047983 */ /* 0x001ee20000300800 */
[----:B------:R-:W3:Y:S02]  /*4ce00*/  LDL.LU R5, [R1+0x214] ;  /* 0x0002140001057983 */ /* 0x000ee40000300800 */
[----:B------:R-:W4:Y:S02]  /*4ce10*/  LDL.LU R6, [R1+0x218] ;  /* 0x0002180001067983 */ /* 0x000f240000300800 */
[----:B------:R-:W4:Y:S01]  /*4ce20*/  LDL.LU R7, [R1+0x21c] ;  /* 0x00021c0001077983 */ /* 0x000f220000300800 */
[C---:B--2---:R-:W-:Y:S01]  /*4ce30*/  HMMA.16816.F32.BF16 R24, R16.reuse, R12, R24 ;  /* 0x0000000c1018723c */ /* 0x044fe20000041818 */
[----:B----4-:R-:W-:Y:S01]  /*4ce40*/  STL.64 [R1+0x1bc0], R6 ;  /* 0x001bc00601007387 */ /* 0x010fe20000100a00 */
[----:B---3--:R0:W-:Y:S03]  /*4ce50*/  STL.64 [R1+0x1bb8], R4 ;  /* 0x001bb80401007387 */ /* 0x0081e60000100a00 */
[----:B0-----:R-:W2:Y:S11]  /*4ce60*/  LDL.64 R4, [R1+0x10] ;  /* 0x0000100001047983 */ /* 0x001eb60000100a00 */
[----:B------:R-:W-:Y:S07]  /*4ce70*/  @!UPT UIADD3 URZ, URZ, URZ, URZ ;  /* 0x0000003f3f3ff290 */ /* 0x000fee000fffe03f */
[----:B------:R-:W-:Y:S02]  /*4ce80*/  STL.64 [R1+0x4e0], R24 ;  /* 0x0004e01801007387 */ /* 0x000fe40000100a00 */
[----:B------:R0:W-:Y:S02]  /*4ce90*/  STL.64 [R1+0x4e8], R26 ;  /* 0x0004e81a01007387 */ /* 0x0001e40000100a00 */
[----:B0-----:R-:W3:Y:S01]  /*4cea0*/  LDL.LU.64 R26, [R1+0x1c78] ;  /* 0x001c7800011a7983 */ /* 0x001ee20000300a00 */
[----:B------:R-:W3:Y:S02]  /*4ceb0*/  LDL.LU.64 R24, [R1+0x1c70] ;  /* 0x001c700001187983 */ /* 0x000ee40000300a00 */
[C---:B---3--:R-:W-:Y:S11]  /*4cec0*/  HMMA.16816.F32.BF16 R24, R16.reuse, R20, R24 ;  /* 0x000000141018723c */ /* 0x048ff60000041818 */
[----:B------:R-:W-:Y:S11]  /*4ced0*/  @!UPT UIADD3 URZ, URZ, URZ, URZ ;  /* 0x0000003f3f3ff290 */ /* 0x000ff6000fffe03f */
[----:B------:R-:W-:Y:S01]  /*4cee0*/  @!UPT UIADD3 URZ, URZ, URZ, URZ ;  /* 0x0000003f3f3ff290 */ /* 0x000fe2000fffe03f */
[----:B------:R0:W-:Y:S01]  /*4cef0*/  STL.64 [R1+0x4b0], R24 ;  /* 0x0004b01801007387 */ /* 0x0001e20000100a00 */
[----:B------:R-:W-:Y:S03]  /*4cf00*/  STL.64 [R1+0x4b8], R26 ;  /* 0x0004b81a01007387 */ /* 0x000fe60000100a00 */
[----:B0-----:R-:W5:Y:S02]  /*4cf10*/  LDL.LU.64 R24, [R1+0x1c68] ;  /* 0x001c680001187983 */ /* 0x001f640000300a00 */
[----:B-----5:R-:W-:Y:S02]  /*4cf20*/  HMMA.16816.F32.BF16 R16, R16, R24, R8 ;  /* 0x000000181010723c */ /* 0x020fe40000041808 */
[----:B------:R-:W3:Y:S01]  /*4cf30*/  LDL.LU.64 R10, [R1+0x1c60] ;  /* 0x001c6000010a7983 */ /* 0x000ee20000300a00 */
[----:B------:R-:W3:Y:S11]  /*4cf40*/  LDL.LU.64 R8, [R1+0x1c58] ;  /* 0x001c580001087983 */ /* 0x000ef60000300a00 */
[----:B------:R-:W-:Y:S09]  /*4cf50*/  @!UPT UIADD3 URZ, URZ, URZ, URZ ;  /* 0x0000003f3f3ff290 */ /* 0x000ff2000fffe03f */
[----:B------:R0:W-:Y:S01]  /*4cf60*/  STL.64 [R1+0x4a0], R16 ;  /* 0x0004a01001007387 */ /* 0x0001e20000100a00 */
[----:B------:R1:W-:Y:S03]  /*4cf70*/  STL.64 [R1+0x4a8], R18 ;  /* 0x0004a81201007387 */ /* 0x0003e60000100a00 */
[----:B0-----:R-:W3:Y:S01]  /*4cf80*/  LDL.LU R16, [R1+0x1b0] ;  /* 0x0001b00001107983 */ /* 0x001ee20000300800 */
[----:B------:R-:W3:Y:S02]  /*4cf90*/  LDL.LU R17, [R1+0x1b4] ;  /* 0x0001b40001117983 */ /* 0x000ee40000300800 */
[----:B-1----:R-:W3:Y:S02]  /*4cfa0*/  LDL.LU R18, [R1+0x1b8] ;  /* 0x0001b80001127983 */ /* 0x002ee40000300800 */
[----:B------:R-:W3:Y:S01]  /*4cfb0*/  LDL.LU R19, [R1+0x1bc] ;  /* 0x0001bc0001137983 */ /* 0x000ee20000300800 */
[----:B------:R3:W-:Y:S01]  /*4cfc0*/  STL.64 [R1+0x1c40], R24 ;  /* 0x001c401801007387 */ /* 0x0007e20000100a00 */
[----:B--2---:R-:W-:Y:S01]  /*4cfd0*/  STL.64 [R1+0x1c38], R4 ;  /* 0x001c380401007387 */ /* 0x004fe20000100a00 */
[C---:B---3--:R-:W-:Y:S02]  /*4cfe0*/  HMMA.16816.F32.BF16 R24, R8.reuse, R4, R16 ;  /* 0x000000040818723c */ /* 0x048fe40000041810 */
[----:B------:R-:W0:Y:S11]  /*4cff0*/  LDSM.16.M88.4 R16, [R22+0x56000] ;  /* 0x056000001610783b */ /* 0x000e360000000200 */
[----:B------:R-:W-:Y:S10]  /*4d000*/  @!UPT UIADD3 URZ, URZ, URZ, URZ ;  /* 0x0000003f3f3ff290 */ /* 0x000ff4000fffe03f */
[----:B------:R-:W-:Y:S01]  /*4d010*/  STL.64 [R1+0x490], R24 ;  /* 0x0004901801007387 */ /* 0x000fe20000100a00 */
[----:B------:R-:W-:Y:S02]  /*4d020*/  STL.64 [R1+0x498], R26 ;  /* 0x0004981a01007387 */ /* 0x000fe40000100a00 */
[----:B------:R-:W-:Y:S02]  /*4d030*/  STL [R1+0x1c50], R22 ;  /* 0x001c501601007387 */ /* 0x000fe40000100800 */
[----:B------:R-:W-:Y:S01]  /*4d040*/  STL.64 [R1+0x1c48], R20 ;  /* 0x001c481401007387 */ /* 0x000fe20000100a00 */
[----:B0-----:R-:W-:Y:S01]  /*4d050*/  STL.64 [R1+0x1b18], R18 ;  /* 0x001b181201007387 */ /* 0x001fe20000100a00 */
[----:B------:R0:W-:Y:S03]  /*4d060*/  STL.64 [R1+0x1b10], R16 ;  /* 0x001b101001007387 */ /* 0x0001e60000100a00 */
        /* <DEDUP_REMOVED lines=34> */
[C---:B----4-:R-:W-:Y:S01]  /*4d290*/  HMMA.16816.F32.BF16 R20, R8.reuse, R12, R20 ;  /* 0x0000000c0814723c */ /* 0x050fe20000041814 */
        /* <DEDUP_REMOVED lines=11> */
[----:B------:R-:W2:Y:S02]  /*4d350*/  LDL.LU R19, [R1+0x26c] ;  /* 0x00026c0001137983 */ /* 0x000ea40000300800 */
[----:B------:R-:W-:Y:S01]  /*4d360*/  STL.64 [R1+0x480], R20 ;  /* 0x0004801401007387 */ /* 0x000fe20000100a00 */
[----:B------:R0:W-:Y:S03]  /*4d370*/  STL.64 [R1+0x488], R22 ;  /* 0x0004881601007387 */ /* 0x0001e60000100a00 */
[----:B0-----:R-:W3:Y:S01]  /*4d380*/  LDL.LU R22, [R1+0x1c50] ;  /* 0x001c500001167983 */ /* 0x001ee20000300800 */
[----:B------:R-:W5:Y:S02]  /*4d390*/  LDL.LU.64 R20, [R1+0x1c48] ;  /* 0x001c480001147983 */ /* 0x000f640000300a00 */
[C---:B-----5:R-:W-:Y:S11]  /*4d3a0*/  HMMA.16816.F32.BF16 R24, R8.reuse, R20, R24 ;  /* 0x000000140818723c */ /* 0x060ff60000041818 */
[----:B------:R-:W-:Y:S11]  /*4d3b0*/  @!UPT UIADD3 URZ, URZ, URZ, URZ ;  /* 0x0000003f3f3ff290 */ /* 0x000ff6000fffe03f */
[----:B------:R-:W-:Y:S01]  /*4d3c0*/  @!UPT UIADD3 URZ, URZ, URZ, URZ ;  /* 0x0000003f3f3ff290 */ /* 0x000fe2000fffe03f */
[----:B------:R0:W-:Y:S01]  /*4d3d0*/  STL.64 [R1+0x470], R24 ;  /* 0x0004701801007387 */ /* 0x0001e20000100a00 */
[----:B------:R-:W-:Y:S03]  /*4d3e0*/  STL.64 [R1+0x478], R26 ;  /* 0x0004781a01007387 */ /* 0x000fe60000100a00 */
[----:B0-----:R-:W4:Y:S02]  /*4d3f0*/  LDL.LU.64 R24, [R1+0x1c40] ;  /* 0x001c400001187983 */ /* 0x001f240000300a00 */
[----:B----4-:R-:W-:Y:S02]  /*4d400*/  HMMA.16816.F32.BF16 R8, R8, R24, R4 ;  /* 0x000000180808723c */ /* 0x010fe40000041804 */
[----:B------:R-:W2:Y:S11]  /*4d410*/  LDL.LU.64 R4, [R1+0x1c38] ;  /* 0x001c380001047983 */ /* 0x000eb60000300a00 */
[----:B------:R-:W-:Y:S10]  /*4d420*/  @!UPT UIADD3 URZ, URZ, URZ, URZ ;  /* 0x0000003f3f3ff290 */ /* 0x000ff4000fffe03f */
[----:B------:R-:W-:Y:S01]  /*4d430*/  STL.64 [R1+0x460], R8 ;  /* 0x0004600801007387 */ /* 0x000fe20000100a00 */
[----:B------:R0:W-:Y:S03]  /*4d440*/  STL.64 [R1+0x468], R10 ;  /* 0x0004680a01007387 */ /* 0x0001e60000100a00 */
[----:B0-----:R-:W2:Y:S01]  /*4d450*/  LDL.LU.64 R10, [R1+0x1c30] ;  /* 0x001c3000010a7983 */ /* 0x001ea20000300a00 */
[----:B------:R-:W2:Y:S02]  /*4d460*/  LDL.LU.64 R8, [R1+0x1c28] ;  /* 0x001c280001087983 */ /* 0x000ea40000300a00 */
[----:B------:R-:W4:Y:S01]  /*4d470*/  LDL R28, [R1+0x6e8] ;  /* 0x0006e800011c7983 */ /* 0x000f220000100800 */
[C---:B--2---:R-:W-:Y:S11]  /*4d480*/  HMMA.16816.F32.BF16 R16, R8.reuse, R4, R16 ;  /* 0x000000040810723c */ /* 0x044ff60000041810 */
[----:B------:R-:W-:Y:S11]  /*4d490*/  @!UPT UIADD3 URZ, URZ, URZ, URZ ;  /* 0x0000003f3f3ff290 */ /* 0x000ff6000fffe03f */
[----:B------:R-:W-:Y:S01]  /*4d4a0*/  @!UPT UIADD3 URZ, URZ, URZ, URZ ;  /* 0x0000003f3f3ff290 */ /* 0x000fe2000fffe03f */
[----:B------:R-:W-:Y:S01]  /*4d4b0*/  STL.64 [R1+0x450], R16 ;  /* 0x0004501001007387 */ /* 0x000fe20000100a00 */
[----:B------:R0:W-:Y:S03]  /*4d4c0*/  STL.64 [R1+0x458], R18 ;  /* 0x0004581201007387 */ /* 0x0001e60000100a00 */
        /* <DEDUP_REMOVED lines=17> */
[----:B------:R-:W2:Y:S01]  /*4d5e0*/  LDL.LU.64 R18, [R1+0x1bf0] ;  /* 0x001bf00001127983 */ /* 0x000ea20000300a00 */
[----:B------:R-:W2:Y:S11]  /*4d5f0*/  LDL.LU.64 R16, [R1+0x1be8] ;  /* 0x001be80001107983 */ /* 0x000eb60000300a00 */
[----:B------:R-:W-:Y:S10]  /*4d600*/  @!UPT UIADD3 URZ, URZ, URZ, URZ ;  /* 0x0000003f3f3ff290 */ /* 0x000ff4000fffe03f */
[----:B------:R-:W-:Y:S01]  /*4d610*/  STL.64 [R1+0x420], R8 ;  /* 0x0004200801007387 */ /* 0x000fe20000100a00 */
[----:B------:R0:W-:Y:S03]  /*4d620*/  STL.64 [R1+0x428], R10 ;  /* 0x0004280a01007387 */ /* 0x0001e60000100a00 */
[----:B0-----:R-:W2:Y:S01]  /*4d630*/  LDL.LU.64 R10, [R1+0x1be0] ;  /* 0x001be000010a7983 */ /* 0x001ea20000300a00 */
[----:B------:R-:W2:Y:S02]  /*4d640*/  LDL.LU.64 R8, [R1+0x1bd8] ;  /* 0x001bd80001087983 */ /* 0x000ea40000300a00 */
[----:B------:R-:W5:Y:S02]  /*4d650*/  LDL R29, [R1+0x6dc] ;  /* 0x0006dc00011d7983 */ /* 0x000f640000100800 */
        /* <DEDUP_REMOVED lines=9> */
[----:B------:R-:W2:Y:S02]  /*4d6f0*/  LDL.LU.64 R6, [R1+0x1bc0] ;  /* 0x001bc00001067983 */ /* 0x000ea40000300a00 */
[----:B------:R-:W2:Y:S02]  /*4d700*/  LDL.LU.64 R4, [R1+0x1bb8] ;  /* 0x001bb80001047983 */ /* 0x000ea40000300a00 */
[C---:B--2---:R-:W-:Y:S01]  /*4d710*/  HMMA.16816.F32.BF16 R12, R8.reuse, R12, R4 ;  /* 0x0000000c080c723c */ /* 0x044fe20000041804 */
[----:B------:R-:W2:Y:S01]  /*4d720*/  LDL.LU.64 R6, [R1+0x1bb0] ;  /* 0x001bb00001067983 */ /* 0x000ea20000300a00 */
[----:B------:R-:W2:Y:S06]  /*4d730*/  LDL.LU.64 R4, [R1+0x1ba8] ;  /* 0x001ba80001047983 */ /* 0x000eac0000300a00 */
[C---:B------:R-:W-:Y:S11]  /*4d740*/  HMMA.16816.F32.BF16 R16, R8.reuse, R20, R16 ;  /* 0x000000140810723c */ /* 0x040ff60000041810 */
[----:B------:R-:W-:Y:S04]  /*4d750*/  @!UPT UIADD3 URZ, URZ, URZ, URZ ;  /* 0x0000003f3f3ff290 */ /* 0x000fe8000fffe03f */
[----:B------:R-:W-:Y:S01]  /*4d760*/  STL.64 [R1+0x400], R12 ;  /* 0x0004000c01007387 */ /* 0x000fe20000100a00 */
[----:B------:R0:W-:Y:S03]  /*4d770*/  STL.64 [R1+0x408], R14 ;  /* 0x0004080e01007387 */ /* 0x0001e60000100a00 */
[----:B0-----:R-:W4:Y:S01]  /*4d780*/  LDL.LU.64 R14, [R1+0x1ba0] ;  /* 0x001ba000010e7983 */ /* 0x001f220000300a00 */
[----:B------:R-:W4:Y:S02]  /*4d790*/  LDL.LU.64 R12, [R1+0x1b98] ;  /* 0x001b9800010c7983 */ /* 0x000f240000300a00 */
[----:B------:R-:W4:Y:S02]  /*4d7a0*/  LDL.LU R23, [R1+0x868] ;  /* 0x0008680001177983 */ /* 0x000f240000300800 */
[----:B------:R0:W-:Y:S01]  /*4d7b0*/  STL.64 [R1+0x1b60], R24 ;  /* 0x001b601801007387 */ /* 0x0001e20000100a00 */
[----:B------:R-:W-:Y:S01]  /*4d7c0*/  STL.64 [R1+0x3f0], R16 ;  /* 0x0003f01001007387 */ /* 0x000fe20000100a00 */
[----:B------:R-:W-:Y:S01]  /*4d7d0*/  STL.64 [R1+0x3f8], R18 ;  /* 0x0003f81201007387 */ /* 0x000fe20000100a00 */
[----:B--2---:R-:W-:Y:S02]  /*4d7e0*/  HMMA.16816.F32.BF16 R4, R8, R24, R4 ;  /* 0x000000180804723c */ /* 0x004fe40000041804 */
[----:B0-----:R-:W2:Y:S04]  /*4d7f0*/  LDL.LU R24, [R1+0x2f0] ;  /* 0x0002f00001187983 */ /* 0x001ea80000300800 */
[----:B---3--:R-:W0:Y:S11]  /*4d800*/  LDSM.16.M88.4 R8, [R22+0x56800] ;  /* 0x056800001608783b */ /* 0x008e360000000200 */
[----:B------:R-:W-:Y:S06]  /*4d810*/  @!UPT UIADD3 URZ, URZ, URZ, URZ ;  /* 0x0000003f3f3ff290 */ /* 0x000fec000fffe03f */
[----:B------:R-:W-:Y:S01]  /*4d820*/  STL.64 [R1+0x3e0], R4 ;  /* 0x0003e00401007387 */ /* 0x000fe20000100a00 */
[----:B------:R-:W-:Y:S02]  /*4d830*/  STL.64 [R1+0x3e8], R6 ;  /* 0x0003e80601007387 */ /* 0x000fe40000100a00 */
[----:B------:R-:W2:Y:S02]  /*4d840*/  LDL.LU R25, [R1+0x2f4] ;  /* 0x0002f40001197983 */ /* 0x000ea40000300800 */
[----:B------:R-:W3:Y:S01]  /*4d850*/  LDL.LU R26, [R1+0x2f8] ;  /* 0x0002f800011a7983 */ /* 0x000ee20000300800 */
[----:B------:R-:W3:Y:S04]  /*4d860*/  LDL.LU R27, [R1+0x2fc] ;  /* 0x0002fc00011b7983 */ /* 0x000ee80000300800 */
[----:B---3--:R-:W-:Y:S01]  /*4d870*/  STL.64 [R1+0x1b70], R26 ;  /* 0x001b701a01007387 */ /* 0x008fe20000100a00 */
[----:B--2---:R1:W-:Y:S03]  /*4d880*/  STL.64 [R1+0x1b68], R24 ;  /* 0x001b681801007387 */ /* 0x0043e60000100a00 */
[----:B-1----:R-:W2:Y:S01]  /*4d890*/  LDL.LU R24, [R1+0x300] ;  /* 0x0003000001187983 */ /* 0x002ea20000300800 */
[----:B------:R-:W2:Y:S02]  /*4d8a0*/  LDL.LU R25, [R1+0x304] ;  /* 0x0003040001197983 */ /* 0x000ea40000300800 */
[----:B------:R-:W3:Y:S02]  /*4d8b0*/  LDL.LU R26, [R1+0x308] ;  /* 0x00030800011a7983 */ /* 0x000ee40000300800 */
[----:B------:R-:W3:Y:S02]  /*4d8c0*/  LDL.LU R27, [R1+0x30c] ;  /* 0x00030c00011b7983 */ /* 0x000ee40000300800 */
[----:B---3--:R-:W-:Y:S01]  /*4d8d0*/  STL.64 [R1+0x1b80], R26 ;  /* 0x001b801a01007387 */ /* 0x008fe20000100a00 */
[----:B--2---:R-:W-:Y:S02]  /*4d8e0*/  STL.64 [R1+0x1b78], R24 ;  /* 0x001b781801007387 */ /* 0x004fe40000100a00 */
[----:B------:R-:W2:Y:S02]  /*4d8f0*/  LDL.LU R4, [R1+0x2e0] ;  /* 0x0002e00001047983 */ /* 0x000ea40000300800 */
[----:B------:R-:W2:Y:S01]  /*4d900*/  LDL.LU R5, [R1+0x2e4] ;  /* 0x0002e40001057983 */ /* 0x000ea20000300800 */
[----:B------:R-:W3:Y:S01]  /*4d910*/  LDL.LU R6, [R1+0x2e8] ;  /* 0x0002e80001067983 */ /* 0x000ee20000300800 */
[----:B------:R-:W3:Y:S03]  /*4d920*/  LDL.LU R7, [R1+0x2ec] ;  /* 0x0002ec0001077983 */ /* 0x000ee60000300800 */
[----:B---3--:R-:W-:Y:S01]  /*4d930*/  STL.64 [R1+0x1b90], R6 ;  /* 0x001b900601007387 */ /* 0x008fe20000100a00 */
[----:B--2---:R1:W-:Y:S03]  /*4d940*/  STL.64 [R1+0x1b88], R4 ;  /* 0x001b880401007387 */ /* 0x0043e60000100a00 */
[----:B-1----:R-:W4:Y:S01]  /*4d950*/  LDL.LU R4, [R1+0x310] ;  /* 0x0003100001047983 */ /* 0x002f220000300800 */
[----:B------:R-:W4:Y:S02]  /*4d960*/  LDL.LU R5, [R1+0x314] ;  /* 0x0003140001057983 */ /* 0x000f240000300800 */
[----:B------:R-:W4:Y:S02]  /*4d970*/  LDL.LU R6, [R1+0x318] ;  /* 0x0003180001067983 */ /* 0x000f240000300800 */
[----:B------:R-:W4:Y:S01]  /*4d980*/  LDL.LU R7, [R1+0x31c] ;  /* 0x00031c0001077983 */ /* 0x000f220000300800 */
[----:B------:R-:W2:Y:S01]  /*4d990*/  LDL.LU R16, [R1+0x2b0] ;  /* 0x0002b00001107983 */ /* 0x000ea20000300800 */
[----:B------:R-:W2:Y:S02]  /*4d9a0*/  LDL.LU R17, [R1+0x2b4] ;  /* 0x0002b40001117983 */ /* 0x000ea40000300800 */
[----:B------:R-:W3:Y:S02]  /*4d9b0*/  LDL.LU R18, [R1+0x2b8] ;  /* 0x0002b80001127983 */ /* 0x000ee40000300800 */
[----:B------:R-:W3:Y:S02]  /*4d9c0*/  LDL.LU R19, [R1+0x2bc] ;  /* 0x0002bc0001137983 */ /* 0x000ee40000300800 */
[----:B---3--:R-:W-:Y:S01]  /*4d9d0*/  STL.64 [R1+0x1b28], R18 ;  /* 0x001b281201007387 */ /* 0x008fe20000100a00 */
[----:B--2---:R1:W-:Y:S03]  /*4d9e0*/  STL.64 [R1+0x1b20], R16 ;  /* 0x001b201001007387 */ /* 0x0043e60000100a00 */
[----:B-1----:R-:W2:Y:S01]  /*4d9f0*/  LDL.64 R16, [R1] ;  /* 0x0000000001107983 */ /* 0x002ea20000100a00 */
[----:B0-----:R-:W-:Y:S02]  /*4da00*/  STL.64 [R1+0x1ad8], R10 ;  /* 0x001ad80a01007387 */ /* 0x001fe40000100a00 */
[----:B------:R0:W-:Y:S02]  /*4da10*/  STL.64 [R1+0x1ad0], R8 ;  /* 0x001ad00801007387 */ /* 0x0001e40000100a00 */
[----:B0-----:R-:W3:Y:S01]  /*4da20*/  LDL.LU R8, [R1+0x2a0] ;  /* 0x0002a00001087983 */ /* 0x001ee20000300800 */
[----:B------:R-:W3:Y:S02]  /*4da30*/  LDL.LU R9, [R1+0x2a4] ;  /* 0x0002a40001097983 */ /* 0x000ee40000300800 */
[----:B------:R-:W2:Y:S02]  /*4da40*/  LDL.LU R10, [R1+0x2a8] ;  /* 0x0002a800010a7983 */ /* 0x000ea40000300800 */
[----:B------:R-:W2:Y:S02]  /*4da50*/  LDL.LU R11, [R1+0x2ac] ;  /* 0x0002ac00010b7983 */ /* 0x000ea40000300800 */
[----:B------:R-:W-:Y:S01]  /*4da60*/  IMAD.MOV.U32 R24, RZ, RZ, R2 ;  /* 0x000000ffff187224 */ /* 0x000fe200078e0002 */
[----:B------:R-:W-:-:S07]  /*4da70*/  MOV R25, R0 ;  /* 0x0000000000197202 */ /* 0x000fce0000000f00 */
[C---:B----4-:R-:W-:Y:S01]  /*4da80*/  HMMA.16816.F32.BF16 R24, R12.reuse, R24, R4 ;  /* 0x000000180c18723c */ /* 0x050fe20000041804 */
[----:B--2---:R-:W-:Y:S01]  /*4da90*/  STL.64 [R1+0x1b38], R10 ;  /* 0x001b380a01007387 */ /* 0x004fe20000100a00 */
[----:B---3--:R0:W-:Y:S03]  /*4daa0*/  STL.64 [R1+0x1b30], R8 ;  /* 0x001b300801007387 */ /* 0x0081e60000100a00 */
        /* <DEDUP_REMOVED lines=15> */
[----:B------:R-:W4:Y:S02]  /*4dba0*/  LDL.LU.64 R24, [R1+0x1b78] ;  /* 0x001b780001187983 */ /* 0x000f240000300a00 */
[C---:B----4-:R-:W-:Y:S11]  /*4dbb0*/  HMMA.16816.F32.BF16 R24, R12.reuse, R16, R24 ;  /* 0x000000100c18723c */ /* 0x050ff60000041818 */
[----:B------:R-:W-:Y:S11]  /*4dbc0*/  @!UPT UIADD3 URZ, URZ, URZ, URZ ;  /* 0x0000003f3f3ff290 */ /* 0x000ff6000fffe03f */
[----:B------:R-:W-:Y:S01]  /*4dbd0*/  @!UPT UIADD3 URZ, URZ, URZ, URZ ;  /* 0x0000003f3f3ff290 */ /* 0x000fe2000fffe03f */
[----:B------:R-:W-:Y:S01]  /*4dbe0*/  STL.64 [R1+0x3c0], R24 ;  /* 0x0003c01801007387 */ /* 0x000fe20000100a00 */
[----:B------:R0:W-:Y:S03]  /*4dbf0*/  STL.64 [R1+0x3c8], R26 ;  /* 0x0003c81a01007387 */ /* 0x0001e60000100a00 */
[----:B0-----:R-:W4:Y:S01]  /*4dc00*/  LDL.LU.64 R26, [R1+0x1b70] ;  /* 0x001b7000011a7983 */ /* 0x001f220000300a00 */
[----:B------:R-:W4:Y:S02]  /*4dc10*/  LDL.LU.64 R24, [R1+0x1b68] ;  /* 0x001b680001187983 */ /* 0x000f240000300a00 */
[----:B------:R-:W2:Y:S01]  /*4dc20*/  LDL.LU R2, [R1+0x86c] ;  /* 0x00086c0001027983 */ /* 0x000ea20000300800 */
[C---:B----4-:R-:W-:Y:S11]  /*4dc30*/  HMMA.16816.F32.BF16 R24, R12.reuse, R20, R24 ;  /* 0x000000140c18723c */ /* 0x050ff60000041818 */
[----:B------:R-:W-:Y:S11]  /*4dc40*/  @!UPT UIADD3 URZ, URZ, URZ, URZ ;  /* 0x0000003f3f3ff290 */ /* 0x000ff6000fffe03f */
[----:B------:R-:W-:Y:S01]  /*4dc50*/  @!UPT UIADD3 URZ, URZ, URZ, URZ ;  /* 0x0000003f3f3ff290 */ /* 0x000fe2000fffe03f */
[----:B------:R0:W-:Y:S01]  /*4dc60*/  STL.64 [R1+0x3b0], R24 ;  /* 0x0003b01801007387 */ /* 0x0001e20000100a00 */
[----:B------:R1:W-:Y:S03]  /*4dc70*/  STL.64 [R1+0x3b8], R26 ;  /* 0x0003b81a01007387 */ /* 0x0003e60000100a00 */
[----:B0-----:R-:W3:Y:S02]  /*4dc80*/  LDL.LU.64 R24, [R1+0x1b60] ;  /* 0x001b600001187983 */ /* 0x001ee40000300a00 */
[----:B---3--:R-:W-:Y:S02]  /*4dc90*/  HMMA.16816.F32.BF16 R12, R12, R24, R4 ;  /* 0x000000180c0c723c */ /* 0x008fe40000041804 */
[----:B------:R-:W2:Y:S01]  /*4dca0*/  LDL.LU.64 R6, [R1+0x1b58] ;  /* 0x001b580001067983 */ /* 0x000ea20000300a00 */
[----:B------:R-:W2:Y:S02]  /*4dcb0*/  LDL.LU.64 R4, [R1+0x1b50] ;  /* 0x001b500001047983 */ /* 0x000ea40000300a00 */
[----:B-1----:R-:W3:Y:S02]  /*4dcc0*/  LDL.LU R26, [R1+0x864] ;  /* 0x00086400011a7983 */ /* 0x002ee40000300800 */
[----:B------:R-:W4:Y:S11]  /*4dcd0*/  LDL R0, [R1+0x6ec] ;  /* 0x0006ec0001007983 */ /* 0x000f360000100800 */
[----:B------:R-:W-:Y:S05]  /*4dce0*/  @!UPT UIADD3 URZ, URZ, URZ, URZ ;  /* 0x0000003f3f3ff290 */ /* 0x000fea000fffe03f */
[----:B------:R0:W-:Y:S01]  /*4dcf0*/  STL.64 [R1+0x50], R12 ;  /* 0x0000500c01007387 */ /* 0x0001e20000100a00 */
[----:B------:R1:W-:Y:S03]  /*4dd00*/  STL.64 [R1+0x58], R14 ;  /* 0x0000580e01007387 */ /* 0x0003e60000100a00 */
[----:B0-----:R-:W2:Y:S01]  /*4dd10*/  LDL.LU R12, [R1+0x340] ;  /* 0x00034000010c7983 */ /* 0x001ea20000300800 */
[----:B------:R-:W2:Y:S02]  /*4dd20*/  LDL.LU R13, [R1+0x344] ;  /* 0x00034400010d7983 */ /* 0x000ea40000300800 */
[----:B-1----:R-:W2:Y:S02]  /*4dd30*/  LDL.LU R14, [R1+0x348] ;  /* 0x00034800010e7983 */ /* 0x002ea40000300800 */
        /* <DEDUP_REMOVED lines=9> */
[----:B0-----:R-:W2:Y:S02]  /*4ddd0*/  LDL.64 R12, [R1+0x10] ;  /* 0x00001000010c7983 */ /* 0x001ea40000100a00 */
        /* <DEDUP_REMOVED lines=18> */
[C---:B--2---:R-:W-:Y:S08]  /*4df00*/  HMMA.16816.F32.BF16 R16, R4.reuse, R20, R16 ;  /* 0x000000140410723c */ /* 0x044ff00000041810 */
[----:B------:R-:W-:Y:S11]  /*4df10*/  HMMA.16816.F32.BF16 R4, R4, R24, R8 ;  /* 0x000000180404723c */ /* 0x000ff60000041808 */
[----:B------:R-:W-:Y:S04]  /*4df20*/  @!UPT UIADD3 URZ, URZ, URZ, URZ ;  /* 0x0000003f3f3ff290 */ /* 0x000fe8000fffe03f */
[----:B------:R-:W-:Y:S01]  /*4df30*/  STL.64 [R1+0x2f0], R16 ;  /* 0x0002f01001007387 */ /* 0x000fe20000100a00 */
[----:B------:R0:W-:Y:S03]  /*4df40*/  STL.64 [R1+0x2f8], R18 ;  /* 0x0002f81201007387 */ /* 0x0001e60000100a00 */
[----:B0-----:R-:W2:Y:S01]  /*4df50*/  LDL.LU.64 R18, [R1+0x1b18] ;  /* 0x001b180001127983 */ /* 0x001ea20000300a00 */
[----:B------:R-:W2:Y:S02]  /*4df60*/  LDL.LU.64 R16, [R1+0x1b10] ;  /* 0x001b100001107983 */ /* 0x000ea40000300a00 */
[----:B---3--:R-:W-:Y:S02]  /*4df70*/  STL [R1+0x1b08], R26 ;  /* 0x001b081a01007387 */ /* 0x008fe40000100800 */
[----:B------:R0:W-:Y:S01]  /*4df80*/  STL.64 [R1+0x1b00], R24 ;  /* 0x001b001801007387 */ /* 0x0001e20000100a00 */
[----:B------:R-:W-:Y:S01]  /*4df90*/  STL.64 [R1+0x2e0], R4 ;  /* 0x0002e00401007387 */ /* 0x000fe20000100a00 */
[----:B------:R-:W-:Y:S02]  /*4dfa0*/  STL.64 [R1+0x2e8], R6 ;  /* 0x0002e80601007387 */ /* 0x000fe40000100a00 */
[----:B------:R-:W1:Y:S01]  /*4dfb0*/  LDSM.16.M88.4 R4, [R22+0x57000] ;  /* 0x057000001604783b */ /* 0x000e620000000200 */
[----:B0-----:R-:W2:Y:S03]  /*4dfc0*/  LDL.LU R24, [R1+0x330] ;  /* 0x0003300001187983 */ /* 0x001ea60000300800 */
[----:B------:R-:W2:Y:S02]  /*4dfd0*/  LDL.LU R25, [R1+0x334] ;  /* 0x0003340001197983 */ /* 0x000ea40000300800 */
[----:B------:R-:W2:Y:S02]  /*4dfe0*/  LDL.LU R26, [R1+0x338] ;  /* 0x00033800011a7983 */ /* 0x000ea40000300800 */
[----:B------:R-:W2:Y:S01]  /*4dff0*/  LDL.LU R27, [R1+0x33c] ;  /* 0x00033c00011b7983 */ /* 0x000ea20000300800 */
[----:B------:R-:W3:Y:S01]  /*4e000*/  LDL.LU R8, [R1+0x350] ;  /* 0x0003500001087983 */ /* 0x000ee20000300800 */
[----:B------:R-:W3:Y:S02]  /*4e010*/  LDL.LU R9, [R1+0x354] ;  /* 0x0003540001097983 */ /* 0x000ee40000300800 */
[----:B------:R-:W3:Y:S02]  /*4e020*/  LDL.LU R10, [R1+0x358] ;  /* 0x00035800010a7983 */ /* 0x000ee40000300800 */
[----:B------:R-:W3:Y:S01]  /*4e030*/  LDL.LU R11, [R1+0x35c] ;  /* 0x00035c00010b7983 */ /* 0x000ee20000300800 */
[----:B-1----:R-:W-:Y:S01]  /*4e040*/  STL.64 [R1+0x1a90], R6 ;  /* 0x001a900601007387 */ /* 0x002fe20000100a00 */
[----:B------:R0:W-:Y:S03]  /*4e050*/  STL.64 [R1+0x1a88], R4 ;  /* 0x001a880401007387 */ /* 0x0001e60000100a00 */
[----:B0-----:R-:W3:Y:S01]  /*4e060*/  LDL.LU R4, [R1+0x390] ;  /* 0x0003900001047983 */ /* 0x001ee20000300800 */
[----:B------:R-:W3:Y:S02]  /*4e070*/  LDL.LU R5, [R1+0x394] ;  /* 0x0003940001057983 */ /* 0x000ee40000300800 */
[----:B------:R-:W3:Y:S02]  /*4e080*/  LDL.LU R6, [R1+0x398] ;  /* 0x0003980001067983 */ /* 0x000ee40000300800 */
[----:B------:R-:W3:Y:S01]  /*4e090*/  LDL.LU R7, [R1+0x39c] ;  /* 0x00039c0001077983 */ /* 0x000ee20000300800 */
[C---:B--2---:R-:W-:Y:S01]  /*4e0a0*/  HMMA.16816.F32.BF16 R24, R16.reuse, R12, R24 ;  /* 0x0000000c1018723c */ /* 0x044fe20000041818 */
[----:B---3--:R0:W-:Y:S01]  /*4e0b0*/  STL.64 [R1+0x1aa0], R6 ;  /* 0x001aa00601007387 */ /* 0x0081e20000100a00 */
[----:B------:R1:W-:Y:S11]  /*4e0c0*/  STL.64 [R1+0x1a98], R4 ;  /* 0x001a980401007387 */ /* 0x0003f60000100a00 */
[----:B------:R-:W-:Y:S10]  /*4e0d0*/  @!UPT UIADD3 URZ, URZ, URZ, URZ ;  /* 0x0000003f3f3ff290 */ /* 0x000ff4000fffe03f */
[----:B------:R-:W-:Y:S02]  /*4e0e0*/  STL.64 [R1+0x2d0], R24 ;  /* 0x0002d01801007387 */ /* 0x000fe40000100a00 */
[----:B------:R2:W-:Y:S02]  /*4e0f0*/  STL.64 [R1+0x2d8], R26 ;  /* 0x0002d81a01007387 */ /* 0x0005e40000100a00 */
[----:B0-----:R-:W-:Y:S02]  /*4e100*/  IMAD.MOV.U32 R6, RZ, RZ, R12 ;  /* 0x000000ffff067224 */ /* 0x001fe400078e000c */
[----:B-1----:R-:W-:Y:S01]  /*4e110*/  IMAD.MOV.U32 R4, RZ, RZ, R14 ;  /* 0x000000ffff047224 */ /* 0x002fe200078e000e */
[----:B------:R-:W-:Y:S01]  /*4e120*/  MOV R5, R3 ;  /* 0x0000000300057202 */ /* 0x000fe20000000f00 */
[----:B--2---:R-:W4:Y:S01]  /*4e130*/  LDL.LU R26, [R1+0x1b08] ;  /* 0x001b0800011a7983 */ /* 0x004f220000300800 */
[----:B------:R-:W2:Y:S01]  /*4e140*/  LDL.LU.64 R24, [R1+0x1b00] ;  /* 0x001b000001187983 */ /* 0x000ea20000300a00 */
        /* <DEDUP_REMOVED lines=10> */
[----:B------:R-:W-:Y:S02]  /*4e1f0*/  STL.64 [R1+0x1ab8], R4 ;  /* 0x001ab80401007387 */ /* 0x000fe40000100a00 */
[----:B------:R-:W-:Y:S01]  /*4e200*/  STL.64 [R1+0x1ab0], R22 ;  /* 0x001ab01601007387 */ /* 0x000fe20000100a00 */
[----:B------:R0:W-:Y:S01]  /*4e210*/  STL.64 [R1+0x1aa8], R20 ;  /* 0x001aa81401007387 */ /* 0x0001e20000100a00 */
[C---:B---3--:R-:W-:Y:S11]  /*4e220*/  HMMA.16816.F32.BF16 R12, R16.reuse, R20, R12 ;  /* 0x00000014100c723c */ /* 0x048ff6000004180c */
[----:B------:R-:W-:Y:S11]  /*4e230*/  @!UPT UIADD3 URZ, URZ, URZ, URZ ;  /* 0x0000003f3f3ff290 */ /* 0x000ff6000fffe03f */
[----:B------:R-:W-:Y:S01]  /*4e240*/  @!UPT UIADD3 URZ, URZ, URZ, URZ ;  /* 0x0000003f3f3ff290 */ /* 0x000fe2000fffe03f */
[----:B------:R-:W-:Y:S01]  /*4e250*/  STL.64 [R1+0x280], R12 ;  /* 0x0002800c01007387 */ /* 0x000fe20000100a00 */
[----:B------:R-:W-:Y:S02]  /*4e260*/  STL.64 [R1+0x288], R14 ;  /* 0x0002880e01007387 */ /* 0x000fe40000100a00 */
[----:B0-----:R-:W3:Y:S02]  /*4e270*/  LDL.LU R20, [R1+0x380] ;  /* 0x0003800001147983 */ /* 0x001ee40000300800 */
[----:B------:R-:W3:Y:S01]  /*4e280*/  LDL.LU R21, [R1+0x384] ;  /* 0x0003840001157983 */ /* 0x000ee20000300800 */
[----:B------:R-:W3:Y:S01]  /*4e290*/  LDL.LU R22, [R1+0x388] ;  /* 0x0003880001167983 */ /* 0x000ee20000300800 */
[----:B------:R-:W3:Y:S01]  /*4e2a0*/  LDL.LU R23, [R1+0x38c] ;  /* 0x00038c0001177983 */ /* 0x000ee20000300800 */
[----:B--2---:R-:W-:Y:S02]  /*4e2b0*/  HMMA.16816.F32.BF16 R16, R16, R24, R8 ;  /* 0x000000181010723c */ /* 0x004fe40000041808 */
[----:B---3--:R-:W-:Y:S01]  /*4e2c0*/  STL.64 [R1+0x1ac8], R22 ;  /* 0x001ac81601007387 */ /* 0x008fe20000100a00 */
[----:B------:R0:W-:Y:S03]  /*4e2d0*/  STL.64 [R1+0x1ac0], R20 ;  /* 0x001ac01401007387 */ /* 0x0001e60000100a00 */
[----:B0-----:R-:W2:Y:S01]  /*4e2e0*/  LDL.LU R20, [R1+0x370] ;  /* 0x0003700001147983 */ /* 0x001ea20000300800 */
[----:B------:R-:W2:Y:S02]  /*4e2f0*/  LDL.LU R21, [R1+0x374] ;  /* 0x0003740001157983 */ /* 0x000ea40000300800 */
[----:B------:R-:W2:Y:S02]  /*4e300*/  LDL.LU R22, [R1+0x378] ;  /* 0x0003780001167983 */ /* 0x000ea40000300800 */
[----:B------:R-:W2:Y:S01]  /*4e310*/  LDL.LU R23, [R1+0x37c] ;  /* 0x00037c0001177983 */ /* 0x000ea20000300800 */
[----:B------:R-:W3:Y:S01]  /*4e320*/  LDL.LU R15, [R1+0x5f0] ;  /* 0x0005f000010f7983 */ /* 0x000ee20000300800 */
[----:B------:R-:W2:Y:S02]  /*4e330*/  LDL.LU R14, [R1+0x5f4] ;  /* 0x0005f400010e7983 */ /* 0x000ea40000300800 */
[----:B------:R-:W2:Y:S02]  /*4e340*/  LDL.LU R13, [R1+0x5f8] ;  /* 0x0005f800010d7983 */ /* 0x000ea40000300800 */
[----:B------:R-:W2:Y:S01]  /*4e350*/  LDL.LU R12, [R1+0x5fc] ;  /* 0x0005fc00010c7983 */ /* 0x000ea20000300800 */
[----:B------:R-:W2:Y:S01]  /*4e360*/  LDL.LU.64 R10, [R1+0x1ad8] ;  /* 0x001ad800010a7983 */ /* 0x000ea20000300a00 */
[----:B------:R-:W2:Y:S02]  /*4e370*/  LDL.LU.64 R8, [R1+0x1ad0] ;  /* 0x001ad00001087983 */ /* 0x000ea40000300a00 */
[----:B------:R-:W-:Y:S01]  /*4e380*/  IMAD.MOV.U32 R4, RZ, RZ, R6 ;  /* 0x000000ffff047224 */ /* 0x000fe200078e0006 */
[----:B------:R-:W-:Y:S01]  /*4e390*/  MOV R5, R3 ;  /* 0x0000000300057202 */ /* 0x000fe20000000f00 */
[----:B------:R0:W-:Y:S01]  /*4e3a0*/  STL.64 [R1+0x230], R16 ;  /* 0x0002301001007387 */ /* 0x0001e20000100a00 */
[----:B------:R1:W-:Y:S03]  /*4e3b0*/  STL.64 [R1+0x238], R18 ;  /* 0x0002381201007387 */ /* 0x0003e60000100a00 */
[----:B0-----:R-:W3:Y:S01]  /*4e3c0*/  LDL.LU R16, [R1+0x3a0] ;  /* 0x0003a00001107983 */ /* 0x001ee20000300800 */
[----:B------:R-:W3:Y:S02]  /*4e3d0*/  LDL.LU R17, [R1+0x3a4] ;  /* 0x0003a40001117983 */ /* 0x000ee40000300800 */
[----:B-1----:R-:W3:Y:S02]  /*4e3e0*/  LDL.LU R18, [R1+0x3a8] ;  /* 0x0003a80001127983 */ /* 0x002ee40000300800 */
[----:B------:R-:W3:Y:S01]  /*4e3f0*/  LDL.LU R19, [R1+0x3ac] ;  /* 0x0003ac0001137983 */ /* 0x000ee20000300800 */
[C---:B--2---:R-:W-:Y:S01]  /*4e400*/  HMMA.16816.F32.BF16 R4, R8.reuse, R4, R20 ;  /* 0x000000040804723c */ /* 0x044fe20000041814 */
[----:B------:R-:W2:Y:S01]  /*4e410*/  LDL.LU.64 R22, [R1+0x1ac8] ;  /* 0x001ac80001167983 */ /* 0x000ea20000300a00 */
[----:B------:R-:W2:Y:S11]  /*4e420*/  LDL.LU.64 R20, [R1+0x1ac0] ;  /* 0x001ac00001147983 */ /* 0x000eb60000300a00 */
[----:B------:R-:W-:Y:S10]  /*4e430*/  @!UPT UIADD3 URZ, URZ, URZ, URZ ;  /* 0x0000003f3f3ff290 */ /* 0x000ff4000fffe03f */
[----:B------:R0:W-:Y:S01]  /*4e440*/  STL.64 [R1+0x220], R4 ;  /* 0x0002200401007387 */ /* 0x0001e20000100a00 */
[----:B------:R2:W-:Y:S03]  /*4e450*/  STL.64 [R1+0x228], R6 ;  /* 0x0002280601007387 */ /* 0x0005e60000100a00 */
[----:B0-----:R-:W2:Y:S02]  /*4e460*/  LDL.LU.64 R4, [R1+0x1ab8] ;  /* 0x001ab80001047983 */ /* 0x001ea40000300a00 */
[----:B--2---:R-:W-:Y:S02]  /*4e470*/  HMMA.16816.F32.BF16 R4, R8, R4, R20 ;  /* 0x000000040804723c */ /* 0x004fe40000041814 */
[----:B------:R-:W2:Y:S01]  /*4e480*/  LDL.LU.64 R22, [R1+0x1ab0] ;  /* 0x001ab00001167983 */ /* 0x000ea20000300a00 */
[----:B------:R-:W3:Y:S11]  /*4e490*/  LDL.LU.64 R20, [R1+0x1aa8] ;  /* 0x001aa80001147983 */ /* 0x000ef60000300a00 */
[----:B------:R-:W-:Y:S09]  /*4e4a0*/  @!UPT UIADD3 URZ, URZ, URZ, URZ ;  /* 0x0000003f3f3ff290 */ /* 0x000ff2000fffe03f */
[----:B------:R-:W-:Y:S01]  /*4e4b0*/  STL.64 [R1+0x60], R4 ;  /* 0x0000600401007387 */ /* 0x000fe20000100a00 */
[----:B------:R0:W-:Y:S03]  /*4e4c0*/  STL.64 [R1+0x68], R6 ;  /* 0x0000680601007387 */ /* 0x0001e60000100a00 */
[----:B0-----:R-:W3:Y:S01]  /*4e4d0*/  LDL.LU.64 R6, [R1+0x1aa0] ;  /* 0x001aa00001067983 */ /* 0x001ee20000300a00 */
[----:B------:R-:W3:Y:S02]  /*4e4e0*/  LDL.LU.64 R4, [R1+0x1a98] ;  /* 0x001a980001047983 */ /* 0x000ee40000300a00 */
[----:B----4-:R-:W-:-:S04]  /*4e4f0*/  FADD R0, -R0, R26 ;  /* 0x0000001a00007221 */ /* 0x010fc80000000100 */
[----:B------:R-:W-:-:S04]  /*4e500*/  FMUL R0, R0, 1.4426950216293334961 ;  /* 0x3fb8aa3b00007820 */ /* 0x000fc80000400000 */
[----:B------:R2:W0:Y:S02]  /*4e510*/  MUFU.EX2 R3, R0 ;  /* 0x0000000000037308 */ /* 0x0004240000000800 */
[----:B--2---:R-:W-:Y:S01]  /*4e520*/  FADD R0, -R28, R23 ;  /* 0x000000171c007221 */ /* 0x004fe20000000100 */
[C---:B---3--:R-:W-:Y:S08]  /*4e530*/  HMMA.16816.F32.BF16 R4, R8.reuse, R20, R4 ;  /* 0x000000140804723c */ /* 0x048ff00000041804 */
[----:B------:R-:W-:Y:S11]  /*4e540*/  HMMA.16816.F32.BF16 R8, R8, R24, R16 ;  /* 0x000000180808723c */ /* 0x000ff60000041810 */
[----:B------:R-:W-:Y:S04]  /*4e550*/  @!UPT UIADD3 URZ, URZ, URZ, URZ ;  /* 0x0000003f3f3ff290 */ /* 0x000fe8000fffe03f */
[----:B------:R-:W-:Y:S01]  /*4e560*/  STL.64 [R1+0x270], R4 ;  /* 0x0002700401007387 */ /* 0x000fe20000100a00 */
[----:B------:R1:W-:Y:S03]  /*4e570*/  STL.64 [R1+0x278], R6 ;  /* 0x0002780601007387 */ /* 0x0003e60000100a00 */
[----:B-1----:R-:W2:Y:S01]  /*4e580*/  LDL.LU.64 R6, [R1+0x1a90] ;  /* 0x001a900001067983 */ /* 0x002ea20000300a00 */
[----:B------:R-:W2:Y:S02]  /*4e590*/  LDL.LU.64 R4, [R1+0x1a88] ;  /* 0x001a880001047983 */ /* 0x000ea40000300a00 */
[----:B------:R1:W-:Y:S02]  /*4e5a0*/  STL.64 [R1+0x1a80], R20 ;  /* 0x001a801401007387 */ /* 0x0003e40000100a00 */
[----:B-1----:R-:W2:Y:S01]  /*4e5b0*/  LDL.LU.64 R20, [R1+0x10] ;  /* 0x0000100001147983 */ /* 0x002ea20000300a00 */
[----:B------:R-:W3:Y:S02]  /*4e5c0*/  LDL.LU R16, [R1+0x620] ;  /* 0x0006200001107983 */ /* 0x000ee40000300800 */
[----:B------:R-:W-:Y:S02]  /*4e5d0*/  STL.64 [R1+0x260], R8 ;  /* 0x0002600801007387 */ /* 0x000fe40000100a00 */
[----:B------:R-:W-:Y:S01]  /*4e5e0*/  STL.64 [R1+0x268], R10 ;  /* 0x0002680a01007387 */ /* 0x000fe20000100a00 */
[----:B------:R-:W4:Y:S01]  /*4e5f0*/  LDL.LU R17, [R1+0x624] ;  /* 0x0006240001117983 */ /* 0x000f220000300800 */
[----:B------:R-:W2:Y:S02]  /*4e600*/  LDL.LU R18, [R1+0x628] ;  /* 0x0006280001127983 */ /* 0x000ea40000300800 */
[----:B------:R1:W-:Y:S02]  /*4e610*/  STL [R1+0xd58], R28 ;  /* 0x000d581c01007387 */ /* 0x0003e40000100800 */
[----:B-1----:R-:W2:Y:S01]  /*4e620*/  LDL.LU R28, [R1+0x5c0] ;  /* 0x0005c000011c7983 */ /* 0x002ea20000300800 */
[----:B0-----:R-:W-:-:S02]  /*4e630*/  FMUL R10, R3, R13 ;  /* 0x0000000d030a7220 */ /* 0x001fc40000400000 */
[----:B------:R-:W-:Y:S02]  /*4e640*/  FMUL R11, R3, R12 ;  /* 0x0000000c030b7220 */ /* 0x000fe40000400000 */
[----:B------:R-:W3:Y:S01]  /*4e650*/  LDL.LU R19, [R1+0x62c] ;  /* 0x00062c0001137983 */ /* 0x000ee20000300800 */
[----:B-----5:R-:W-:Y:S01]  /*4e660*/  STL [R1+0xd5c], R29 ;  /* 0x000d5c1d01007387 */ /* 0x020fe20000100800 */
[----:B------:R-:W-:Y:S02]  /*4e670*/  FADD R2, -R29, R2 ;  /* 0x000000021d027221 */ /* 0x000fe40000000100 */
[C---:B--2---:R-:W-:Y:S02]  /*4e680*/  FMUL R8, R28.reuse, R15 ;  /* 0x0000000f1c087220 */ /* 0x044fe40000400000 */
[C---:B------:R-:W-:Y:S02]  /*4e690*/  FMUL R9, R28.reuse, R14 ;  /* 0x0000000e1c097220 */ /* 0x040fe40000400000 */
[----:B------:R-:W0:Y:S05]  /*4e6a0*/  LDSM.16.M88.4 R12, [R22+0x57800] ;  /* 0x05780000160c783b */ /* 0x000e2a0000000200 */
[----:B------:R-:W-:Y:S01]  /*4e6b0*/  HMMA.16816.F32.BF16 R8, R4, R20, R8 ;  /* 0x000000140408723c */ /* 0x000fe20000041808 */
[----:B------:R-:W-:Y:S01]  /*4e6c0*/  MOV R27, R20 ;  /* 0x00000014001b7202 */ /* 0x000fe20000000f00 */
[----:B------:R-:W-:Y:S01]  /*4e6d0*/  IMAD.MOV.U32 R26, RZ, RZ, R21 ;  /* 0x000000ffff1a7224 */ /* 0x000fe200078e0015 */
[----:B0-----:R0:W-:Y:S01]  /*4e6e0*/  STL.64 [R1+0x20], R12 ;  /* 0x0000200c01007387 */ /* 0x0011e20000100a00 */
[----:B------:R1:W-:Y:S02]  /*4e6f0*/  STL [R1+0x28], R14 ;  /* 0x0000280e01007387 */ /* 0x0003e40000100800 */
[----:B------:R-:W-:Y:S01]  /*4e700*/  IMAD.MOV.U32 R29, RZ, RZ, R15 ;  /* 0x000000ffff1d7224 */ /* 0x000fe200078e000f */
[----:B0-----:R-:W2:Y:S01]  /*4e710*/  LDL.LU R12, [R1+0x650] ;  /* 0x00065000010c7983 */ /* 0x001ea20000300800 */
[----:B------:R-:W5:Y:S02]  /*4e720*/  LDL.LU R13, [R1+0x654] ;  /* 0x00065400010d7983 */ /* 0x000f640000300800 */
[----:B-1----:R-:W2:Y:S02]  /*4e730*/  LDL.LU R14, [R1+0x658] ;  /* 0x00065800010e7983 */ /* 0x002ea40000300800 */
[----:B------:R-:W2:Y:S11]  /*4e740*/  LDL.LU R15, [R1+0x65c] ;  /* 0x00065c00010f7983 */ /* 0x000eb60000300800 */
[----:B------:R-:W-:Y:S01]  /*4e750*/  STL.64 [R1+0x2c0], R8 ;  /* 0x0002c00801007387 */ /* 0x000fe20000100a00 */
[----:B------:R-:W-:Y:S02]  /*4e760*/  STL.64 [R1+0x2c8], R10 ;  /* 0x0002c80a01007387 */ /* 0x000fe40000100a00 */
[----:B------:R-:W2:Y:S02]  /*4e770*/  LDL.LU.64 R20, [R1+0x1a80] ;  /* 0x001a800001147983 */ /* 0x000ea40000300a00 */
[----:B------:R-:W-:Y:S01]  /*4e780*/  STL.64 [R1+0x1a78], R26 ;  /* 0x001a781a01007387 */ /* 0x000fe20000100a00 */
[----:B------:R0:W-:Y:S04]  /*4e790*/  STL.64 [R1+0x1a70], R24 ;  /* 0x001a701801007387 */ /* 0x0001e80000100a00 */
[----:B0-----:R-:W2:Y:S01]  /*4e7a0*/  LDL.LU.64 R24, [R1] ;  /* 0x0000000001187983 */ /* 0x001ea20000300a00 */
[----:B---3--:R-:W-:-:S02]  /*4e7b0*/  FMUL R16, R28, R16 ;  /* 0x000000101c107220 */ /* 0x008fc40000400000 */
[C---:B----4-:R-:W-:Y:S02]  /*4e7c0*/  FMUL R17, R28.reuse, R17 ;  /* 0x000000111c117220 */ /* 0x050fe40000400000 */
[C---:B------:R-:W-:Y:S02]  /*4e7d0*/  FMUL R18, R3.reuse, R18 ;  /* 0x0000001203127220 */ /* 0x040fe40000400000 */
[C---:B------:R-:W-:Y:S01]  /*4e7e0*/  FMUL R19, R3.reuse, R19 ;  /* 0x0000001303137220 */ /* 0x040fe20000400000 */
[----:B------:R-:W3:Y:S01]  /*4e7f0*/  LDL.LU R8, [R1+0x640] ;  /* 0x0006400001087983 */ /* 0x000ee20000300800 */
[----:B------:R-:W4:Y:S02]  /*4e800*/  LDL.LU R9, [R1+0x644] ;  /* 0x0006440001097983 */ /* 0x000f240000300800 */
[----:B------:R-:W3:Y:S02]  /*4e810*/  LDL.LU R10, [R1+0x648] ;  /* 0x00064800010a7983 */ /* 0x000ee40000300800 */
[----:B------:R-:W3:Y:S01]  /*4e820*/  LDL.LU R11, [R1+0x64c] ;  /* 0x00064c00010b7983 */ /* 0x000ee20000300800 */
[----:B--2---:R-:W-:Y:S11]  /*4e830*/  HMMA.16816.F32.BF16 R16, R4, R24, R16 ;  /* 0x000000180410723c */ /* 0x004ff60000041810 */
[----:B------:R-:W-:Y:S11]  /*4e840*/  @!UPT UIADD3 URZ, URZ, URZ, URZ ;  /* 0x0000003f3f3ff290 */ /* 0x000ff6000fffe03f */
[----:B------:R-:W-:Y:S01]  /*4e850*/  @!UPT UIADD3 URZ, URZ, URZ, URZ ;  /* 0x0000003f3f3ff290 */ /* 0x000fe2000fffe03f */
[----:B------:R0:W-:Y:S01]  /*4e860*/  STL.64 [R1+0x2b0], R16 ;  /* 0x0002b01001007387 */ /* 0x0001e20000100a00 */
[----:B------:R1:W-:Y:S02]  /*4e870*/  STL.64 [R1+0x2b8], R18 ;  /* 0x0002b81201007387 */ /* 0x0003e40000100a00 */
[----:B------:R-:W0:Y:S02]  /*4e880*/  LDL.LU.64 R26, [R1+0x1a78] ;  /* 0x001a7800011a7983 */ /* 0x000e240000300a00 */
[C---:B------:R-:W-:Y:S02]  /*4e890*/  FMUL R12, R28.reuse, R12 ;  /* 0x0000000c1c0c7220 */ /* 0x040fe40000400000 */
[----:B-----5:R-:W-:Y:S02]  /*4e8a0*/  FMUL R13, R28, R13 ;  /* 0x0000000d1c0d7220 */ /* 0x020fe40000400000 */
[C---:B------:R-:W-:Y:S02]  /*4e8b0*/  FMUL R14, R3.reuse, R14 ;  /* 0x0000000e030e7220 */ /* 0x040fe40000400000 */
[----:B------:R-:W-:Y:S01]  /*4e8c0*/  FMUL R15, R3, R15 ;  /* 0x0000000f030f7220 */ /* 0x000fe20000400000 */
[----:B------:R-:W-:Y:S01]  /*4e8d0*/  MOV R22, R24 ;  /* 0x0000001800167202 */ /* 0x000fe20000000f00 */
[----:B------:R-:W-:-:S02]  /*4e8e0*/  IMAD.MOV.U32 R23, RZ, RZ, R25 ;  /* 0x000000ffff177224 */ /* 0x000fc400078e0019 */
[----:B------:R-:W2:Y:S03]  /*4e8f0*/  LDL.LU.64 R24, [R1+0x1a70] ;  /* 0x001a700001187983 */ /* 0x000ea60000300a00 */
[C---:B------:R-:W-:Y:S01]  /*4e900*/  HMMA.16816.F32.BF16 R12, R4.reuse, R20, R12 ;  /* 0x00000014040c723c */ /* 0x040fe2000004180c */
[C---:B---3--:R-:W-:Y:S02]  /*4e910*/  FMUL R10, R3.reuse, R10 ;  /* 0x0000000a030a7220 */ /* 0x048fe40000400000 */
[----:B------:R-:W-:Y:S02]  /*4e920*/  FMUL R11, R3, R11 ;  /* 0x0000000b030b7220 */ /* 0x000fe40000400000 */
[C---:B------:R-:W-:Y:S02]  /*4e930*/  FMUL R8, R28.reuse, R8 ;  /* 0x000000081c087220 */ /* 0x040fe40000400000 */
[----:B----4-:R-:W-:Y:S01]  /*4e940*/  FMUL R9, R28, R9 ;  /* 0x000000091c097220 */ /* 0x010fe20000400000 */
[----:B0-----:R-:W-:Y:S01]  /*4e950*/  MOV R16, R27 ;  /* 0x0000001b00107202 */ /* 0x001fe20000000f00 */
[----:B------:R-:W-:Y:S01]  /*4e960*/  IMAD.MOV.U32 R17, RZ, RZ, R26 ;  /* 0x000000ffff117224 */ /* 0x000fe200078e001a */
[----:B------:R-:W3:Y:S01]  /*4e970*/  LDL.LU R27, [R1+0x1a6c] ;  /* 0x001a6c00011b7983 */ /* 0x000ee20000300800 */
[----:B------:R-:W3:Y:S02]  /*4e980*/  LDL.LU R26, [R1+0x1a68] ;  /* 0x001a6800011a7983 */ /* 0x000ee40000300800 */
[----:B-1----:R-:W4:Y:S02]  /*4e990*/  LDL.LU R19, [R1+0x638] ;  /* 0x0006380001137983 */ /* 0x002f240000300800 */
[----:B------:R-:W5:Y:S08]  /*4e9a0*/  LDL.LU R18, [R1+0x63c] ;  /* 0x00063c0001127983 */ /* 0x000f700000300800 */
[----:B------:R-:W-:Y:S01]  /*4e9b0*/  STL.64 [R1+0x2a0], R12 ;  /* 0x0002a00c01007387 */ /* 0x000fe20000100a00 */
[----:B------:R0:W-:Y:S03]  /*4e9c0*/  STL.64 [R1+0x2a8], R14 ;  /* 0x0002a80e01007387 */ /* 0x0001e60000100a00 */
[----:B0-----:R-:W3:Y:S01]  /*4e9d0*/  LDL.LU R15, [R1+0x634] ;  /* 0x00063400010f7983 */ /* 0x001ee20000300800 */
[----:B------:R0:W-:Y:S03]  /*4e9e0*/  STL [R1+0xd60], R3 ;  /* 0x000d600301007387 */ /* 0x0001e60000100800 */
[----:B0-----:R-:W3:Y:S04]  /*4e9f0*/  LDL.LU R3, [R1+0x630] ;  /* 0x0006300001037983 */ /* 0x001ee80000300800 */
[----:B------:R-:W0:Y:S01]  /*4ea00*/  S2R R14, SR_TID.X ;  /* 0x00000000000e7919 */ /* 0x000e220000002100 */
[----:B--2---:R-:W-:Y:S01]  /*4ea10*/  HMMA.16816.F32.BF16 R4, R4, R24, R8 ;  /* 0x000000180404723c */ /* 0x004fe20000041808 */
[----:B------:R-:W-:-:S06]  /*4ea20*/  FMUL R0, R0, 1.4426950216293334961 ;  /* 0x3fb8aa3b00007820 */ /* 0x000fcc0000400000 */
[----:B------:R-:W3:Y:S01]  /*4ea30*/  MUFU.EX2 R0, R0 ;  /* 0x0000000000007308 */ /* 0x000ee20000000800 */
[C---:B0-----:R-:W-:Y:S02]  /*4ea40*/  LOP3.LUT R13, R14.reuse, 0x7, RZ, 0xc0, !PT ;  /* 0x000000070e0d7812 */ /* 0x041fe400078ec0ff */
[----:B------:R-:W-:Y:S11]  /*4ea50*/  SHF.L.U32 R12, R14, 0x7, RZ ;  /* 0x000000070e0c7819 */ /* 0x000ff600000006ff */
[----:B------:R-:W-:Y:S02]  /*4ea60*/  @!UPT UIADD3 URZ, URZ, URZ, URZ ;  /* 0x0000003f3f3ff290 */ /* 0x000fe4000fffe03f */
[----:B------:R3:W-:Y:S01]  /*4ea70*/  STL.64 [R1+0x250], R4 ;  /* 0x0002500401007387 */ /* 0x0007e20000100a00 */
[----:B------:R-:W-:Y:S01]  /*4ea80*/  IMAD.SHL.U32 R13, R13, 0x10, RZ ;  /* 0x000000100d0d7824 */ /* 0x000fe200078e00ff */
[----:B------:R-:W-:Y:S02]  /*4ea90*/  MOV R28, R7 ;  /* 0x00000007001c7202 */ /* 0x000fe40000000f00 */
[----:B------:R-:W-:Y:S01]  /*4eaa0*/  STL [R1+0x258], R6 ;  /* 0x0002580601007387 */ /* 0x000fe20000100800 */
[----:B---3--:R-:W-:Y:S01]  /*4eab0*/  FMUL R4, R0, R3 ;  /* 0x0000000300047220 */ /* 0x008fe20000400000 */
[----:B------:R-:W-:-:S04]  /*4eac0*/  LOP3.LUT R3, R13, 0x780, R12, 0xf8, !PT ;  /* 0x000007800d037812 */ /* 0x000fc800078ef80c */
[----:B------:R-:W-:-:S04]  /*4ead0*/  LOP3.LUT R3, R3, 0x10, R14, 0x78, !PT ;  /* 0x0000001003037812 */ /* 0x000fc800078e780e */
[----:B------:R-:W-:-:S05]  /*4eae0*/  LOP3.LUT R3, R3, 0x20, RZ, 0x3c, !PT ;  /* 0x0000002003037812 */ /* 0x000fca00078e3cff */
[----:B------:R-:W0:Y:S04]  /*4eaf0*/  LDSM.16.M88.4 R8, [R3+0x50000] ;  /* 0x050000000308783b */ /* 0x000e280000000200 */
[----:B------:R-:W-:Y:S01]  /*4eb00*/  STL.64 [R1+0x1a58], R26 ;  /* 0x001a581a01007387 */ /* 0x000fe20000100a00 */
[----:B------:R-:W-:Y:S02]  /*4eb10*/  STL.64 [R1+0x1a50], R24 ;  /* 0x001a501801007387 */ /* 0x000fe40000100a00 */
[----:B------:R-:W-:Y:S02]  /*4eb20*/  STL [R1+0x16c0], R28 ;  /* 0x0016c01c01007387 */ /* 0x000fe40000100800 */
[----:B------:R-:W2:Y:S01]  /*4eb30*/  LDL.LU R12, [R1+0x660] ;  /* 0x00066000010c7983 */ /* 0x000ea20000300800 */
[----:B------:R-:W3:Y:S01]  /*4eb40*/  LDL.LU R13, [R1+0x664] ;  /* 0x00066400010d7983 */ /* 0x000ee20000300800 */
[----:B------:R-:W-:-:S02]  /*4eb50*/  FMUL R5, R0, R15 ;  /* 0x0000000f00057220 */ /* 0x000fc40000400000 */
[----:B------:R-:W2:Y:S02]  /*4eb60*/  LDL.LU R14, [R1+0x668] ;  /* 0x00066800010e7983 */ /* 0x000ea40000300800 */
[----:B------:R-:W2:Y:S01]  /*4eb70*/  LDL.LU R15, [R1+0x66c] ;  /* 0x00066c00010f7983 */ /* 0x000ea20000300800 */
[----:B0-----:R-:W-:Y:S01]  /*4eb80*/  STL.64 [R1+0x1a40], R10 ;  /* 0x001a400a01007387 */ /* 0x001fe20000100a00 */
[----:B------:R0:W-:Y:S03]  /*4eb90*/  STL.64 [R1+0x1a38], R8 ;  /* 0x001a380801007387 */ /* 0x0001e60000100a00 */
[----:B0-----:R-:W2:Y:S01]  /*4eba0*/  LDL.LU R8, [R1+0x20] ;  /* 0x0000200001087983 */ /* 0x001ea20000300800 */
[----:B------:R-:W2:Y:S02]  /*4ebb0*/  LDL.LU R9, [R1+0x24] ;  /* 0x0000240001097983 */ /* 0x000ea40000300800 */
[----:B------:R-:W2:Y:S02]  /*4ebc0*/  LDL.LU R10, [R1+0x28] ;  /* 0x00002800010a7983 */ /* 0x000ea40000300800 */
[----:B------:R-:W-:-:S06]  /*4ebd0*/  FMUL R2, R2, 1.4426950216293334961 ;  /* 0x3fb8aa3b02027820 */ /* 0x000fcc0000400000 */
[----:B------:R-:W4:Y:S01]  /*4ebe0*/  MUFU.EX2 R2, R2 ;  /* 0x0000000200027308 */ /* 0x000f220000000800 */
[----:B------:R-:W-:Y:S02]  /*4ebf0*/  IMAD.MOV.U32 R11, RZ, RZ, R29 ;  /* 0x000000ffff0b7224 */ /* 0x000fe400078e001d */
[C---:B----4-:R-:W-:Y:S02]  /*4ec00*/  FMUL R6, R2.reuse, R19 ;  /* 0x0000001302067220 */ /* 0x050fe40000400000 */
[----:B-----5:R-:W-:-:S07]  /*4ec10*/  FMUL R7, R2, R18 ;  /* 0x0000001202077220 */ /* 0x020fce0000400000 */
[----:B--2---:R-:W-:Y:S01]  /*4ec20*/  HMMA.16816.F32.BF16 R4, R8, R16, R4 ;  /* 0x000000100804723c */ /* 0x004fe20000041804 */
[----:B------:R-:W-:Y:S11]  /*4ec30*/  LDSM.16.M88.4 R16, [R3+0x51000] ;  /* 0x051000000310783b */ /* 0x000ff60000000200 */
[----:B------:R-:W-:Y:S11]  /*4ec40*/  @!UPT UIADD3 URZ, URZ, URZ, URZ ;  /* 0x0000003f3f3ff290 */ /* 0x000ff6000fffe03f */
[----:B------:R-:W-:Y:S01]  /*4ec50*/  STL.64 [R1+0x210], R4 ;  /* 0x0002100401007387 */ /* 0x000fe20000100a00 */
[----:B------:R-:W-:Y:S01]  /*4ec60*/  STL [R1+0x21c], R7 ;  /* 0x00021c0701007387 */ /* 0x000fe20000100800 */
[----:B------:R-:W-:Y:S01]  /*4ec70*/  MOV R29, R6 ;  /* 0x00000006001d7202 */ /* 0x000fe20000000f00 */
[----:B------:R-:W2:Y:S01]  /*4ec80*/  LDL.LU R26, [R1+0x680] ;  /* 0x00068000011a7983 */ /* 0x000ea20000300800 */
[----:B------:R-:W0:Y:S04]  /*4ec90*/  LDSM.16.M88.4 R4, [R3+0x50800] ;  /* 0x050800000304783b */ /* 0x000e280000000200 */
[----:B------:R-:W4:Y:S01]  /*4eca0*/  LDL.LU R25, [R1+0x684] ;  /* 0x0006840001197983 */ /* 0x000f220000300800 */
[----:B------:R-:W5:Y:S02]  /*4ecb0*/  LDL.LU R24, [R1+0x688] ;  /* 0x0006880001187983 */ /* 0x000f640000300800 */
[----:B------:R-:W-:Y:S02]  /*4ecc0*/  STL [R1+0x16c4], R29 ;  /* 0x0016c41d01007387 */ /* 0x000fe40000100800 */
[----:B------:R-:W-:-:S02]  /*4ecd0*/  FMUL R12, R0, R12 ;  /* 0x0000000c000c7220 */ /* 0x000fc40000400000 */
[----:B---3--:R-:W-:Y:S02]  /*4ece0*/  FMUL R13, R0, R13 ;  /* 0x0000000d000d7220 */ /* 0x008fe40000400000 */
[C---:B------:R-:W-:Y:S02]  /*4ecf0*/  FMUL R14, R2.reuse, R14 ;  /* 0x0000000e020e7220 */ /* 0x040fe40000400000 */
[----:B------:R-:W-:Y:S01]  /*4ed00*/  FMUL R15, R2, R15 ;  /* 0x0000000f020f7220 */ /* 0x000fe20000400000 */
[----:B0-----:R0:W-:Y:S01]  /*4ed10*/  STL.64 [R1+0x1a00], R6 ;  /* 0x001a000601007387 */ /* 0x0011e20000100a00 */
[----:B------:R-:W-:Y:S03]  /*4ed20*/  STL.64 [R1+0x19f8], R4 ;  /* 0x0019f80401007387 */ /* 0x000fe60000100a00 */
[----:B0-----:R-:W3:Y:S01]  /*4ed30*/  LDL.LU R7, [R1+0x68c] ;  /* 0x00068c0001077983 */ /* 0x001ee20000300800 */
[----:B------:R-:W-:Y:S02]  /*4ed40*/  STL.64 [R1+0x19c8], R18 ;  /* 0x0019c81201007387 */ /* 0x000fe40000100a00 */
[----:B------:R0:W-:Y:S02]  /*4ed50*/  STL.64 [R1+0x19c0], R16 ;  /* 0x0019c01001007387 */ /* 0x0001e40000100a00 */
[----:B0-----:R-:W-:Y:S01]  /*4ed60*/  IMAD.MOV.U32 R16, RZ, RZ, R22 ;  /* 0x000000ffff107224 */ /* 0x001fe200078e0016 */
[----:B------:R-:W-:Y:S01]  /*4ed70*/  MOV R17, R23 ;  /* 0x0000001700117202 */ /* 0x000fe20000000f00 */
[----:B------:R-:W3:Y:S01]  /*4ed80*/  LDL.LU R22, [R1+0x1a64] ;  /* 0x001a640001167983 */ /* 0x000ee20000300800 */
[----:B------:R-:W3:Y:S05]  /*4ed90*/  LDL.LU R23, [R1+0x1a60] ;  /* 0x001a600001177983 */ /* 0x000eea0000300800 */
[----:B------:R-:W-:Y:S11]  /*4eda0*/  HMMA.16816.F32.BF16 R12, R8, R16, R12 ;  /* 0x00000010080c723c */ /* 0x000ff6000004180c */
[----:B------:R-:W-:Y:S11]  /*4edb0*/  @!UPT UIADD3 URZ, URZ, URZ, URZ ;  /* 0x0000003f3f3ff290 */ /* 0x000ff6000fffe03f */
[----:B------:R-:W-:Y:S01]  /*4edc0*/  @!UPT UIADD3 URZ, URZ, URZ, URZ ;  /* 0x0000003f3f3ff290 */ /* 0x000fe2000fffe03f */
[----:B------:R-:W-:Y:S01]  /*4edd0*/  STL.64 [R1+0x200], R12 ;  /* 0x0002000c01007387 */ /* 0x000fe20000100a00 */
[----:B------:R-:W-:Y:S01]  /*4ede0*/  IMAD.MOV.U32 R29, RZ, RZ, R14 ;  /* 0x000000ffff1d7224 */ /* 0x000fe200078e000e */
[----:B------:R-:W-:Y:S02]  /*4edf0*/  MOV R28, R15 ;  /* 0x0000000f001c7202 */ /* 0x000fe40000000f00 */
[----:B------:R-:W0:Y:S04]  /*4ee00*/  LDSM.16.M88.4 R12, [R3+0x51800] ;  /* 0x05180000030c783b */ /* 0x000e280000000200 */
[----:B------:R-:W-:Y:S01]  /*4ee10*/  STL [R1+0x16cc], R28 ;  /* 0x0016cc1c01007387 */ /* 0x000fe20000100800 */
[----:B------:R-:W-:Y:S03]  /*4ee20*/  STL [R1+0x16c8], R29 ;  /* 0x0016c81d01007387 */ /* 0x000fe60000100800 */
[----:B0-----:R0:W-:Y:S01]  /*4ee30*/  STL.64 [R1+0x19a0], R14 ;  /* 0x0019a00e01007387 */ /* 0x0011e20000100a00 */
[----:B------:R-:W-:Y:S03]  /*4ee40*/  STL.64 [R1+0x1998], R12 ;  /* 0x0019980c01007387 */ /* 0x000fe60000100a00 */
[----:B0-----:R-:W3:Y:S01]  /*4ee50*/  LDL.64 R14, [R1+0x18] ;  /* 0x00001800010e7983 */ /* 0x001ee20000100a00 */
[----:B--2---:R-:W-:-:S02]  /*4ee60*/  FMUL R4, R0, R26 ;  /* 0x0000001a00047220 */ /* 0x004fc40000400000 */
[----:B----4-:R-:W-:Y:S02]  /*4ee70*/  FMUL R5, R0, R25 ;  /* 0x0000001900057220 */ /* 0x010fe40000400000 */
[C---:B-----5:R-:W-:Y:S02]  /*4ee80*/  FMUL R6, R2.reuse, R24 ;  /* 0x0000001802067220 */ /* 0x060fe40000400000 */
[----:B------:R-:W0:Y:S01]  /*4ee90*/  LDSM.16.M88.4 R24, [R3+0x52000] ;  /* 0x052000000318783b */ /* 0x000e220000000200 */
[----:B---3--:R-:W-:-:S07]  /*4eea0*/  FMUL R7, R2, R7 ;  /* 0x0000000702077220 */ /* 0x008fce0000400000 */
[----:B------:R-:W-:Y:S11]  /*4eeb0*/  HMMA.16816.F32.BF16 R4, R8, R20, R4 ;  /* 0x000000140804723c */ /* 0x000ff60000041804 */
[----:B------:R-:W-:Y:S11]  /*4eec0*/  @!UPT UIADD3 URZ, URZ, URZ, URZ ;  /* 0x0000003f3f3ff290 */ /* 0x000ff6000fffe03f */
[----:B------:R-:W-:Y:S02]  /*4eed0*/  @!UPT UIADD3 URZ, URZ, URZ, URZ ;  /* 0x0000003f3f3ff290 */ /* 0x000fe4000fffe03f */
[----:B------:R-:W-:Y:S01]  /*4eee0*/  IMAD.MOV.U32 R28, RZ, RZ, R6 ;  /* 0x000000ffff1c7224 */ /* 0x000fe200078e0006 */
[----:B------:R-:W-:Y:S01]  /*4eef0*/  MOV R29, R7 ;  /* 0x00000007001d7202 */ /* 0x000fe20000000f00 */
[----:B------:R-:W-:Y:S01]  /*4ef00*/  STL.64 [R1+0x1a48], R14 ;  /* 0x001a480e01007387 */ /* 0x000fe20000100a00 */
[----:B------:R1:W-:Y:S02]  /*4ef10*/  STL.64 [R1+0x1f0], R4 ;  /* 0x0001f00401007387 */ /* 0x0003e40000100a00 */
[----:B------:R2:W-:Y:S02]  /*4ef20*/  STL.64 [R1+0x1a20], R22 ;  /* 0x001a201601007387 */ /* 0x0005e40000100a00 */
[----:B------:R-:W3:Y:S01]  /*4ef30*/  LDL.LU R16, [R1+0x540] ;  /* 0x0005400001107983 */ /* 0x000ee20000300800 */
[----:B------:R-:W3:Y:S01]  /*4ef40*/  LDL.LU R17, [R1+0x544] ;  /* 0x0005440001117983 */ /* 0x000ee20000300800 */
[----:B------:R-:W4:Y:S02]  /*4ef50*/  LDL.LU R18, [R1+0x548] ;  /* 0x0005480001127983 */ /* 0x000f240000300800 */
[----:B------:R-:W4:Y:S01]  /*4ef60*/  LDL.LU R19, [R1+0x54c] ;  /* 0x00054c0001137983 */ /* 0x000f220000300800 */
[----:B-1----:R-:W5:Y:S01]  /*4ef70*/  LDL.LU R4, [R1+0x570] ;  /* 0x0005700001047983 */ /* 0x002f620000300800 */
[----:B------:R-:W5:Y:S02]  /*4ef80*/  LDL.LU R5, [R1+0x574] ;  /* 0x0005740001057983 */ /* 0x000f640000300800 */
[----:B------:R-:W3:Y:S02]  /*4ef90*/  LDL.LU R6, [R1+0x578] ;  /* 0x0005780001067983 */ /* 0x000ee40000300800 */
[----:B------:R-:W3:Y:S01]  /*4efa0*/  LDL.LU R7, [R1+0x57c] ;  /* 0x00057c0001077983 */ /* 0x000ee20000300800 */
[----:B------:R-:W3:Y:S01]  /*4efb0*/  LDL.LU R12, [R1+0x670] ;  /* 0x00067000010c7983 */ /* 0x000ee20000300800 */
[----:B------:R-:W3:Y:S02]  /*4efc0*/  LDL.LU R20, [R1+0x5a0] ;  /* 0x0005a00001147983 */ /* 0x000ee40000300800 */
[----:B------:R-:W3:Y:S02]  /*4efd0*/  LDL.LU R21, [R1+0x5a4] ;  /* 0x0005a40001157983 */ /* 0x000ee40000300800 */
[----:B--2---:R-:W2:Y:S01]  /*4efe0*/  LDL.LU R22, [R1+0x5a8] ;  /* 0x0005a80001167983 */ /* 0x004ea20000300800 */
[----:B------:R-:W2:Y:S01]  /*4eff0*/  LDL.LU R23, [R1+0x5ac] ;  /* 0x0005ac0001177983 */ /* 0x000ea20000300800 */
[----:B------:R-:W3:Y:S02]  /*4f000*/  LDL.LU R13, [R1+0x674] ;  /* 0x00067400010d7983 */ /* 0x000ee40000300800 */
[----:B------:R-:W4:Y:S01]  /*4f010*/  LDL.LU R14, [R1+0x678] ;  /* 0x00067800010e7983 */ /* 0x000f220000300800 */
[----:B--2---:R-:W-:Y:S01]  /*4f020*/  STL.64 [R1+0x1a30], R22 ;  /* 0x001a301601007387 */ /* 0x004fe20000100a00 */
[----:B---3--:R1:W-:Y:S03]  /*4f030*/  STL.64 [R1+0x1a28], R20 ;  /* 0x001a281401007387 */ /* 0x0083e60000100a00 */
[----:B-1----:R-:W2:Y:S01]  /*4f040*/  LDL.LU R20, [R1+0x5b0] ;  /* 0x0005b00001147983 */ /* 0x002ea20000300800 */
[----:B------:R-:W2:Y:S02]  /*4f050*/  LDL.LU R21, [R1+0x5b4] ;  /* 0x0005b40001157983 */ /* 0x000ea40000300800 */
[----:B------:R-:W2:Y:S02]  /*4f060*/  LDL.LU R22, [R1+0x5b8] ;  /* 0x0005b80001167983 */ /* 0x000ea40000300800 */
[----:B------:R-:W2:Y:S01]  /*4f070*/  LDL.LU R23, [R1+0x5bc] ;  /* 0x0005bc0001177983 */ /* 0x000ea20000300800 */
[----:B------:R-:W3:Y:S01]  /*4f080*/  LDL.LU R15, [R1+0x67c] ;  /* 0x00067c00010f7983 */ /* 0x000ee20000300800 */
[----:B------:R-:W-:Y:S02]  /*4f090*/  STL.64 [R1+0x1a10], R6 ;  /* 0x001a100601007387 */ /* 0x000fe40000100a00 */
[----:B-----5:R1:W-:Y:S02]  /*4f0a0*/  STL.64 [R1+0x1a08], R4 ;  /* 0x001a080401007387 */ /* 0x0203e40000100a00 */
[----:B-1----:R-:W5:Y:S01]  /*4f0b0*/  LDL.LU R4, [R1+0x590] ;  /* 0x0005900001047983 */ /* 0x002f620000300800 */
[----:B------:R-:W5:Y:S02]  /*4f0c0*/  LDL.LU R5, [R1+0x594] ;  /* 0x0005940001057983 */ /* 0x000f640000300800 */
[----:B------:R-:W5:Y:S02]  /*4f0d0*/  LDL.LU R6, [R1+0x598] ;  /* 0x0005980001067983 */ /* 0x000f640000300800 */
[----:B------:R-:W5:Y:S01]  /*4f0e0*/  LDL.LU R7, [R1+0x59c] ;  /* 0x00059c0001077983 */ /* 0x000f620000300800 */
[----:B----4-:R1:W-:Y:S01]  /*4f0f0*/  STL.64 [R1+0x19d8], R18 ;  /* 0x0019d81201007387 */ /* 0x0103e20000100a00 */
[----:B------:R-:W-:Y:S03]  /*4f100*/  STL.64 [R1+0x19d0], R16 ;  /* 0x0019d01001007387 */ /* 0x000fe60000100a00 */
[----:B-1----:R-:W4:Y:S04]  /*4f110*/  LDL R18, [R1+0x8] ;  /* 0x0000080001127983 */ /* 0x002f280000100800 */
[----:B------:R-:W4:Y:S01]  /*4f120*/  LDL R19, [R1+0xc] ;  /* 0x00000c0001137983 */ /* 0x000f220000100800 */
[----:B------:R-:W-:Y:S02]  /*4f130*/  STL [R1+0x16d4], R28 ;  /* 0x0016d41c01007387 */ /* 0x000fe40000100800 */
[----:B------:R-:W-:Y:S02]  /*4f140*/  STL [R1+0x16d0], R29 ;  /* 0x0016d01d01007387 */ /* 0x000fe40000100800 */
[----:B------:R-:W-:Y:S01]  /*4f150*/  STL [R1+0xd64], R0 ;  /* 0x000d640001007387 */ /* 0x000fe20000100800 */
[----:B0-----:R-:W-:Y:S01]  /*4f160*/  STL.64 [R1+0x30], R24 ;  /* 0x0000301801007387 */ /* 0x001fe20000100a00 */
[----:B------:R0:W-:Y:S03]  /*4f170*/  STL.64 [R1+0x38], R26 ;  /* 0x0000381a01007387 */ /* 0x0001e60000100a00 */
[----:B0-----:R-:W2:Y:S01]  /*4f180*/  LDL.LU.64 R26, [R1+0x1a58] ;  /* 0x001a5800011a7983 */ /* 0x001ea20000300a00 */
[----:B------:R-:W2:Y:S02]  /*4f190*/  LDL.LU.64 R24, [R1+0x1a50] ;  /* 0x001a500001187983 */ /* 0x000ea40000300a00 */
[----:B------:R-:W-:-:S02]  /*4f1a0*/  FMUL R12, R0, R12 ;  /* 0x0000000c000c7220 */ /* 0x000fc40000400000 */
[----:B------:R-:W-:Y:S02]  /*4f1b0*/  FMUL R13, R0, R13 ;  /* 0x0000000d000d7220 */ /* 0x000fe40000400000 */
[C---:B------:R-:W-:Y:S01]  /*4f1c0*/  FMUL R14, R2.reuse, R14 ;  /* 0x0000000e020e7220 */ /* 0x040fe20000400000 */
[----:B------:R-:W-:Y:S01]  /*4f1d0*/  STL [R1+0xd68], R2 ;  /* 0x000d680201007387 */ /* 0x000fe20000100800 */
[----:B---3--:R-:W-:-:S07]  /*4f1e0*/  FMUL R15, R2, R15 ;  /* 0x0000000f020f7220 */ /* 0x008fce0000400000 */
[----:B--2---:R-:W-:Y:S01]  /*4f1f0*/  HMMA.16816.F32.BF16 R8, R8, R24, R12 ;  /* 0x000000180808723c */ /* 0x004fe2000004180c */
[----:B------:R-:W2:Y:S11]  /*4f200*/  LDL.LU.64 R14, [R1+0x1a48] ;  /* 0x001a4800010e7983 */ /* 0x000eb60000300a00 */
[----:B------:R-:W-:Y:S11]  /*4f210*/  @!UPT UIADD3 URZ, URZ, URZ, URZ ;  /* 0x0000003f3f3ff290 */ /* 0x000ff6000fffe03f */
[----:B------:R-:W-:Y:S01]  /*4f220*/  STL [R1+0x160], R8 ;  /* 0x0001600801007387 */ /* 0x000fe20000100800 */
[----:B------:R0:W-:Y:S01]  /*4f230*/  STL [R1+0x16c], R11 ;  /* 0x00016c0b01007387 */ /* 0x0001e20000100800 */
[----:B------:R-:W-:Y:S01]  /*4f240*/  MOV R29, R10 ;  /* 0x0000000a001d7202 */ /* 0x000fe20000000f00 */
[----:B------:R-:W-:Y:S01]  /*4f250*/  IMAD.MOV.U32 R28, RZ, RZ, R9 ;  /* 0x000000ffff1c7224 */ /* 0x000fe200078e0009 */
[----:B0-----:R-:W2:Y:S01]  /*4f260*/  LDL.LU.64 R10, [R1+0x1a40] ;  /* 0x001a4000010a7983 */ /* 0x001ea20000300a00 */
[----:B------:R-:W2:Y:S02]  /*4f270*/  LDL.LU.64 R8, [R1+0x1a38] ;  /* 0x001a380001087983 */ /* 0x000ea40000300a00 */
[----:B------:R-:W-:Y:S02]  /*4f280*/  STL [R1+0x16ec], R29 ;  /* 0x0016ec1d01007387 */ /* 0x000fe40000100800 */
[----:B------:R-:W-:Y:S01]  /*4f290*/  STL [R1+0x16e8], R28 ;  /* 0x0016e81c01007387 */ /* 0x000fe20000100800 */
[C---:B--2---:R-:W-:Y:S11]  /*4f2a0*/  HMMA.16816.F32.BF16 R20, R8.reuse, R14, R20 ;  /* 0x0000000e0814723c */ /* 0x044ff60000041814 */
        /* <DEDUP_REMOVED lines=8> */
[----:B------:R-:W-:Y:S02]  /*4f330*/  STL [R1+0x16f4], R0 ;  /* 0x0016f40001007387 */ /* 0x000fe40000100800 */
[----:B------:R-:W-:Y:S01]  /*4f340*/  STL [R1+0x16f0], R2 ;  /* 0x0016f00201007387 */ /* 0x000fe20000100800 */
[C---:B----4-:R-:W-:Y:S11]  /*4f350*/  HMMA.16816.F32.BF16 R20, R8.reuse, R18, R20 ;  /* 0x000000120814723c */ /* 0x050ff60000041814 */
[----:B------:R-:W-:Y:S11]  /*4f360*/  @!UPT UIADD3 URZ, URZ, URZ, URZ ;  /* 0x0000003f3f3ff290 */ /* 0x000ff6000fffe03f */
[----:B------:R-:W-:Y:S01]  /*4f370*/  @!UPT UIADD3 URZ, URZ, URZ, URZ ;  /* 0x0000003f3f3ff290 */ /* 0x000fe2000fffe03f */
[----:B------:R-:W-:Y:S01]  /*4f380*/  STL.64 [R1+0x1e0], R20 ;  /* 0x0001e01401007387 */ /* 0x000fe20000100a00 */
[----:B------:R0:W-:Y:S03]  /*4f390*/  STL.64 [R1+0x1e8], R22 ;  /* 0x0001e81601007387 */ /* 0x0001e60000100a00 */
[----:B0-----:R-:W5:Y:S01]  /*4f3a0*/  LDL.LU.64 R22, [R1+0x1a20] ;  /* 0x001a200001167983 */ /* 0x001f620000300a00 */
[----:B------:R0:W-:Y:S02]  /*4f3b0*/  STL.64 [R1+0x19f0], R18 ;  /* 0x0019f01201007387 */ /* 0x0001e40000100a00 */
[----:B------:R-:W-:Y:S02]  /*4f3c0*/  IMAD.MOV.U32 R16, RZ, RZ, R27 ;  /* 0x000000ffff107224 */ /* 0x000fe400078e001b */
[----:B------:R-:W2:Y:S01]  /*4f3d0*/  LDL.LU R27, [R1+0x1a18] ;  /* 0x001a1800011b7983 */ /* 0x000ea20000300800 */
[----:B------:R-:W3:Y:S03]  /*4f3e0*/  LDL.LU R17, [R1+0x564] ;  /* 0x0005640001117983 */ /* 0x000ee60000300800 */
[----:B0-----:R-:W3:Y:S01]  /*4f3f0*/  LDL.LU R18, [R1+0x568] ;  /* 0x0005680001127983 */ /* 0x001ee20000300800 */
[----:B------:R-:W3:Y:S01]  /*4f400*/  LDL.LU R19, [R1+0x56c] ;  /* 0x00056c0001137983 */ /* 0x000ee20000300800 */
[C---:B-----5:R-:W-:Y:S11]  /*4f410*/  HMMA.16816.F32.BF16 R4, R8.reuse, R22, R4 ;  /* 0x000000160804723c */ /* 0x060ff60000041804 */
        /* <DEDUP_REMOVED lines=8> */
[----:B------:R-:W3:Y:S11]  /*4f4a0*/  LDL.LU.64 R4, [R1+0x19f8] ;  /* 0x0019f80001047983 */ /* 0x000ef60000300a00 */
[----:B------:R-:W-:Y:S10]  /*4f4b0*/  @!UPT UIADD3 URZ, URZ, URZ, URZ ;  /* 0x0000003f3f3ff290 */ /* 0x000ff4000fffe03f */
[----:B------:R-:W-:Y:S01]  /*4f4c0*/  STL.64 [R1+0x1b0], R8 ;  /* 0x0001b00801007387 */ /* 0x000fe20000100a00 */
[----:B------:R-:W-:Y:S02]  /*4f4d0*/  STL.64 [R1+0x19e8], R26 ;  /* 0x0019e81a01007387 */ /* 0x000fe40000100a00 */
[----:B------:R0:W-:Y:S02]  /*4f4e0*/  STL.64 [R1+0x19e0], R24 ;  /* 0x0019e01801007387 */ /* 0x0001e40000100a00 */
[----:B------:R-:W-:Y:S01]  /*4f4f0*/  IMAD.MOV.U32 R20, RZ, RZ, R11 ;  /* 0x000000ffff147224 */ /* 0x000fe200078e000b */
[----:B------:R-:W-:Y:S01]  /*4f500*/  MOV R21, R10 ;  /* 0x0000000a00157202 */ /* 0x000fe20000000f00 */
        /* <DEDUP_REMOVED lines=8> */
[----:B------:R-:W-:Y:S01]  /*4f590*/  STL [R1+0x160c], R20 ;  /* 0x00160c1401007387 */ /* 0x000fe20000100800 */
[----:B------:R-:W-:Y:S01]  /*4f5a0*/  STL [R1+0x1608], R21 ;  /* 0x0016081501007387 */ /* 0x000fe20000100800 */
[C---:B---3--:R-:W-:Y:S11]  /*4f5b0*/  HMMA.16816.F32.BF16 R16, R4.reuse, R14, R16 ;  /* 0x0000000e0410723c */ /* 0x048ff60000041810 */
[----:B------:R-:W-:Y:S11]  /*4f5c0*/  @!UPT UIADD3 URZ, URZ, URZ, URZ ;  /* 0x0000003f3f3ff290 */ /* 0x000ff6000fffe03f */
[----:B------:R-:W-:Y:S01]  /*4f5d0*/  @!UPT UIADD3 URZ, URZ, URZ, URZ ;  /* 0x0000003f3f3ff290 */ /* 0x000fe2000fffe03f */
[----:B------:R-:W-:Y:S01]  /*4f5e0*/  STL.64 [R1+0x1a0], R16 ;  /* 0x0001a01001007387 */ /* 0x000fe20000100a00 */
[----:B------:R0:W-:Y:S03]  /*4f5f0*/  STL.64 [R1+0x1a8], R18 ;  /* 0x0001a81201007387 */ /* 0x0001e60000100a00 */
[----:B0-----:R-:W2:Y:S02]  /*4f600*/  LDL.LU.64 R18, [R1+0x19f0] ;  /* 0x0019f00001127983 */ /* 0x001ea40000300a00 */
[C---:B--2---:R-:W-:Y:S02]  /*4f610*/  HMMA.16816.F32.BF16 R16, R4.reuse, R18, R24 ;  /* 0x000000120410723c */ /* 0x044fe40000041818 */
[----:B------:R-:W2:Y:S01]  /*4f620*/  LDL.LU.64 R26, [R1+0x19e8] ;  /* 0x0019e800011a7983 */ /* 0x000ea20000300a00 */
[----:B------:R-:W3:Y:S11]  /*4f630*/  LDL.LU.64 R24, [R1+0x19e0] ;  /* 0x0019e00001187983 */ /* 0x000ef60000300a00 */
[----:B------:R-:W-:Y:S09]  /*4f640*/  @!UPT UIADD3 URZ, URZ, URZ, URZ ;  /* 0x0000003f3f3ff290 */ /* 0x000ff2000fffe03f */
[----:B------:R-:W-:Y:S01]  /*4f650*/  STL.64 [R1+0x190], R16 ;  /* 0x0001901001007387 */ /* 0x000fe20000100a00 */
[----:B------:R0:W-:Y:S03]  /*4f660*/  STL.64 [R1+0x198], R18 ;  /* 0x0001981201007387 */ /* 0x0001e60000100a00 */
[----:B0-----:R-:W5:Y:S01]  /*4f670*/  LDL.LU.64 R18, [R1+0x19d8] ;  /* 0x0019d80001127983 */ /* 0x001f620000300a00 */
[----:B------:R-:W5:Y:S02]  /*4f680*/  LDL.LU.64 R16, [R1+0x19d0] ;  /* 0x0019d00001107983 */ /* 0x000f640000300a00 */
[C---:B-----5:R-:W-:Y:S11]  /*4f690*/  HMMA.16816.F32.BF16 R16, R4.reuse, R22, R16 ;  /* 0x000000160410723c */ /* 0x060ff60000041810 */
[----:B------:R-:W-:Y:S11]  /*4f6a0*/  @!UPT UIADD3 URZ, URZ, URZ, URZ ;  /* 0x0000003f3f3ff290 */ /* 0x000ff6000fffe03f */
[----:B------:R-:W-:Y:S01]  /*4f6b0*/  @!UPT UIADD3 URZ, URZ, URZ, URZ ;  /* 0x0000003f3f3ff290 */ /* 0x000fe2000fffe03f */
[----:B------:R-:W-:Y:S01]  /*4f6c0*/  STL.64 [R1+0x180], R16 ;  /* 0x0001801001007387 */ /* 0x000fe20000100a00 */
[----:B------:R0:W-:Y:S03]  /*4f6d0*/  STL.64 [R1+0x188], R18 ;  /* 0x0001881201007387 */ /* 0x0001e60000100a00 */
[----:B0-----:R-:W4:Y:S01]  /*4f6e0*/  LDL.LU.64 R18, [R1+0x19c8] ;  /* 0x0019c80001127983 */ /* 0x001f220000300a00 */
[----:B------:R-:W4:Y:S02]  /*4f6f0*/  LDL.LU.64 R16, [R1+0x19c0] ;  /* 0x0019c00001107983 */ /* 0x000f240000300a00 */
[----:B------:R0:W-:Y:S02]  /*4f700*/  STL.64 [R1+0x19b8], R22 ;  /* 0x0019b81601007387 */ /* 0x0001e40000100a00 */
[----:B------:R-:W5:Y:S01]  /*4f710*/  LDL.LU R20, [R1+0x4d0] ;  /* 0x0004d00001147983 */ /* 0x000f620000300800 */
[----:B------:R-:W5:Y:S04]  /*4f720*/  LDL.LU R21, [R1+0x4d4] ;  /* 0x0004d40001157983 */ /* 0x000f680000300800 */
[----:B0-----:R-:W5:Y:S01]  /*4f730*/  LDL.LU R22, [R1+0x4d8] ;  /* 0x0004d80001167983 */ /* 0x001f620000300800 */
[----:B------:R-:W5:Y:S02]  /*4f740*/  LDL.LU R23, [R1+0x4dc] ;  /* 0x0004dc0001177983 */ /* 0x000f640000300800 */
[----:B--2---:R-:W-:Y:S02]  /*4f750*/  STL.64 [R1+0x19b0], R26 ;  /* 0x0019b01a01007387 */ /* 0x004fe40000100a00 */
[----:B---3--:R-:W-:Y:S01]  /*4f760*/  STL.64 [R1+0x19a8], R24 ;  /* 0x0019a81801007387 */ /* 0x008fe20000100a00 */
[----:B------:R-:W-:Y:S01]  /*4f770*/  MOV R2, R14 ;  /* 0x0000000e00027202 */ /* 0x000fe20000000f00 */
[----:B------:R-:W-:Y:S01]  /*4f780*/  IMAD.MOV.U32 R0, RZ, RZ, R15 ;  /* 0x000000ffff007224 */ /* 0x000fe200078e000f */
[----:B-----5:R-:W-:Y:S11]  /*4f790*/  HMMA.16816.F32.BF16 R4, R4, R26, R20 ;  /* 0x0000001a0404723c */ /* 0x020ff60000041814 */
[----:B------:R-:W-:Y:S11]  /*4f7a0*/  @!UPT UIADD3 URZ, URZ, URZ, URZ ;  /* 0x0000003f3f3ff290 */ /* 0x000ff6000fffe03f */
[----:B------:R-:W-:Y:S01]  /*4f7b0*/  @!UPT UIADD3 URZ, URZ, URZ, URZ ;  /* 0x0000003f3f3ff290 */ /* 0x000fe2000fffe03f */
[----:B------:R-:W-:Y:S01]  /*4f7c0*/  STL.64 [R1+0x150], R4 ;  /* 0x0001500401007387 */ /* 0x000fe20000100a00 */
[----:B------:R4:W-:Y:S02]  /*4f7d0*/  STL.64 [R1+0x158], R6 ;  /* 0x0001580601007387 */ /* 0x0009e40000100a00 */
[C---:B----4-:R-:W-:Y:S11]  /*4f7e0*/  HMMA.16816.F32.BF16 R4, R16.reuse, R14, R8 ;  /* 0x0000000e1004723c */ /* 0x050ff60000041808 */
[----:B------:R-:W-:Y:S11]  /*4f7f0*/  @!UPT UIADD3 URZ, URZ, URZ, URZ ;  /* 0x0000003f3f3ff290 */ /* 0x000ff6000fffe03f */
[----:B------:R-:W-:Y:S01]  /*4f800*/  @!UPT UIADD3 URZ, URZ, URZ, URZ ;  /* 0x0000003f3f3ff290 */ /* 0x000fe2000fffe03f */
[----:B------:R-:W-:Y:S01]  /*4f810*/  STL.64 [R1+0x140], R4 ;  /* 0x0001400401007387 */ /* 0x000fe20000100a00 */
[----:B------:R-:W-:Y:S02]  /*4f820*/  STL.64 [R1+0x148], R6 ;  /* 0x0001480601007387 */ /* 0x000fe40000100a00 */
[----:B------:R-:W2:Y:S02]  /*4f830*/  LDL.LU R20, [R1+0x530] ;  /* 0x0005300001147983 */ /* 0x000ea40000300800 */
[----:B------:R-:W2:Y:S01]  /*4f840*/  LDL.LU R21, [R1+0x534] ;  /* 0x0005340001157983 */ /* 0x000ea20000300800 */
[----:B------:R-:W2:Y:S01]  /*4f850*/  LDL.LU R22, [R1+0x538] ;  /* 0x0005380001167983 */ /* 0x000ea20000300800 */
[----:B------:R-:W2:Y:S02]  /*4f860*/  LDL.LU R23, [R1+0x53c] ;  /* 0x00053c0001177983 */ /* 0x000ea40000300800 */
[----:B------:R-:W3:Y:S02]  /*4f870*/  LDL.LU R12, [R1+0xb0] ;  /* 0x0000b000010c7983 */ /* 0x000ee40000300800 */
[----:B------:R-:W3:Y:S01]  /*4f880*/  LDL.LU R13, [R1+0xb4] ;  /* 0x0000b400010d7983 */ /* 0x000ee20000300800 */
[----:B------:R-:W3:Y:S01]  /*4f890*/  LDL.LU R14, [R1+0xb8] ;  /* 0x0000b800010e7983 */ /* 0x000ee20000300800 */
[----:B------:R-:W3:Y:S02]  /*4f8a0*/  LDL.LU R15, [R1+0xbc] ;  /* 0x0000bc00010f7983 */ /* 0x000ee40000300800 */
[----:B------:R-:W4:Y:S02]  /*4f8b0*/  LDL.LU R24, [R1+0x520] ;  /* 0x0005200001187983 */ /* 0x000f240000300800 */
[----:B------:R-:W4:Y:S01]  /*4f8c0*/  LDL.LU R25, [R1+0x524] ;  /* 0x0005240001197983 */ /* 0x000f220000300800 */
[----:B------:R-:W4:Y:S01]  /*4f8d0*/  LDL.LU R26, [R1+0x528] ;  /* 0x00052800011a7983 */ /* 0x000f220000300800 */
[----:B------:R-:W4:Y:S02]  /*4f8e0*/  LDL.LU R27, [R1+0x52c] ;  /* 0x00052c00011b7983 */ /* 0x000f240000300800 */
[----:B------:R-:W5:Y:S02]  /*4f8f0*/  LDL.LU R8, [R1+0x70] ;  /* 0x0000700001087983 */ /* 0x000f640000300800 */
[----:B------:R-:W5:Y:S01]  /*4f900*/  LDL.LU R9, [R1+0x74] ;  /* 0x0000740001097983 */ /* 0x000f620000300800 */
[----:B------:R-:W2:Y:S01]  /*4f910*/  LDL.LU R10, [R1+0x78] ;  /* 0x00007800010a7983 */ /* 0x000ea20000300800 */
[----:B------:R-:W2:Y:S03]  /*4f920*/  LDL.LU R11, [R1+0x7c] ;  /* 0x00007c00010b7983 */ /* 0x000ea60000300800 */
[----:B------:R-:W0:Y:S04]  /*4f930*/  LDSM.16.M88.4 R4, [R3+0x52800] ;  /* 0x052800000304783b */ /* 0x000e280000000200 */
[----:B--2---:R1:W-:Y:S01]  /*4f940*/  STL.64 [R1+0x1968], R10 ;  /* 0x0019680a01007387 */ /* 0x0043e20000100a00 */
[----:B-----5:R-:W-:Y:S03]  /*4f950*/  STL.64 [R1+0x1960], R8 ;  /* 0x0019600801007387 */ /* 0x020fe60000100a00 */
[----:B-1----:R-:W2:Y:S01]  /*4f960*/  LDL.64 R10, [R1+0x8] ;  /* 0x00000800010a7983 */ /* 0x002ea20000100a00 */
[----:B0-----:R-:W-:Y:S02]  /*4f970*/  STL.64 [R1+0x1938], R6 ;  /* 0x0019380601007387 */ /* 0x001fe40000100a00 */
[----:B------:R0:W-:Y:S02]  /*4f980*/  STL.64 [R1+0x1930], R4 ;  /* 0x0019300401007387 */ /* 0x0001e40000100a00 */
[----:B0-----:R-:W5:Y:S01]  /*4f990*/  LDL.LU R4, [R1+0x30] ;  /* 0x0000300001047983 */ /* 0x001f620000300800 */
[----:B------:R-:W5:Y:S02]  /*4f9a0*/  LDL.LU R5, [R1+0x34] ;  /* 0x0000340001057983 */ /* 0x000f640000300800 */
[----:B------:R-:W2:Y:S02]  /*4f9b0*/  LDL.LU R6, [R1+0x38] ;  /* 0x0000380001067983 */ /* 0x000ea40000300800 */
[----:B------:R-:W2:Y:S02]  /*4f9c0*/  LDL.LU R7, [R1+0x3c] ;  /* 0x00003c0001077983 */ /* 0x000ea40000300800 */
[----:B--2---:R-:W-:Y:S01]  /*4f9d0*/  STL.64 [R1+0x1978], R6 ;  /* 0x0019780601007387 */ /* 0x004fe20000100a00 */
[----:B-----5:R0:W-:Y:S03]  /*4f9e0*/  STL.64 [R1+0x1970], R4 ;  /* 0x0019700401007387 */ /* 0x0201e60000100a00 */
[----:B0-----:R-:W2:Y:S01]  /*4f9f0*/  LDL.LU R4, [R1+0x100] ;  /* 0x0001000001047983 */ /* 0x001ea20000300800 */
[----:B------:R-:W2:Y:S02]  /*4fa00*/  LDL.LU R5, [R1+0x104] ;  /* 0x0001040001057983 */ /* 0x000ea40000300800 */
[----:B------:R-:W5:Y:S02]  /*4fa10*/  LDL.LU R6, [R1+0x108] ;  /* 0x0001080001067983 */ /* 0x000f640000300800 */
[----:B------:R-:W5:Y:S01]  /*4fa20*/  LDL.LU R7, [R1+0x10c] ;  /* 0x00010c0001077983 */ /* 0x000f620000300800 */
[C---:B------:R-:W-:Y:S01]  /*4fa30*/  HMMA.16816.F32.BF16 R20, R16.reuse, R10, R20 ;  /* 0x0000000a1014723c */ /* 0x040fe20000041814 */
[----:B-----5:R-:W-:Y:S01]  /*4fa40*/  STL.64 [R1+0x1988], R6 ;  /* 0x0019880601007387 */ /* 0x020fe20000100a00 */
[----:B--2---:R-:W-:Y:S11]  /*4fa50*/  STL.64 [R1+0x1980], R4 ;  /* 0x0019800401007387 */ /* 0x004ff60000100a00 */
[----:B------:R-:W-:Y:S10]  /*4fa60*/  @!UPT UIADD3 URZ, URZ, URZ, URZ ;  /* 0x0000003f3f3ff290 */ /* 0x000ff4000fffe03f */
[----:B------:R-:W-:Y:S02]  /*4fa70*/  STL.64 [R1+0x130], R20 ;  /* 0x0001301401007387 */ /* 0x000fe40000100a00 */
[----:B------:R0:W-:Y:S02]  /*4fa80*/  STL.64 [R1+0x138], R22 ;  /* 0x0001381601007387 */ /* 0x0001e40000100a00 */
[----:B0-----:R-:W4:Y:S01]  /*4fa90*/  LDL.LU.64 R22, [R1+0x19b8] ;  /* 0x0019b80001167983 */ /* 0x001f220000300a00 */
[----:B------:R0:W-:Y:S02]  /*4faa0*/  STL.64 [R1+0x1990], R10 ;  /* 0x0019900a01007387 */ /* 0x0001e40000100a00 */
[----:B------:R-:W2:Y:S02]  /*4fab0*/  LDL.LU R8, [R1+0x110] ;  /* 0x0001100001087983 */ /* 0x000ea40000300800 */
[----:B------:R-:W2:Y:S01]  /*4fac0*/  LDL.LU R9, [R1+0x114] ;  /* 0x0001140001097983 */ /* 0x000ea20000300800 */
[----:B0-----:R-:W2:Y:S01]  /*4fad0*/  LDL.LU R10, [R1+0x118] ;  /* 0x00011800010a7983 */ /* 0x001ea20000300800 */
[----:B------:R-:W2:Y:S01]  /*4fae0*/  LDL.LU R11, [R1+0x11c] ;  /* 0x00011c00010b7983 */ /* 0x000ea20000300800 */
[C---:B----4-:R-:W-:Y:S11]  /*4faf0*/  HMMA.16816.F32.BF16 R24, R16.reuse, R22, R24 ;  /* 0x000000161018723c */ /* 0x050ff60000041818 */
[----:B------:R-:W-:Y:S11]  /*4fb00*/  @!UPT UIADD3 URZ, URZ, URZ, URZ ;  /* 0x0000003f3f3ff290 */ /* 0x000ff6000fffe03f */
[----:B------:R-:W-:Y:S01]  /*4fb10*/  @!UPT UIADD3 URZ, URZ, URZ, URZ ;  /* 0x0000003f3f3ff290 */ /* 0x000fe2000fffe03f */
[----:B------:R-:W-:Y:S01]  /*4fb20*/  STL.64 [R1+0x120], R24 ;  /* 0x0001201801007387 */ /* 0x000fe20000100a00 */
[----:B------:R0:W-:Y:S03]  /*4fb30*/  STL.64 [R1+0x128], R26 ;  /* 0x0001281a01007387 */ /* 0x0001e60000100a00 */
[----:B0-----:R-:W3:Y:S01]  /*4fb40*/  LDL.LU.64 R26, [R1+0x19b0] ;  /* 0x0019b000011a7983 */ /* 0x001ee20000300a00 */
[----:B------:R-:W4:Y:S01]  /*4fb50*/  LDL.LU.64 R24, [R1+0x19a8] ;  /* 0x0019a80001187983 */ /* 0x000f220000300a00 */
[----:B------:R-:W-:Y:S01]  /*4fb60*/  MOV R6, R2 ;  /* 0x0000000200067202 */ /* 0x000fe20000000f00 */
[----:B------:R-:W-:Y:S01]  /*4fb70*/  IMAD.MOV.U32 R7, RZ, RZ, R0 ;  /* 0x000000ffff077224 */ /* 0x000fe200078e0000 */
[----:B---3--:R-:W-:Y:S01]  /*4fb80*/  HMMA.16816.F32.BF16 R16, R16, R26, R12 ;  /* 0x0000001a1010723c */ /* 0x008fe2000004180c */
[----:B------:R-:W2:Y:S01]  /*4fb90*/  LDL.LU.64 R14, [R1+0x19a0] ;  /* 0x0019a000010e7983 */ /* 0x000ea20000300a00 */
[----:B------:R-:W2:Y:S11]  /*4fba0*/  LDL.LU.64 R12, [R1+0x1998] ;  /* 0x00199800010c7983 */ /* 0x000eb60000300a00 */
[----:B------:R-:W-:Y:S10]  /*4fbb0*/  @!UPT UIADD3 URZ, URZ, URZ, URZ ;  /* 0x0000003f3f3ff290 */ /* 0x000ff4000fffe03f */
[----:B------:R0:W-:Y:S01]  /*4fbc0*/  STL.64 [R1+0xb0], R16 ;  /* 0x0000b01001007387 */ /* 0x0001e20000100a00 */
[----:B------:R1:W-:Y:S03]  /*4fbd0*/  STL.64 [R1+0xb8], R18 ;  /* 0x0000b81201007387 */ /* 0x0003e60000100a00 */
[----:B0-----:R-:W3:Y:S01]  /*4fbe0*/  LDL.LU R16, [R1+0xa0] ;  /* 0x0000a00001107983 */ /* 0x001ee20000300800 */
[----:B------:R-:W3:Y:S02]  /*4fbf0*/  LDL.LU R17, [R1+0xa4] ;  /* 0x0000a40001117983 */ /* 0x000ee40000300800 */
[----:B-1----:R-:W3:Y:S02]  /*4fc00*/  LDL.LU R18, [R1+0xa8] ;  /* 0x0000a80001127983 */ /* 0x002ee40000300800 */
[----:B------:R-:W3:Y:S01]  /*4fc10*/  LDL.LU R19, [R1+0xac] ;  /* 0x0000ac0001137983 */ /* 0x000ee20000300800 */
[C---:B--2---:R-:W-:Y:S01]  /*4fc20*/  HMMA.16816.F32.BF16 R4, R12.reuse, R6, R8 ;  /* 0x000000060c04723c */ /* 0x044fe20000041808 */
[----:B------:R-:W2:Y:S11]  /*4fc30*/  LDL.LU.64 R10, [R1+0x1990] ;  /* 0x00199000010a7983 */ /* 0x000eb60000300a00 */
[----:B------:R-:W-:Y:S11]  /*4fc40*/  @!UPT UIADD3 URZ, URZ, URZ, URZ ;  /* 0x0000003f3f3ff290 */ /* 0x000ff6000fffe03f */
[----:B------:R-:W-:Y:S01]  /*4fc50*/  STL.64 [R1+0x110], R4 ;  /* 0x0001100401007387 */ /* 0x000fe20000100a00 */
[----:B------:R0:W-:Y:S03]  /*4fc60*/  STL.64 [R1+0x118], R6 ;  /* 0x0001180601007387 */ /* 0x0001e60000100a00 */
[----:B0-----:R-:W5:Y:S01]  /*4fc70*/  LDL.LU.64 R6, [R1+0x1988] ;  /* 0x0019880001067983 */ /* 0x001f620000300a00 */
[----:B------:R-:W5:Y:S01]  /*4fc80*/  LDL.LU.64 R4, [R1+0x1980] ;  /* 0x0019800001047983 */ /* 0x000f620000300a00 */
[----:B---3--:R-:W-:Y:S01]  /*4fc90*/  HMMA.16816.F32.BF16 R16, R12, R22, R16 ;  /* 0x000000160c10723c */ /* 0x008fe20000041810 */
[----:B--2---:R-:W-:Y:S01]  /*4fca0*/  MOV R2, R10 ;  /* 0x0000000a00027202 */ /* 0x004fe20000000f00 */
[----:B------:R-:W-:-:S06]  /*4fcb0*/  IMAD.MOV.U32 R0, RZ, RZ, R11 ;  /* 0x000000ffff007224 */ /* 0x000fcc00078e000b */
[----:B-----5:R-:W-:Y:S11]  /*4fcc0*/  HMMA.16816.F32.BF16 R4, R12, R10, R4 ;  /* 0x0000000a0c04723c */ /* 0x020ff60000041804 */
[----:B------:R-:W-:Y:S11]  /*4fcd0*/  @!UPT UIADD3 URZ, URZ, URZ, URZ ;  /* 0x0000003f3f3ff290 */ /* 0x000ff6000fffe03f */
[----:B------:R-:W-:Y:S01]  /*4fce0*/  @!UPT UIADD3 URZ, URZ, URZ, URZ ;  /* 0x0000003f3f3ff290 */ /* 0x000fe2000fffe03f */
[----:B------:R-:W-:Y:S01]  /*4fcf0*/  STL.64 [R1+0x100], R4 ;  /* 0x0001000401007387 */ /* 0x000fe20000100a00 */
[----:B------:R0:W-:Y:S03]  /*4fd00*/  STL.64 [R1+0x108], R6 ;  /* 0x0001080601007387 */ /* 0x0001e60000100a00 */
[----:B0-----:R-:W2:Y:S01]  /*4fd10*/  LDL.LU.64 R6, [R1+0x1978] ;  /* 0x0019780001067983 */ /* 0x001ea20000300a00 */
[----:B------:R-:W2:Y:S02]  /*4fd20*/  LDL.LU.64 R4, [R1+0x1970] ;  /* 0x0019700001047983 */ /* 0x000ea40000300a00 */
[----:B------:R-:W3:Y:S02]  /*4fd30*/  LDL.LU.64 R10, [R1+0x1968] ;  /* 0x00196800010a7983 */ /* 0x000ee40000300a00 */
[----:B------:R-:W3:Y:S01]  /*4fd40*/  LDL.LU.64 R8, [R1+0x1960] ;  /* 0x0019600001087983 */ /* 0x000ee20000300a00 */
[----:B------:R0:W-:Y:S01]  /*4fd50*/  STL.64 [R1+0x1940], R22 ;  /* 0x0019401601007387 */ /* 0x0001e20000100a00 */
[----:B------:R-:W-:Y:S02]  /*4fd60*/  STL.64 [R1+0xf0], R16 ;  /* 0x0000f01001007387 */ /* 0x000fe40000100a00 */
[----:B------:R-:W-:Y:S01]  /*4fd70*/  STL.64 [R1+0xf8], R18 ;  /* 0x0000f81201007387 */ /* 0x000fe20000100a00 */
[----:B0-----:R-:W-:Y:S01]  /*4fd80*/  MOV R22, R2 ;  /* 0x0000000200167202 */ /* 0x001fe20000000f00 */
[----:B------:R-:W-:-:S05]  /*4fd90*/  IMAD.MOV.U32 R23, RZ, RZ, R0 ;  /* 0x000000ffff177224 */ /* 0x000fca00078e0000 */
[----:B------:R0:W-:Y:S01]  /*4fda0*/  STL.64 [R1+0x1958], R22 ;  /* 0x0019581601007387 */ /* 0x0001e20000100a00 */
[----:B------:R-:W2:Y:S02]  /*4fdb0*/  LDL.LU R20, [R1+0xd0] ;  /* 0x0000d00001147983 */ /* 0x000ea40000300800 */
[----:B------:R-:W2:Y:S01]  /*4fdc0*/  LDL.LU R21, [R1+0xd4] ;  /* 0x0000d40001157983 */ /* 0x000ea20000300800 */
[----:B0-----:R-:W2:Y:S01]  /*4fdd0*/  LDL.LU R22, [R1+0xd8] ;  /* 0x0000d80001167983 */ /* 0x001ea20000300800 */
[----:B------:R-:W2:Y:S02]  /*4fde0*/  LDL.LU R23, [R1+0xdc] ;  /* 0x0000dc0001177983 */ /* 0x000ea40000300800 */
[----:B------:R-:W5:Y:S02]  /*4fdf0*/  LDL.LU R16, [R1+0x80] ;  /* 0x0000800001107983 */ /* 0x000f640000300800 */
[----:B------:R-:W5:Y:S01]  /*4fe00*/  LDL.LU R17, [R1+0x84] ;  /* 0x0000840001117983 */ /* 0x000f620000300800 */
[----:B------:R-:W2:Y:S01]  /*4fe10*/  LDL.LU R18, [R1+0x88] ;  /* 0x0000880001127983 */ /* 0x000ea20000300800 */
[----:B------:R-:W2:Y:S01]  /*4fe20*/  LDL.LU R19, [R1+0x8c] ;  /* 0x00008c0001137983 */ /* 0x000ea20000300800 */
[----:B---3--:R-:W-:Y:S02]  /*4fe30*/  HMMA.16816.F32.BF16 R8, R12, R26, R8 ;  /* 0x0000001a0c08723c */ /* 0x008fe40000041808 */
[----:B--2---:R-:W-:Y:S01]  /*4fe40*/  STL.64 [R1+0x1950], R18 ;  /* 0x0019501201007387 */ /* 0x004fe20000100a00 */
[----:B-----5:R0:W-:Y:S03]  /*4fe50*/  STL.64 [R1+0x1948], R16 ;  /* 0x0019481001007387 */ /* 0x0201e60000100a00 */
[----:B0-----:R-:W2:Y:S01]  /*4fe60*/  LDL.LU R16, [R1+0xc0] ;  /* 0x0000c00001107983 */ /* 0x001ea20000300800 */
[----:B------:R-:W2:Y:S02]  /*4fe70*/  LDL.LU R17, [R1+0xc4] ;  /* 0x0000c40001117983 */ /* 0x000ea40000300800 */
[----:B------:R-:W2:Y:S02]  /*4fe80*/  LDL.LU R18, [R1+0xc8] ;  /* 0x0000c80001127983 */ /* 0x000ea40000300800 */
[----:B------:R-:W2:Y:S01]  /*4fe90*/  LDL.LU R19, [R1+0xcc] ;  /* 0x0000cc0001137983 */ /* 0x000ea20000300800 */
[----:B------:R-:W3:Y:S11]  /*4fea0*/  LDL.LU R12, [R1+0x90] ;  /* 0x00009000010c7983 */ /* 0x000ef60000300800 */
[----:B------:R-:W-:Y:S02]  /*4feb0*/  STL.64 [R1+0xa0], R8 ;  /* 0x0000a00801007387 */ /* 0x000fe40000100a00 */
[----:B------:R-:W-:Y:S02]  /*4fec0*/  STL.64 [R1+0xa8], R10 ;  /* 0x0000a80a01007387 */ /* 0x000fe40000100a00 */
[----:B------:R-:W0:Y:S04]  /*4fed0*/  LDSM.16.M88.4 R8, [R3+0x53000] ;  /* 0x053000000308783b */ /* 0x000e280000000200 */
[----:B------:R-:W3:Y:S01]  /*4fee0*/  LDL.LU R13, [R1+0x94] ;  /* 0x00009400010d7983 */ /* 0x000ee20000300800 */
[----:B------:R-:W3:Y:S02]  /*4fef0*/  LDL.LU R14, [R1+0x98] ;  /* 0x00009800010e7983 */ /* 0x000ee40000300800 */
[----:B------:R-:W3:Y:S01]  /*4ff00*/  LDL.LU R15, [R1+0x9c] ;  /* 0x00009c00010f7983 */ /* 0x000ee20000300800 */
[----:B0-----:R-:W-:Y:S01]  /*4ff10*/  STL.64 [R1+0x18f8], R10 ;  /* 0x0018f80a01007387 */ /* 0x001fe20000100a00 */
[----:B------:R0:W-:Y:S03]  /*4ff20*/  STL.64 [R1+0x18f0], R8 ;  /* 0x0018f00801007387 */ /* 0x0001e60000100a00 */
[----:B0-----:R-:W5:Y:S01]  /*4ff30*/  LDL.LU R8, [R1+0x500] ;  /* 0x0005000001087983 */ /* 0x001f620000300800 */
[----:B------:R-:W5:Y:S02]  /*4ff40*/  LDL.LU R9, [R1+0x504] ;  /* 0x0005040001097983 */ /* 0x000f640000300800 */
[----:B------:R-:W2:Y:S02]  /*4ff50*/  LDL.LU R10, [R1+0x508] ;  /* 0x00050800010a7983 */ /* 0x000ea40000300800 */
[----:B------:R-:W2:Y:S02]  /*4ff60*/  LDL.LU R11, [R1+0x50c] ;  /* 0x00050c00010b7983 */ /* 0x000ea40000300800 */
[----:B--2---:R0:W-:Y:S01]  /*4ff70*/  STL.64 [R1+0x1920], R10 ;  /* 0x0019200a01007387 */ /* 0x0041e20000100a00 */
[----:B-----5:R-:W-:Y:S03]  /*4ff80*/  STL.64 [R1+0x1918], R8 ;  /* 0x0019180801007387 */ /* 0x020fe60000100a00 */
[----:B0-----:R-:W2:Y:S02]  /*4ff90*/  LDL.64 R10, [R1+0x18] ;  /* 0x00001800010a7983 */ /* 0x001ea40000100a00 */
[C---:B--2---:R-:W-:Y:S11]  /*4ffa0*/  HMMA.16816.F32.BF16 R20, R4.reuse, R10, R20 ;  /* 0x0000000a0414723c */ /* 0x044ff60000041814 */
[----:B------:R-:W-:Y:S11]  /*4ffb0*/  @!UPT UIADD3 URZ, URZ, URZ, URZ ;  /* 0x0000003f3f3ff290 */ /* 0x000ff6000fffe03f */
[----:B------:R-:W-:Y:S01]  /*4ffc0*/  @!UPT UIADD3 URZ, URZ, URZ, URZ ;  /* 0x0000003f3f3ff290 */ /* 0x000fe2000fffe03f */
[----:B------:R-:W-:Y:S01]  /*4ffd0*/  STL.64 [R1+0xe0], R20 ;  /* 0x0000e01401007387 */ /* 0x000fe20000100a00 */
[----:B------:R0:W-:Y:S03]  /*4ffe0*/  STL.64 [R1+0xe8], R22 ;  /* 0x0000e81601007387 */ /* 0x0001e60000100a00 */
[----:B0-----:R-:W2:Y:S02]  /*4fff0*/  LDL.LU.64 R22, [R1+0x1958] ;  /* 0x0019580001167983 */ /* 0x001ea40000300a00 */
[C---:B--2---:R-:W-:Y:S02]  /*50000*/  HMMA.16816.F32.BF16 R20, R4.reuse, R22, R16 ;  /* 0x000000160414723c */ /* 0x044fe40000041810 */
[----:B------:R-:W2:Y:S01]  /*50010*/  LDL.LU.64 R18, [R1+0x1950] ;  /* 0x0019500001127983 */ /* 0x000ea20000300a00 */
[----:B------:R-:W2:Y:S11]  /*50020*/  LDL.LU.64 R16, [R1+0x1948] ;  /* 0x0019480001107983 */ /* 0x000eb60000300a00 */
[----:B------:R-:W-:Y:S09]  /*50030*/  @!UPT UIADD3 URZ, URZ, URZ, URZ ;  /* 0x0000003f3f3ff290 */ /* 0x000ff2000fffe03f */
[----:B------:R-:W-:Y:S01]  /*50040*/  STL.64 [R1+0xd0], R20 ;  /* 0x0000d01401007387 */ /* 0x000fe20000100a00 */
[----:B------:R0:W-:Y:S03]  /*50050*/  STL.64 [R1+0xd8], R22 ;  /* 0x0000d81601007387 */ /* 0x0001e60000100a00 */
[----:B0-----:R-:W3:Y:S02]  /*50060*/  LDL.LU.64 R22, [R1+0x1940] ;  /* 0x0019400001167983 */ /* 0x001ee40000300a00 */
[C---:B---3--:R-:W-:Y:S11]  /*50070*/  HMMA.16816.F32.BF16 R12, R4.reuse, R22, R12 ;  /* 0x00000016040c723c */ /* 0x048ff6000004180c */
[----:B------:R-:W-:Y:S11]  /*50080*/  @!UPT UIADD3 URZ, URZ, URZ, URZ ;  /* 0x0000003f3f3ff290 */ /* 0x000ff6000fffe03f */
[----:B------:R-:W-:Y:S01]  /*50090*/  @!UPT UIADD3 URZ, URZ, URZ, URZ ;  /* 0x0000003f3f3ff290 */ /* 0x000fe2000fffe03f */
[----:B------:R-:W-:Y:S01]  /*500a0*/  STL.64 [R1+0xc0], R12 ;  /* 0x0000c00c01007387 */ /* 0x000fe20000100a00 */
[----:B------:R-:W-:Y:S02]  /*500b0*/  STL.64 [R1+0xc8], R14 ;  /* 0x0000c80e01007387 */ /* 0x000fe40000100a00 */
[----:B------:R-:W0:Y:S02]  /*500c0*/  LDSM.16.M88.4 R12, [R3+0x53800] ;  /* 0x05380000030c783b */ /* 0x000e240000000200 */
[----:B0-----:R-:W-:Y:S02]  /*500d0*/  STL [R1+0x18b4], R14 ;  /* 0x0018b40e01007387 */ /* 0x001fe40000100800 */
[----:B------:R-:W-:Y:S02]  /*500e0*/  STL [R1+0x18b0], R15 ;  /* 0x0018b00f01007387 */ /* 0x000fe40000100800 */
[----:B------:R0:W-:Y:S02]  /*500f0*/  STL.64 [R1+0x1900], R12 ;  /* 0x0019000c01007387 */ /* 0x0001e40000100a00 */
[----:B0-----:R-:W3:Y:S01]  /*50100*/  LDL.LU R12, [R1+0x170] ;  /* 0x00017000010c7983 */ /* 0x001ee20000300800 */
[----:B------:R-:W3:Y:S02]  /*50110*/  LDL.LU R13, [R1+0x174] ;  /* 0x00017400010d7983 */ /* 0x000ee40000300800 */
[----:B------:R-:W5:Y:S02]  /*50120*/  LDL.LU R14, [R1+0x178] ;  /* 0x00017800010e7983 */ /* 0x000f640000300800 */
[----:B------:R-:W5:Y:S01]  /*50130*/  LDL.LU R15, [R1+0x17c] ;  /* 0x00017c00010f7983 */ /* 0x000f620000300800 */
[----:B--2---:R-:W-:Y:S01]  /*50140*/  HMMA.16816.F32.BF16 R4, R4, R26, R16 ;  /* 0x0000001a0404723c */ /* 0x004fe20000041810 */
[----:B-----5:R0:W-:Y:S01]  /*50150*/  STL.64 [R1+0x1910], R14 ;  /* 0x0019100e01007387 */ /* 0x0201e20000100a00 */
[----:B---3--:R1:W-:Y:S03]  /*50160*/  STL.64 [R1+0x1908], R12 ;  /* 0x0019080c01007387 */ /* 0x0083e60000100a00 */
[----:B0-----:R-:W2:Y:S04]  /*50170*/  LDL.64 R14, [R1+0x8] ;  /* 0x00000800010e7983 */ /* 0x001ea80000100a00 */
[----:B--2---:R0:W-:Y:S01]  /*50180*/  STL.64 [R1+0x1928], R14 ;  /* 0x0019280e01007387 */ /* 0x0041e20000100a00 */
[----:B-1----:R-:W2:Y:S02]  /*50190*/  LDL.LU R12, [R1+0x510] ;  /* 0x00051000010c7983 */ /* 0x002ea40000300800 */
[----:B------:R-:W2:Y:S01]  /*501a0*/  LDL.LU R13, [R1+0x514] ;  /* 0x00051400010d7983 */ /* 0x000ea20000300800 */
[----:B0-----:R-:W2:Y:S01]  /*501b0*/  LDL.LU R14, [R1+0x518] ;  /* 0x00051800010e7983 */ /* 0x001ea20000300800 */
[----:B------:R-:W2:Y:S02]  /*501c0*/  LDL.LU R15, [R1+0x51c] ;  /* 0x00051c00010f7983 */ /* 0x000ea40000300800 */
[----:B------:R-:W3:Y:S07]  /*501d0*/  LDL.LU R16, [R1+0x4f0] ;  /* 0x0004f00001107983 */ /* 0x000eee0000300800 */
[----:B------:R-:W-:Y:S01]  /*501e0*/  STL.64 [R1+0x90], R4 ;  /* 0x0000900401007387 */ /* 0x000fe20000100a00 */
[----:B------:R-:W-:Y:S02]  /*501f0*/  STL.64 [R1+0x98], R6 ;  /* 0x0000980601007387 */ /* 0x000fe40000100a00 */
[----:B------:R-:W0:Y:S04]  /*50200*/  LDSM.16.M88.4 R4, [R3+0x54000] ;  /* 0x054000000304783b */ /* 0x000e280000000200 */
[----:B------:R-:W3:Y:S02]  /*50210*/  LDL.LU R17, [R1+0x4f4] ;  /* 0x0004f40001117983 */ /* 0x000ee40000300800 */
[----:B------:R-:W3:Y:S01]  /*50220*/  LDL.LU R18, [R1+0x4f8] ;  /* 0x0004f80001127983 */ /* 0x000ee20000300800 */
[----:B------:R-:W3:Y:S01]  /*50230*/  LDL.LU R19, [R1+0x4fc] ;  /* 0x0004fc0001137983 */ /* 0x000ee20000300800 */
[----:B0-----:R-:W-:Y:S01]  /*50240*/  MOV R21, R6 ;  /* 0x0000000600157202 */ /* 0x001fe20000000f00 */
[----:B------:R-:W-:Y:S01]  /*50250*/  IMAD.MOV.U32 R20, RZ, RZ, R7 ;  /* 0x000000ffff147224 */ /* 0x000fe200078e0007 */
[----:B------:R-:W-:Y:S01]  /*50260*/  MOV R29, R4 ;  /* 0x00000004001d7202 */ /* 0x000fe20000000f00 */
[----:B------:R-:W-:Y:S01]  /*50270*/  IMAD.MOV.U32 R28, RZ, RZ, R5 ;  /* 0x000000ffff1c7224 */ /* 0x000fe200078e0005 */
[----:B------:R-:W2:Y:S01]  /*50280*/  LDL.LU.64 R6, [R1+0x1938] ;  /* 0x0019380001067983 */ /* 0x000ea20000300a00 */
[----:B------:R-:W2:Y:S01]  /*50290*/  LDL.LU.64 R4, [R1+0x1930] ;  /* 0x0019300001047983 */ /* 0x000ea20000300a00 */
[----:B------:R-:W-:Y:S01]  /*502a0*/  MOV R2, R10 ;  /* 0x0000000a00027202 */ /* 0x000fe20000000f00 */
[----:B------:R-:W-:Y:S01]  /*502b0*/  IMAD.MOV.U32 R0, RZ, RZ, R11 ;  /* 0x000000ffff007224 */ /* 0x000fe200078e000b */
        /* <DEDUP_REMOVED lines=8> */
[C---:B--2---:R-:W-:Y:S11]  /*50340*/  HMMA.16816.F32.BF16 R8, R4.reuse, R14, R8 ;  /* 0x0000000e0408723c */ /* 0x044ff60000041808 */
[----:B------:R-:W-:Y:S11]  /*50350*/  @!UPT UIADD3 URZ, URZ, URZ, URZ ;  /* 0x0000003f3f3ff290 */ /* 0x000ff6000fffe03f */
[----:B------:R-:W-:Y:S01]  /*50360*/  @!UPT UIADD3 URZ, URZ, URZ, URZ ;  /* 0x0000003f3f3ff290 */ /* 0x000fe2000fffe03f */
[----:B------:R0:W-:Y:S01]  /*50370*/  STL.64 [R1+0x70], R8 ;  /* 0x0000700801007387 */ /* 0x0001e20000100a00 */
[----:B------:R-:W-:Y:S01]  /*50380*/  STL.64 [R1+0x78], R10 ;  /* 0x0000780a01007387 */ /* 0x000fe20000100a00 */
[----:B0-----:R-:W-:Y:S01]  /*50390*/  MOV R9, R14 ;  /* 0x0000000e00097202 */ /* 0x001fe20000000f00 */
[----:B------:R-:W-:Y:S02]  /*503a0*/  IMAD.MOV.U32 R8, RZ, RZ, R15 ;  /* 0x000000ffff087224 */ /* 0x000fe400078e000f */
[----:B------:R-:W2:Y:S01]  /*503b0*/  LDL.LU.64 R14, [R1+0x1910] ;  /* 0x00191000010e7983 */ /* 0x000ea20000300a00 */
[----:B------:R-:W2:Y:S02]  /*503c0*/  LDL.LU.64 R12, [R1+0x1908] ;  /* 0x00190800010c7983 */ /* 0x000ea40000300a00 */
[----:B--2---:R-:W-:Y:S11]  /*503d0*/  HMMA.16816.F32.BF16 R12, R4, R22, R12 ;  /* 0x00000016040c723c */ /* 0x004ff6000004180c */
[----:B------:R-:W-:Y:S11]  /*503e0*/  @!UPT UIADD3 URZ, URZ, URZ, URZ ;  /* 0x0000003f3f3ff290 */ /* 0x000ff6000fffe03f */
[----:B------:R-:W-:Y:S01]  /*503f0*/  @!UPT UIADD3 URZ, URZ, URZ, URZ ;  /* 0x0000003f3f3ff290 */ /* 0x000fe2000fffe03f */
[----:B------:R0:W-:Y:S01]  /*50400*/  STL.64 [R1+0x170], R12 ;  /* 0x0001700c01007387 */ /* 0x0001e20000100a00 */
[----:B------:R-:W-:Y:S03]  /*50410*/  STL.64 [R1+0x178], R14 ;  /* 0x0001780e01007387 */ /* 0x000fe60000100a00 */
[----:B0-----:R-:W2:Y:S01]  /*50420*/  LDL.LU.64 R12, [R1+0x1900] ;  /* 0x00190000010c7983 */ /* 0x001ea20000300a00 */
[----:B------:R0:W-:Y:S02]  /*50430*/  STL.64 [R1+0x18c0], R22 ;  /* 0x0018c01601007387 */ /* 0x0001e40000100a00 */
[----:B0-----:R-:W-:Y:S01]  /*50440*/  MOV R22, R9 ;  /* 0x0000000900167202 */ /* 0x001fe20000000f00 */
[----:B------:R-:W-:Y:S02]  /*50450*/  IMAD.MOV.U32 R23, RZ, RZ, R8 ;  /* 0x000000ffff177224 */ /* 0x000fe400078e0008 */
[----:B------:R-:W0:Y:S04]  /*50460*/  LDSM.16.M88.4 R8, [R3+0x54800] ;  /* 0x054800000308783b */ /* 0x000e280000000200 */
[----:B------:R-:W-:Y:S01]  /*50470*/  STL.64 [R1+0x18b8], R20 ;  /* 0x0018b81401007387 */ /* 0x000fe20000100a00 */
[----:B------:R1:W-:Y:S02]  /*50480*/  STL.64 [R1+0x18d8], R22 ;  /* 0x0018d81601007387 */ /* 0x0003e40000100a00 */
[----:B-1----:R-:W-:Y:S01]  /*50490*/  MOV R22, R2 ;  /* 0x0000000200167202 */ /* 0x002fe20000000f00 */
[----:B------:R-:W-:Y:S01]  /*504a0*/  IMAD.MOV.U32 R23, RZ, RZ, R0 ;  /* 0x000000ffff177224 */ /* 0x000fe200078e0000 */
[----:B0-----:R-:W-:Y:S01]  /*504b0*/  MOV R14, R8 ;  /* 0x00000008000e7202 */ /* 0x001fe20000000f00 */
[----:B------:R-:W-:Y:S01]  /*504c0*/  IMAD.MOV.U32 R15, RZ, RZ, R9 ;  /* 0x000000ffff0f7224 */ /* 0x000fe200078e0009 */
[----:B------:R-:W-:Y:S01]  /*504d0*/  MOV R2, R10 ;  /* 0x0000000a00027202 */ /* 0x000fe20000000f00 */
[----:B------:R-:W-:-:S02]  /*504e0*/  IMAD.MOV.U32 R0, RZ, RZ, R11 ;  /* 0x000000ffff007224 */ /* 0x000fc400078e000b */
[----:B------:R-:W5:Y:S01]  /*504f0*/  LDL.LU.64 R10, [R1+0x18f8] ;  /* 0x0018f800010a7983 */ /* 0x000f620000300a00 */
[----:B------:R-:W5:Y:S02]  /*50500*/  LDL.LU.64 R8, [R1+0x18f0] ;  /* 0x0018f00001087983 */ /* 0x000f640000300a00 */
[----:B------:R-:W-:Y:S01]  /*50510*/  STL.64 [R1+0x18d0], R14 ;  /* 0x0018d00e01007387 */ /* 0x000fe20000100a00 */
[----:B--2---:R0:W-:Y:S04]  /*50520*/  STL.64 [R1+0x18c8], R12 ;  /* 0x0018c80c01007387 */ /* 0x0041e80000100a00 */
[----:B0-----:R-:W2:Y:S01]  /*50530*/  LDL.LU R12, [R1+0x4e0] ;  /* 0x0004e000010c7983 */ /* 0x001ea20000300800 */
[----:B------:R-:W2:Y:S02]  /*50540*/  LDL.LU R13, [R1+0x4e4] ;  /* 0x0004e400010d7983 */ /* 0x000ea40000300800 */
[----:B------:R-:W2:Y:S02]  /*50550*/  LDL.LU R14, [R1+0x4e8] ;  /* 0x0004e800010e7983 */ /* 0x000ea40000300800 */
[----:B------:R-:W2:Y:S01]  /*50560*/  LDL.LU R15, [R1+0x4ec] ;  /* 0x0004ec00010f7983 */ /* 0x000ea20000300800 */
[----:B---3--:R-:W-:Y:S01]  /*50570*/  HMMA.16816.F32.BF16 R16, R4, R26, R16 ;  /* 0x0000001a0410723c */ /* 0x008fe20000041810 */
[----:B--2---:R-:W-:Y:S01]  /*50580*/  STL.64 [R1+0x18e8], R14 ;  /* 0x0018e80e01007387 */ /* 0x004fe20000100a00 */
[----:B------:R0:W-:Y:S03]  /*50590*/  STL.64 [R1+0x18e0], R12 ;  /* 0x0018e00c01007387 */ /* 0x0001e60000100a00 */
[----:B0-----:R-:W5:Y:S01]  /*505a0*/  LDL.LU R12, [R1+0x580] ;  /* 0x00058000010c7983 */ /* 0x001f620000300800 */
[----:B------:R-:W5:Y:S02]  /*505b0*/  LDL.LU R13, [R1+0x584] ;  /* 0x00058400010d7983 */ /* 0x000f640000300800 */
[----:B------:R-:W5:Y:S02]  /*505c0*/  LDL.LU R14, [R1+0x588] ;  /* 0x00058800010e7983 */ /* 0x000f640000300800 */
[----:B------:R-:W5:Y:S01]  /*505d0*/  LDL.LU R15, [R1+0x58c] ;  /* 0x00058c00010f7983 */ /* 0x000f620000300800 */
[----:B------:R-:W2:Y:S11]  /*505e0*/  LDL.LU R4, [R1+0x4a0] ;  /* 0x0004a00001047983 */ /* 0x000eb60000300800 */
[----:B------:R-:W-:Y:S01]  /*505f0*/  @!UPT UIADD3 URZ, URZ, URZ, URZ ;  /* 0x0000003f3f3ff290 */ /* 0x000fe2000fffe03f */
[----:B------:R-:W-:Y:S02]  /*50600*/  STL.64 [R1+0x240], R16 ;  /* 0x0002401001007387 */ /* 0x000fe40000100a00 */
[----:B------:R-:W-:Y:S02]  /*50610*/  STL.64 [R1+0x248], R18 ;  /* 0x0002481201007387 */ /* 0x000fe40000100a00 */
[----:B------:R-:W0:Y:S04]  /*50620*/  LDSM.16.M88.4 R16, [R3+0x55000] ;  /* 0x055000000310783b */ /* 0x000e280000000200 */
[----:B------:R-:W2:Y:S01]  /*50630*/  LDL.LU R5, [R1+0x4a4] ;  /* 0x0004a40001057983 */ /* 0x000ea20000300800 */
        /* <DEDUP_REMOVED lines=8> */
[C---:B-----5:R-:W-:Y:S01]  /*506c0*/  HMMA.16816.F32.BF16 R20, R8.reuse, R22, R12 ;  /* 0x000000160814723c */ /* 0x060fe2000004180c */
[----:B------:R-:W5:Y:S01]  /*506d0*/  LDL.LU.64 R14, [R1+0x18e8] ;  /* 0x0018e800010e7983 */ /* 0x000f620000300a00 */
[----:B------:R-:W5:Y:S11]  /*506e0*/  LDL.LU.64 R12, [R1+0x18e0] ;  /* 0x0018e000010c7983 */ /* 0x000f760000300a00 */
[----:B------:R-:W-:Y:S10]  /*506f0*/  @!UPT UIADD3 URZ, URZ, URZ, URZ ;  /* 0x0000003f3f3ff290 */ /* 0x000ff4000fffe03f */
[----:B------:R-:W-:Y:S01]  /*50700*/  STL.64 [R1+0x340], R20 ;  /* 0x0003401401007387 */ /* 0x000fe20000100a00 */
[----:B------:R0:W-:Y:S03]  /*50710*/  STL.64 [R1+0x348], R22 ;  /* 0x0003481601007387 */ /* 0x0001e60000100a00 */
[----:B0-----:R-:W5:Y:S02]  /*50720*/  LDL.LU.64 R22, [R1+0x18d8] ;  /* 0x0018d80001167983 */ /* 0x001f640000300a00 */
[C---:B-----5:R-:W-:Y:S02]  /*50730*/  HMMA.16816.F32.BF16 R20, R8.reuse, R22, R12 ;  /* 0x000000160814723c */ /* 0x060fe4000004180c */
[----:B------:R-:W5:Y:S01]  /*50740*/  LDL.LU.64 R14, [R1+0x18d0] ;  /* 0x0018d000010e7983 */ /* 0x000f620000300a00 */
[----:B------:R-:W3:Y:S11]  /*50750*/  LDL.LU.64 R12, [R1+0x18c8] ;  /* 0x0018c800010c7983 */ /* 0x000ef60000300a00 */
[----:B------:R-:W-:Y:S09]  /*50760*/  @!UPT UIADD3 URZ, URZ, URZ, URZ ;  /* 0x0000003f3f3ff290 */ /* 0x000ff2000fffe03f */
[----:B------:R-:W-:Y:S01]  /*50770*/  STL.64 [R1+0x6b0], R20 ;  /* 0x0006b01401007387 */ /* 0x000fe20000100a00 */
[----:B------:R0:W-:Y:S03]  /*50780*/  STL.64 [R1+0x6b8], R22 ;  /* 0x0006b81601007387 */ /* 0x0001e60000100a00 */
[----:B0-----:R-:W3:Y:S01]  /*50790*/  LDL.LU.64 R22, [R1+0x18c0] ;  /* 0x0018c00001167983 */ /* 0x001ee20000300a00 */
[----:B------:R-:W4:Y:S01]  /*507a0*/  LDL.LU.64 R20, [R1+0x18b8] ;  /* 0x0018b80001147983 */ /* 0x000f220000300a00 */
[C---:B--2---:R-:W-:Y:S08]  /*507b0*/  HMMA.16816.F32.BF16 R4, R8.reuse, R26, R4 ;  /* 0x0000001a0804723c */ /* 0x044ff00000041804 */
[----:B---3--:R-:W-:Y:S01]  /*507c0*/  HMMA.16816.F32.BF16 R16, R8, R22, R16 ;  /* 0x000000160810723c */ /* 0x008fe20000041810 */
[----:B------:R-:W-:Y:S01]  /*507d0*/  STL.64 [R1+0x1888], R22 ;  /* 0x0018881601007387 */ /* 0x000fe20000100a00 */
[----:B----4-:R-:W-:Y:S11]  /*507e0*/  STL.64 [R1+0x1880], R20 ;  /* 0x0018801401007387 */ /* 0x010ff60000100a00 */
[----:B------:R-:W-:Y:S10]  /*507f0*/  @!UPT UIADD3 URZ, URZ, URZ, URZ ;  /* 0x0000003f3f3ff290 */ /* 0x000ff4000fffe03f */
[----:B------:R-:W-:Y:S01]  /*50800*/  STL.64 [R1+0x6a0], R16 ;  /* 0x0006a01001007387 */ /* 0x000fe20000100a00 */
[----:B------:R-:W-:Y:S02]  /*50810*/  STL.64 [R1+0x6a8], R18 ;  /* 0x0006a81201007387 */ /* 0x000fe40000100a00 */
[----:B------:R-:W-:Y:S02]  /*50820*/  STL.64 [R1+0x1898], R26 ;  /* 0x0018981a01007387 */ /* 0x000fe40000100a00 */
[----:B------:R0:W-:Y:S01]  /*50830*/  STL.64 [R1+0x1890], R24 ;  /* 0x0018901801007387 */ /* 0x0001e20000100a00 */
[----:B------:R-:W-:Y:S01]  /*50840*/  STL.64 [R1+0x330], R4 ;  /* 0x0003300401007387 */ /* 0x000fe20000100a00 */
[----:B------:R-:W-:Y:S02]  /*50850*/  STL.64 [R1+0x338], R6 ;  /* 0x0003380601007387 */ /* 0x000fe40000100a00 */
[----:B------:R-:W1:Y:S01]  /*50860*/  LDSM.16.M88.4 R4, [R3+0x55800] ;  /* 0x055800000304783b */ /* 0x000e620000000200 */
[----:B0-----:R-:W2:Y:S03]  /*50870*/  LDL.LU R24, [R1+0x480] ;  /* 0x0004800001187983 */ /* 0x001ea60000300800 */
        /* <DEDUP_REMOVED lines=9> */
[----:B------:R-:W3:Y:S01]  /*50910*/  LDL.64 R22, [R1+0x8] ;  /* 0x0000080001167983 */ /* 0x000ee20000100a00 */
[----:B------:R-:W4:Y:S02]  /*50920*/  LDL.LU R8, [R1+0x460] ;  /* 0x0004600001087983 */ /* 0x000f240000300800 */
[----:B------:R-:W4:Y:S02]  /*50930*/  LDL.LU R9, [R1+0x464] ;  /* 0x0004640001097983 */ /* 0x000f240000300800 */
[----:B------:R-:W4:Y:S01]  /*50940*/  LDL.LU R10, [R1+0x468] ;  /* 0x00046800010a7983 */ /* 0x000f220000300800 */
[----:B------:R-:W4:Y:S01]  /*50950*/  LDL.LU R11, [R1+0x46c] ;  /* 0x00046c00010b7983 */ /* 0x000f220000300800 */
[----:B-1----:R-:W-:Y:S02]  /*50960*/  STL.64 [R1+0x17c0], R6 ;  /* 0x0017c00601007387 */ /* 0x002fe40000100a00 */
[----:B------:R0:W-:Y:S02]  /*50970*/  STL.64 [R1+0x17b8], R4 ;  /* 0x0017b80401007387 */ /* 0x0001e40000100a00 */
[----:B0-----:R-:W2:Y:S01]  /*50980*/  LDL.LU R4, [R1+0x50] ;  /* 0x0000500001047983 */ /* 0x001ea20000300800 */
[----:B------:R-:W2:Y:S02]  /*50990*/  LDL.LU R5, [R1+0x54] ;  /* 0x0000540001057983 */ /* 0x000ea40000300800 */
[----:B------:R-:W2:Y:S02]  /*509a0*/  LDL.LU R6, [R1+0x58] ;  /* 0x0000580001067983 */ /* 0x000ea40000300800 */
[----:B------:R-:W2:Y:S01]  /*509b0*/  LDL.LU R7, [R1+0x5c] ;  /* 0x00005c0001077983 */ /* 0x000ea20000300800 */
[----:B------:R-:W-:Y:S01]  /*509c0*/  MOV R18, R2 ;  /* 0x0000000200127202 */ /* 0x000fe20000000f00 */
[----:B------:R-:W-:Y:S01]  /*509d0*/  IMAD.MOV.U32 R19, RZ, RZ, R0 ;  /* 0x000000ffff137224 */ /* 0x000fe200078e0000 */
[----:B-----5:R-:W-:Y:S01]  /*509e0*/  MOV R16, R14 ;  /* 0x0000000e00107202 */ /* 0x020fe20000000f00 */
[----:B------:R-:W-:Y:S01]  /*509f0*/  IMAD.MOV.U32 R17, RZ, RZ, R15 ;  /* 0x000000ffff117224 */ /* 0x000fe200078e000f */
[----:B------:R-:W5:Y:S01]  /*50a00*/  LDL.LU R14, [R1+0x18b4] ;  /* 0x0018b400010e7983 */ /* 0x000f620000300800 */
[----:B------:R-:W5:Y:S02]  /*50a10*/  LDL.LU R15, [R1+0x18b0] ;  /* 0x0018b000010f7983 */ /* 0x000f640000300800 */
[----:B------:R-:W-:Y:S01]  /*50a20*/  STL.64 [R1+0x1850], R18 ;  /* 0x0018501201007387 */ /* 0x000fe20000100a00 */
[----:B------:R0:W-:Y:S04]  /*50a30*/  STL.64 [R1+0x1848], R16 ;  /* 0x0018481001007387 */ /* 0x0001e80000100a00 */
[----:B0-----:R-:W3:Y:S01]  /*50a40*/  LDL.LU R16, [R1+0x470] ;  /* 0x0004700001107983 */ /* 0x001ee20000300800 */
[----:B------:R-:W3:Y:S02]  /*50a50*/  LDL.LU R17, [R1+0x474] ;  /* 0x0004740001117983 */ /* 0x000ee40000300800 */
[----:B------:R-:W3:Y:S02]  /*50a60*/  LDL.LU R18, [R1+0x478] ;  /* 0x0004780001127983 */ /* 0x000ee40000300800 */
[----:B------:R-:W3:Y:S01]  /*50a70*/  LDL.LU R19, [R1+0x47c] ;  /* 0x00047c0001137983 */ /* 0x000ee20000300800 */
[----:B--2---:R-:W-:Y:S01]  /*50a80*/  STL.64 [R1+0x17d0], R6 ;  /* 0x0017d00601007387 */ /* 0x004fe20000100a00 */
[----:B------:R0:W-:Y:S03]  /*50a90*/  STL.64 [R1+0x17c8], R4 ;  /* 0x0017c80401007387 */ /* 0x0001e60000100a00 */
[----:B0-----:R-:W2:Y:S01]  /*50aa0*/  LDL.LU R4, [R1+0x3c0] ;  /* 0x0003c00001047983 */ /* 0x001ea20000300800 */
[----:B------:R-:W2:Y:S02]  /*50ab0*/  LDL.LU R5, [R1+0x3c4] ;  /* 0x0003c40001057983 */ /* 0x000ea40000300800 */
[----:B------:R-:W2:Y:S02]  /*50ac0*/  LDL.LU R6, [R1+0x3c8] ;  /* 0x0003c80001067983 */ /* 0x000ea40000300800 */
[----:B------:R-:W2:Y:S02]  /*50ad0*/  LDL.LU R7, [R1+0x3cc] ;  /* 0x0003cc0001077983 */ /* 0x000ea40000300800 */
[----:B--2---:R0:W-:Y:S01]  /*50ae0*/  STL.64 [R1+0x17e0], R6 ;  /* 0x0017e00601007387 */ /* 0x0041e20000100a00 */
[----:B------:R-:W-:Y:S03]  /*50af0*/  STL.64 [R1+0x17d8], R4 ;  /* 0x0017d80401007387 */ /* 0x000fe60000100a00 */
[----:B0-----:R-:W5:Y:S02]  /*50b00*/  LDL.64 R6, [R1+0x18] ;  /* 0x0000180001067983 */ /* 0x001f640000100a00 */
[C---:B-----5:R-:W-:Y:S11]  /*50b10*/  HMMA.16816.F32.BF16 R24, R12.reuse, R6, R24 ;  /* 0x000000060c18723c */ /* 0x060ff60000041818 */
[----:B------:R-:W-:Y:S11]  /*50b20*/  @!UPT UIADD3 URZ, URZ, URZ, URZ ;  /* 0x0000003f3f3ff290 */ /* 0x000ff6000fffe03f */
[----:B------:R-:W-:Y:S01]  /*50b30*/  @!UPT UIADD3 URZ, URZ, URZ, URZ ;  /* 0x0000003f3f3ff290 */ /* 0x000fe2000fffe03f */
[----:B------:R-:W-:Y:S01]  /*50b40*/  STL.64 [R1+0x320], R24 ;  /* 0x0003201801007387 */ /* 0x000fe20000100a00 */
[----:B------:R0:W-:Y:S03]  /*50b50*/  STL.64 [R1+0x328], R26 ;  /* 0x0003281a01007387 */ /* 0x0001e60000100a00 */
[----:B0-----:R-:W2:Y:S01]  /*50b60*/  LDL.LU.64 R26, [R1+0x18a8] ;  /* 0x0018a800011a7983 */ /* 0x001ea20000300a00 */
[----:B------:R-:W2:Y:S01]  /*50b70*/  LDL.LU.64 R24, [R1+0x18a0] ;  /* 0x0018a00001187983 */ /* 0x000ea20000300a00 */
[----:B---3--:R-:W-:Y:S01]  /*50b80*/  MOV R2, R22 ;  /* 0x0000001600027202 */ /* 0x008fe20000000f00 */
[----:B------:R-:W-:Y:S01]  /*50b90*/  IMAD.MOV.U32 R0, RZ, RZ, R23 ;  /* 0x000000ffff007224 */ /* 0x000fe200078e0017 */
[C---:B--2---:R-:W-:Y:S11]  /*50ba0*/  HMMA.16816.F32.BF16 R24, R12.reuse, R22, R24 ;  /* 0x000000160c18723c */ /* 0x044ff60000041818 */
[----:B------:R-:W-:Y:S11]  /*50bb0*/  @!UPT UIADD3 URZ, URZ, URZ, URZ ;  /* 0x0000003f3f3ff290 */ /* 0x000ff6000fffe03f */
[----:B------:R-:W-:Y:S01]  /*50bc0*/  @!UPT UIADD3 URZ, URZ, URZ, URZ ;  /* 0x0000003f3f3ff290 */ /* 0x000fe2000fffe03f */
[----:B------:R-:W-:Y:S01]  /*50bd0*/  STL.64 [R1+0x690], R24 ;  /* 0x0006901801007387 */ /* 0x000fe20000100a00 */
[----:B------:R0:W-:Y:S03]  /*50be0*/  STL.64 [R1+0x698], R26 ;  /* 0x0006981a01007387 */ /* 0x0001e60000100a00 */
[----:B0-----:R-:W4:Y:S01]  /*50bf0*/  LDL.LU.64 R26, [R1+0x1898] ;  /* 0x00189800011a7983 */ /* 0x001f220000300a00 */
[----:B------:R-:W2:Y:S02]  /*50c00*/  LDL.LU.64 R24, [R1+0x1890] ;  /* 0x0018900001187983 */ /* 0x000ea40000300a00 */
[----:B------:R-:W3:Y:S02]  /*50c10*/  LDL.LU.64 R22, [R1+0x1888] ;  /* 0x0018880001167983 */ /* 0x000ee40000300a00 */
[----:B------:R-:W5:Y:S01]  /*50c20*/  LDL.LU.64 R20, [R1+0x1880] ;  /* 0x0018800001147983 */ /* 0x000f620000300a00 */
[C---:B---3--:R-:W-:Y:S08]  /*50c30*/  HMMA.16816.F32.BF16 R16, R12.reuse, R22, R16 ;  /* 0x000000160c10723c */ /* 0x048ff00000041810 */
[----:B----4-:R-:W-:Y:S01]  /*50c40*/  HMMA.16816.F32.BF16 R8, R12, R26, R8 ;  /* 0x0000001a0c08723c */ /* 0x010fe20000041808 */
[----:B------:R-:W-:Y:S11]  /*50c50*/  STL.64 [R1+0x1878], R22 ;  /* 0x0018781601007387 */ /* 0x000ff60000100a00 */
[----:B------:R-:W-:Y:S03]  /*50c60*/  @!UPT UIADD3 URZ, URZ, URZ, URZ ;  /* 0x0000003f3f3ff290 */ /* 0x000fe6000fffe03f */
[----:B------:R-:W-:Y:S01]  /*50c70*/  STL.64 [R1+0x6c0], R16 ;  /* 0x0006c01001007387 */ /* 0x000fe20000100a00 */
[----:B------:R-:W-:Y:S02]  /*50c80*/  STL.64 [R1+0x6c8], R18 ;  /* 0x0006c81201007387 */ /* 0x000fe40000100a00 */
[----:B------:R-:W-:Y:S02]  /*50c90*/  STL.64 [R1+0x1870], R26 ;  /* 0x0018701a01007387 */ /* 0x000fe40000100a00 */
[----:B--2---:R-:W-:Y:S03]  /*50ca0*/  STL.64 [R1+0x1868], R24 ;  /* 0x0018681801007387 */ /* 0x004fe60000100a00 */
[----:B------:R-:W-:Y:S01]  /*50cb0*/  STL.64 [R1+0x680], R8 ;  /* 0x0006800801007387 */ /* 0x000fe20000100a00 */
[----:B------:R-:W-:Y:S02]  /*50cc0*/  STL.64 [R1+0x688], R10 ;  /* 0x0006880a01007387 */ /* 0x000fe40000100a00 */
[----:B------:R-:W0:Y:S02]  /*50cd0*/  LDSM.16.M88.4 R8, [R3+0x56000] ;  /* 0x056000000308783b */ /* 0x000e240000000200 */
[----:B0-----:R-:W-:Y:S02]  /*50ce0*/  STL.64 [R1+0x1778], R10 ;  /* 0x0017780a01007387 */ /* 0x001fe40000100a00 */
[----:B------:R0:W-:Y:S02]  /*50cf0*/  STL.64 [R1+0x1770], R8 ;  /* 0x0017700801007387 */ /* 0x0001e40000100a00 */
        /* <DEDUP_REMOVED lines=20> */
[----:B------:R-:W4:Y:S01]  /*50e40*/  LDL.LU R24, [R1+0x430] ;  /* 0x0004300001187983 */ /* 0x000f220000300800 */
[----:B------:R-:W4:Y:S02]  /*50e50*/  LDL.LU R25, [R1+0x434] ;  /* 0x0004340001197983 */ /* 0x000f240000300800 */
[----:B------:R-:W4:Y:S02]  /*50e60*/  LDL.LU R26, [R1+0x438] ;  /* 0x00043800011a7983 */ /* 0x000f240000300800 */
[----:B-----5:R-:W-:Y:S01]  /*50e70*/  IMAD.MOV.U32 R19, RZ, RZ, R20 ;  /* 0x000000ffff137224 */ /* 0x020fe200078e0014 */
[----:B------:R-:W5:Y:S01]  /*50e80*/  LDL.LU R27, [R1+0x43c] ;  /* 0x00043c00011b7983 */ /* 0x000f620000300800 */
[----:B------:R-:W-:Y:S01]  /*50e90*/  MOV R18, R21 ;  /* 0x0000001500127202 */ /* 0x000fe20000000f00 */
[----:B------:R-:W4:Y:S02]  /*50ea0*/  LDL.LU R20, [R1+0x440] ;  /* 0x0004400001147983 */ /* 0x000f240000300800 */
[----:B------:R-:W4:Y:S01]  /*50eb0*/  LDL.LU R21, [R1+0x444] ;  /* 0x0004440001157983 */ /* 0x000f220000300800 */
[----:B------:R-:W4:Y:S01]  /*50ec0*/  LDL.LU R22, [R1+0x448] ;  /* 0x0004480001167983 */ /* 0x000f220000300800 */
[----:B------:R-:W4:Y:S03]  /*50ed0*/  LDL.LU R23, [R1+0x44c] ;  /* 0x00044c0001177983 */ /* 0x000f260000300800 */
        /* <DEDUP_REMOVED lines=12> */
[----:B------:R-:W-:Y:S01]  /*50fa0*/  MOV R16, R29 ;  /* 0x0000001d00107202 */ /* 0x000fe20000000f00 */
[----:B------:R-:W-:-:S07]  /*50fb0*/  IMAD.MOV.U32 R17, RZ, RZ, R28 ;  /* 0x000000ffff117224 */ /* 0x000fce00078e001c */
[----:B----4-:R-:W-:Y:S01]  /*50fc0*/  HMMA.16816.F32.BF16 R12, R16, R6, R12 ;  /* 0x00000006100c723c */ /* 0x010fe2000004180c */
        /* <DEDUP_REMOVED lines=13> */
[----:B------:R-:W-:Y:S02]  /*510a0*/  STL.64 [R1+0x678], R14 ;  /* 0x0006780e01007387 */ /* 0x000fe40000100a00 */
[----:B------:R-:W0:Y:S02]  /*510b0*/  LDSM.16.M88.4 R12, [R3+0x56800] ;  /* 0x05680000030c783b */ /* 0x000e240000000200 */
[----:B0-----:R0:W-:Y:S02]  /*510c0*/  STL.64 [R1+0x1738], R14 ;  /* 0x0017380e01007387 */ /* 0x0011e40000100a00 */
[----:B0-----:R-:W-:Y:S01]  /*510d0*/  MOV R14, R2 ;  /* 0x00000002000e7202 */ /* 0x001fe20000000f00 */
[----:B------:R-:W-:-:S07]  /*510e0*/  IMAD.MOV.U32 R15, RZ, RZ, R0 ;  /* 0x000000ffff0f7224 */ /* 0x000fce00078e0000 */
[C---:B------:R-:W-:Y:S01]  /*510f0*/  HMMA.16816.F32.BF16 R20, R16.reuse, R14, R20 ;  /* 0x0000000e1014723c */ /* 0x040fe20000041814 */
[----:B------:R-:W-:Y:S11]  /*51100*/  STL.64 [R1+0x1730], R12 ;  /* 0x0017300c01007387 */ /* 0x000ff60000100a00 */
[----:B------:R-:W-:Y:S11]  /*51110*/  @!UPT UIADD3 URZ, URZ, URZ, URZ ;  /* 0x0000003f3f3ff290 */ /* 0x000ff6000fffe03f */
[----:B------:R-:W-:Y:S01]  /*51120*/  STL.64 [R1+0x660], R20 ;  /* 0x0006601401007387 */ /* 0x000fe20000100a00 */
[----:B------:R0:W-:Y:S03]  /*51130*/  STL.64 [R1+0x668], R22 ;  /* 0x0006681601007387 */ /* 0x0001e60000100a00 */
[----:B0-----:R-:W5:Y:S02]  /*51140*/  LDL.LU.64 R22, [R1+0x1878] ;  /* 0x0018780001167983 */ /* 0x001f640000300a00 */
[C---:B-----5:R-:W-:Y:S11]  /*51150*/  HMMA.16816.F32.BF16 R24, R16.reuse, R22, R24 ;  /* 0x000000161018723c */ /* 0x060ff60000041818 */
[----:B------:R-:W-:Y:S11]  /*51160*/  @!UPT UIADD3 URZ, URZ, URZ, URZ ;  /* 0x0000003f3f3ff290 */ /* 0x000ff6000fffe03f */
[----:B------:R-:W-:Y:S01]  /*51170*/  @!UPT UIADD3 URZ, URZ, URZ, URZ ;  /* 0x0000003f3f3ff290 */ /* 0x000fe2000fffe03f */
[----:B------:R-:W-:Y:S01]  /*51180*/  STL.64 [R1+0x650], R24 ;  /* 0x0006501801007387 */ /* 0x000fe20000100a00 */
[----:B------:R0:W-:Y:S03]  /*51190*/  STL.64 [R1+0x658], R26 ;  /* 0x0006581a01007387 */ /* 0x0001e60000100a00 */
[----:B0-----:R-:W2:Y:S01]  /*511a0*/  LDL.LU.64 R26, [R1+0x1870] ;  /* 0x00187000011a7983 */ /* 0x001ea20000300a00 */
[----:B------:R-:W3:Y:S01]  /*511b0*/  LDL.LU.64 R24, [R1+0x1868] ;  /* 0x0018680001187983 */ /* 0x000ee20000300a00 */
[----:B--2---:R-:W-:Y:S02]  /*511c0*/  HMMA.16816.F32.BF16 R16, R16, R26, R8 ;  /* 0x0000001a1010723c */ /* 0x004fe40000041808 */
[----:B------:R-:W2:Y:S01]  /*511d0*/  LDL.LU.64 R10, [R1+0x1860] ;  /* 0x00186000010a7983 */ /* 0x000ea20000300a00 */
[----:B------:R-:W2:Y:S11]  /*511e0*/  LDL.LU.64 R8, [R1+0x1858] ;  /* 0x0018580001087983 */ /* 0x000eb60000300a00 */
[----:B------:R-:W-:Y:S09]  /*511f0*/  @!UPT UIADD3 URZ, URZ, URZ, URZ ;  /* 0x0000003f3f3ff290 */ /* 0x000ff2000fffe03f */
        /* <DEDUP_REMOVED lines=42> */
[----:B------:R-:W4:Y:S02]  /*514a0*/  LDL.LU.64 R6, [R1+0x17e0] ;  /* 0x0017e00001067983 */ /* 0x000f240000300a00 */
[----:B------:R-:W4:Y:S02]  /*514b0*/  LDL.LU.64 R4, [R1+0x17d8] ;  /* 0x0017d80001047983 */ /* 0x000f240000300a00 */
[C---:B----4-:R-:W-:Y:S01]  /*514c0*/  HMMA.16816.F32.BF16 R12, R16.reuse, R14, R4 ;  /* 0x0000000e100c723c */ /* 0x050fe20000041804 */
[----:B------:R-:W4:Y:S01]  /*514d0*/  LDL.LU.64 R6, [R1+0x17d0] ;  /* 0x0017d00001067983 */ /* 0x000f220000300a00 */
[----:B------:R-:W4:Y:S06]  /*514e0*/  LDL.LU.64 R4, [R1+0x17c8] ;  /* 0x0017c80001047983 */ /* 0x000f2c0000300a00 */
[C---:B--2---:R-:W-:Y:S01]  /*514f0*/  HMMA.16816.F32.BF16 R8, R16.reuse, R22, R8 ;  /* 0x000000161008723c */ /* 0x044fe20000041808 */
[----:B------:R-:W-:Y:S11]  /*51500*/  STL.64 [R1+0x1790], R22 ;  /* 0x0017901601007387 */ /* 0x000ff60000100a00 */
[----:B------:R-:W-:Y:S03]  /*51510*/  @!UPT UIADD3 URZ, URZ, URZ, URZ ;  /* 0x0000003f3f3ff290 */ /* 0x000fe6000fffe03f */
[----:B------:R0:W-:Y:S01]  /*51520*/  STL.64 [R1+0x5c0], R12 ;  /* 0x0005c00c01007387 */ /* 0x0001e20000100a00 */
[----:B------:R1:W-:Y:S07]  /*51530*/  STL.64 [R1+0x5c8], R14 ;  /* 0x0005c80e01007387 */ /* 0x0003ee0000100a00 */
[----:B------:R2:W-:Y:S02]  /*51540*/  STL.64 [R1+0x5b0], R8 ;  /* 0x0005b00801007387 */ /* 0x0005e40000100a00 */
[----:B------:R5:W-:Y:S01]  /*51550*/  STL.64 [R1+0x5b8], R10 ;  /* 0x0005b80a01007387 */ /* 0x000be20000100a00 */
[----:B------:R-:W-:Y:S01]  /*51560*/  STL.64 [R1+0x1788], R26 ;  /* 0x0017881a01007387 */ /* 0x000fe20000100a00 */
[----:B---3--:R-:W-:Y:S01]  /*51570*/  STL.64 [R1+0x1780], R24 ;  /* 0x0017801801007387 */ /* 0x008fe20000100a00 */
[----:B----4-:R-:W-:Y:S11]  /*51580*/  HMMA.16816.F32.BF16 R4, R16, R26, R4 ;  /* 0x0000001a1004723c */ /* 0x010ff60000041804 */
[----:B------:R-:W-:Y:S11]  /*51590*/  @!UPT UIADD3 URZ, URZ, URZ, URZ ;  /* 0x0000003f3f3ff290 */ /* 0x000ff6000fffe03f */
[----:B------:R-:W-:Y:S01]  /*515a0*/  @!UPT UIADD3 URZ, URZ, URZ, URZ ;  /* 0x0000003f3f3ff290 */ /* 0x000fe2000fffe03f */
[----:B------:R-:W-:Y:S01]  /*515b0*/  STL.64 [R1+0x580], R4 ;  /* 0x0005800401007387 */ /* 0x000fe20000100a00 */
[----:B------:R-:W-:Y:S02]  /*515c0*/  STL.64 [R1+0x588], R6 ;  /* 0x0005880601007387 */ /* 0x000fe40000100a00 */
[----:B0-----:R-:W3:Y:S02]  /*515d0*/  LDL.LU R12, [R1+0x230] ;  /* 0x00023000010c7983 */ /* 0x001ee40000300800 */
[----:B------:R-:W3:Y:S01]  /*515e0*/  LDL.LU R13, [R1+0x234] ;  /* 0x00023400010d7983 */ /* 0x000ee20000300800 */
[----:B-1----:R-:W4:Y:S01]  /*515f0*/  LDL.LU R14, [R1+0x238] ;  /* 0x00023800010e7983 */ /* 0x002f220000300800 */
[----:B------:R-:W4:Y:S02]  /*51600*/  LDL.LU R15, [R1+0x23c] ;  /* 0x00023c00010f7983 */ /* 0x000f240000300800 */
[----:B--2---:R-:W2:Y:S02]  /*51610*/  LDL.LU R8, [R1+0x2e0] ;  /* 0x0002e00001087983 */ /* 0x004ea40000300800 */
[----:B------:R-:W2:Y:S01]  /*51620*/  LDL.LU R9, [R1+0x2e4] ;  /* 0x0002e40001097983 */ /* 0x000ea20000300800 */
[----:B-----5:R-:W5:Y:S01]  /*51630*/  LDL.LU R10, [R1+0x2e8] ;  /* 0x0002e800010a7983 */ /* 0x020f620000300800 */
[----:B------:R-:W5:Y:S03]  /*51640*/  LDL.LU R11, [R1+0x2ec] ;  /* 0x0002ec00010b7983 */ /* 0x000f660000300800 */
[----:B------:R-:W0:Y:S04]  /*51650*/  LDSM.16.M88.4 R4, [R3+0x57000] ;  /* 0x057000000304783b */ /* 0x000e280000000200 */
[----:B-----5:R-:W-:Y:S01]  /*51660*/  STL.64 [R1+0x17a0], R10 ;  /* 0x0017a00a01007387 */ /* 0x020fe20000100a00 */
[----:B--2---:R1:W-:Y:S03]  /*51670*/  STL.64 [R1+0x1798], R8 ;  /* 0x0017980801007387 */ /* 0x0043e60000100a00 */
[----:B-1----:R-:W2:Y:S01]  /*51680*/  LDL.LU R8, [R1+0x300] ;  /* 0x0003000001087983 */ /* 0x002ea20000300800 */
[----:B------:R-:W2:Y:S02]  /*51690*/  LDL.LU R9, [R1+0x304] ;  /* 0x0003040001097983 */ /* 0x000ea40000300800 */
[----:B------:R-:W5:Y:S02]  /*516a0*/  LDL.LU R10, [R1+0x308] ;  /* 0x00030800010a7983 */ /* 0x000f640000300800 */
[----:B------:R-:W5:Y:S02]  /*516b0*/  LDL.LU R11, [R1+0x30c] ;  /* 0x00030c00010b7983 */ /* 0x000f640000300800 */
[----:B-----5:R-:W-:Y:S01]  /*516c0*/  STL.64 [R1+0x17b0], R10 ;  /* 0x0017b00a01007387 */ /* 0x020fe20000100a00 */
[----:B--2---:R1:W-:Y:S03]  /*516d0*/  STL.64 [R1+0x17a8], R8 ;  /* 0x0017a80801007387 */ /* 0x0043e60000100a00 */
[----:B-1----:R-:W2:Y:S01]  /*516e0*/  LDL.LU R8, [R1+0x310] ;  /* 0x0003100001087983 */ /* 0x002ea20000300800 */
[----:B------:R-:W2:Y:S02]  /*516f0*/  LDL.LU R9, [R1+0x314] ;  /* 0x0003140001097983 */ /* 0x000ea40000300800 */
[----:B------:R-:W2:Y:S02]  /*51700*/  LDL.LU R10, [R1+0x318] ;  /* 0x00031800010a7983 */ /* 0x000ea40000300800 */
[----:B------:R-:W2:Y:S01]  /*51710*/  LDL.LU R11, [R1+0x31c] ;  /* 0x00031c00010b7983 */ /* 0x000ea20000300800 */
[----:B------:R-:W5:Y:S01]  /*51720*/  LDL.64 R22, [R1+0x8] ;  /* 0x0000080001167983 */ /* 0x000f620000100a00 */
[----:B------:R-:W2:Y:S02]  /*51730*/  LDL.LU R24, [R1+0x2f0] ;  /* 0x0002f00001187983 */ /* 0x000ea40000300800 */
[----:B------:R-:W2:Y:S02]  /*51740*/  LDL.LU R25, [R1+0x2f4] ;  /* 0x0002f40001197983 */ /* 0x000ea40000300800 */
[----:B------:R-:W2:Y:S01]  /*51750*/  LDL.LU R26, [R1+0x2f8] ;  /* 0x0002f800011a7983 */ /* 0x000ea20000300800 */
[----:B------:R-:W2:Y:S01]  /*51760*/  LDL.LU R27, [R1+0x2fc] ;  /* 0x0002fc00011b7983 */ /* 0x000ea20000300800 */
[----:B----4-:R-:W-:Y:S02]  /*51770*/  STL.64 [R1+0x1748], R14 ;  /* 0x0017480e01007387 */ /* 0x010fe40000100a00 */
[----:B---3--:R1:W-:Y:S02]  /*51780*/  STL.64 [R1+0x1740], R12 ;  /* 0x0017400c01007387 */ /* 0x0083e40000100a00 */
[----:B-1----:R-:W3:Y:S01]  /*51790*/  LDL.LU R12, [R1+0x280] ;  /* 0x00028000010c7983 */ /* 0x002ee20000300800 */
[----:B------:R-:W3:Y:S02]  /*517a0*/  LDL.LU R13, [R1+0x284] ;  /* 0x00028400010d7983 */ /* 0x000ee40000300800 */
[----:B------:R-:W4:Y:S02]  /*517b0*/  LDL.LU R14, [R1+0x288] ;  /* 0x00028800010e7983 */ /* 0x000f240000300800 */
[----:B------:R-:W4:Y:S02]  /*517c0*/  LDL.LU R15, [R1+0x28c] ;  /* 0x00028c00010f7983 */ /* 0x000f240000300800 */
[----:B----4-:R-:W-:Y:S01]  /*517d0*/  STL.64 [R1+0x1758], R14 ;  /* 0x0017580e01007387 */ /* 0x010fe20000100a00 */
[----:B---3--:R1:W-:Y:S03]  /*517e0*/  STL.64 [R1+0x1750], R12 ;  /* 0x0017500c01007387 */ /* 0x0083e60000100a00 */
[----:B-1----:R-:W3:Y:S01]  /*517f0*/  LDL.LU R12, [R1+0x290] ;  /* 0x00029000010c7983 */ /* 0x002ee20000300800 */
[----:B------:R-:W3:Y:S02]  /*51800*/  LDL.LU R13, [R1+0x294] ;  /* 0x00029400010d7983 */ /* 0x000ee40000300800 */
[----:B------:R-:W4:Y:S02]  /*51810*/  LDL.LU R14, [R1+0x298] ;  /* 0x00029800010e7983 */ /* 0x000f240000300800 */
[----:B------:R-:W4:Y:S01]  /*51820*/  LDL.LU R15, [R1+0x29c] ;  /* 0x00029c00010f7983 */ /* 0x000f220000300800 */
[----:B------:R-:W-:Y:S01]  /*51830*/  MOV R18, R2 ;  /* 0x0000000200127202 */ /* 0x000fe20000000f00 */
[----:B------:R-:W-:Y:S01]  /*51840*/  IMAD.MOV.U32 R19, RZ, RZ, R0 ;  /* 0x000000ffff137224 */ /* 0x000fe200078e0000 */
[----:B0-----:R-:W-:Y:S01]  /*51850*/  MOV R29, R6 ;  /* 0x00000006001d7202 */ /* 0x001fe20000000f00 */
[----:B------:R-:W-:Y:S01]  /*51860*/  IMAD.MOV.U32 R28, RZ, RZ, R7 ;  /* 0x000000ffff1c7224 */ /* 0x000fe200078e0007 */
[----:B------:R-:W-:Y:S01]  /*51870*/  MOV R0, R4 ;  /* 0x0000000400007202 */ /* 0x000fe20000000f00 */
[----:B------:R-:W-:Y:S01]  /*51880*/  IMAD.MOV.U32 R2, RZ, RZ, R5 ;  /* 0x000000ffff027224 */ /* 0x000fe200078e0005 */
[----:B----4-:R-:W-:Y:S01]  /*51890*/  STL.64 [R1+0x1768], R14 ;  /* 0x0017680e01007387 */ /* 0x010fe20000100a00 */
[----:B---3--:R0:W-:Y:S03]  /*518a0*/  STL.64 [R1+0x1760], R12 ;  /* 0x0017600c01007387 */ /* 0x0081e60000100a00 */
[----:B0-----:R-:W3:Y:S01]  /*518b0*/  LDL.LU R12, [R1+0x2d0] ;  /* 0x0002d000010c7983 */ /* 0x001ee20000300800 */
[----:B------:R-:W3:Y:S02]  /*518c0*/  LDL.LU R13, [R1+0x2d4] ;  /* 0x0002d400010d7983 */ /* 0x000ee40000300800 */
[----:B------:R-:W3:Y:S02]  /*518d0*/  LDL.LU R14, [R1+0x2d8] ;  /* 0x0002d800010e7983 */ /* 0x000ee40000300800 */
[----:B------:R-:W3:Y:S01]  /*518e0*/  LDL.LU R15, [R1+0x2dc] ;  /* 0x0002dc00010f7983 */ /* 0x000ee20000300800 */
[----:B------:R-:W2:Y:S01]  /*518f0*/  LDL.LU.64 R6, [R1+0x17c0] ;  /* 0x0017c00001067983 */ /* 0x000ea20000300a00 */
[----:B------:R-:W2:Y:S02]  /*51900*/  LDL.LU.64 R4, [R1+0x17b8] ;  /* 0x0017b80001047983 */ /* 0x000ea40000300a00 */
[----:B------:R-:W-:Y:S02]  /*51910*/  STL [R1+0x1704], R28 ;  /* 0x0017041c01007387 */ /* 0x000fe40000100800 */
[----:B------:R-:W-:Y:S01]  /*51920*/  STL [R1+0x1700], R0 ;  /* 0x0017000001007387 */ /* 0x000fe20000100800 */
[----:B------:R-:W-:Y:S01]  /*51930*/  STL [R1+0x16fc], R29 ;  /* 0x0016fc1d01007387 */ /* 0x000fe20000100800 */
[----:B------:R-:W-:Y:S01]  /*51940*/  STL [R1+0x16f8], R2 ;  /* 0x0016f80201007387 */ /* 0x000fe20000100800 */
[C---:B--2---:R-:W-:Y:S11]  /*51950*/  HMMA.16816.F32.BF16 R8, R4.reuse, R18, R8 ;  /* 0x000000120408723c */ /* 0x044ff60000041808 */
[----:B------:R-:W-:Y:S11]  /*51960*/  @!UPT UIADD3 URZ, URZ, URZ, URZ ;  /* 0x0000003f3f3ff290 */ /* 0x000ff6000fffe03f */
[----:B------:R-:W-:Y:S01]  /*51970*/  @!UPT UIADD3 URZ, URZ, URZ, URZ ;  /* 0x0000003f3f3ff290 */ /* 0x000fe2000fffe03f */
[----:B------:R-:W-:Y:S01]  /*51980*/  STL.64 [R1+0x570], R8 ;  /* 0x0005700801007387 */ /* 0x000fe20000100a00 */
[----:B------:R0:W-:Y:S03]  /*51990*/  STL.64 [R1+0x578], R10 ;  /* 0x0005780a01007387 */ /* 0x0001e60000100a00 */
[----:B0-----:R-:W2:Y:S01]  /*519a0*/  LDL.LU.64 R10, [R1+0x17b0] ;  /* 0x0017b000010a7983 */ /* 0x001ea20000300a00 */
[----:B------:R-:W2:Y:S01]  /*519b0*/  LDL.LU.64 R8, [R1+0x17a8] ;  /* 0x0017a80001087983 */ /* 0x000ea20000300a00 */
[----:B-----5:R-:W-:Y:S01]  /*519c0*/  MOV R2, R22 ;  /* 0x0000001600027202 */ /* 0x020fe20000000f00 */
        /* <DEDUP_REMOVED lines=9> */
[C---:B----4-:R-:W-:Y:S11]  /*51a60*/  HMMA.16816.F32.BF16 R24, R4.reuse, R22, R24 ;  /* 0x000000160418723c */ /* 0x050ff60000041818 */
[----:B------:R-:W-:Y:S11]  /*51a70*/  @!UPT UIADD3 URZ, URZ, URZ, URZ ;  /* 0x0000003f3f3ff290 */ /* 0x000ff6000fffe03f */
[----:B------:R-:W-:Y:S01]  /*51a80*/  @!UPT UIADD3 URZ, URZ, URZ, URZ ;  /* 0x0000003f3f3ff290 */ /* 0x000fe2000fffe03f */
[----:B------:R-:W-:Y:S01]  /*51a90*/  STL.64 [R1+0x550], R24 ;  /* 0x0005501801007387 */ /* 0x000fe20000100a00 */
[----:B------:R0:W-:Y:S03]  /*51aa0*/  STL.64 [R1+0x558], R26 ;  /* 0x0005581a01007387 */ /* 0x0001e60000100a00 */
[----:B0-----:R-:W2:Y:S01]  /*51ab0*/  LDL.LU.64 R26, [R1+0x1788] ;  /* 0x00178800011a7983 */ /* 0x001ea20000300a00 */
[----:B------:R-:W4:Y:S01]  /*51ac0*/  LDL.LU.64 R24, [R1+0x1780] ;  /* 0x0017800001187983 */ /* 0x000f220000300a00 */
[----:B--2---:R-:W-:Y:S02]  /*51ad0*/  HMMA.16816.F32.BF16 R8, R4, R26, R8 ;  /* 0x0000001a0408723c */ /* 0x004fe40000041808 */
[----:B------:R-:W2:Y:S11]  /*51ae0*/  LDL.LU R4, [R1+0x270] ;  /* 0x0002700001047983 */ /* 0x000eb60000300800 */
[----:B------:R-:W-:Y:S10]  /*51af0*/  @!UPT UIADD3 URZ, URZ, URZ, URZ ;  /* 0x0000003f3f3ff290 */ /* 0x000ff4000fffe03f */
[----:B------:R-:W-:Y:S01]  /*51b00*/  STL.64 [R1+0x530], R8 ;  /* 0x0005300801007387 */ /* 0x000fe20000100a00 */
[----:B------:R-:W-:Y:S02]  /*51b10*/  STL.64 [R1+0x538], R10 ;  /* 0x0005380a01007387 */ /* 0x000fe40000100a00 */
[----:B------:R-:W2:Y:S02]  /*51b20*/  LDL.LU R5, [R1+0x274] ;  /* 0x0002740001057983 */ /* 0x000ea40000300800 */
[----:B------:R-:W5:Y:S01]  /*51b30*/  LDL.LU R6, [R1+0x278] ;  /* 0x0002780001067983 */ /* 0x000f620000300800 */
[----:B------:R-:W5:Y:S04]  /*51b40*/  LDL.LU R7, [R1+0x27c] ;  /* 0x00027c0001077983 */ /* 0x000f680000300800 */
[----:B------:R-:W0:Y:S02]  /*51b50*/  LDSM.16.M88.4 R8, [R3+0x57800] ;  /* 0x057800000308783b */ /* 0x000e240000000200 */
[----:B0-----:R-:W-:-:S02]  /*51b60*/  MOV R29, R10 ;  /* 0x0000000a001d7202 */ /* 0x001fc40000000f00 */
[----:B------:R-:W-:Y:S01]  /*51b70*/  MOV R28, R8 ;  /* 0x00000008001c7202 */ /* 0x000fe20000000f00 */
[----:B-----5:R0:W-:Y:S01]  /*51b80*/  STL.64 [R1+0x1710], R6 ;  /* 0x0017100601007387 */ /* 0x0201e20000100a00 */
[----:B--2---:R-:W-:Y:S01]  /*51b90*/  STL.64 [R1+0x1708], R4 ;  /* 0x0017080401007387 */ /* 0x004fe20000100a00 */
[----:B0-----:R-:W-:Y:S01]  /*51ba0*/  MOV R6, R2 ;  /* 0x0000000200067202 */ /* 0x001fe20000000f00 */
[----:B------:R-:W-:Y:S02]  /*51bb0*/  IMAD.MOV.U32 R7, RZ, RZ, R0 ;  /* 0x000000ffff077224 */ /* 0x000fe400078e0000 */
[----:B------:R-:W-:Y:S02]  /*51bc0*/  IMAD.MOV.U32 R2, RZ, RZ, R11 ;  /* 0x000000ffff027224 */ /* 0x000fe400078e000b */
[----:B------:R-:W-:Y:S01]  /*51bd0*/  IMAD.MOV.U32 R0, RZ, RZ, R9 ;  /* 0x000000ffff007224 */ /* 0x000fe200078e0009 */
[----:B------:R-:W3:Y:S01]  /*51be0*/  LDL.LU.64 R10, [R1+0x1778] ;  /* 0x00177800010a7983 */ /* 0x000ee20000300a00 */
[----:B------:R-:W3:Y:S02]  /*51bf0*/  LDL.LU.64 R8, [R1+0x1770] ;  /* 0x0017700001087983 */ /* 0x000ee40000300a00 */
[C---:B---3--:R-:W-:Y:S11]  /*51c00*/  HMMA.16816.F32.BF16 R12, R8.reuse, R18, R12 ;  /* 0x00000012080c723c */ /* 0x048ff6000004180c */
        /* <DEDUP_REMOVED lines=14> */
[----:B------:R-:W3:Y:S01]  /*51cf0*/  LDL.LU R4, [R1+0x220] ;  /* 0x0002200001047983 */ /* 0x000ee20000300800 */
[----:B------:R-:W3:Y:S04]  /*51d00*/  LDL.LU R5, [R1+0x224] ;  /* 0x0002240001057983 */ /* 0x000ee80000300800 */
[----:B0-----:R-:W3:Y:S01]  /*51d10*/  LDL.LU R6, [R1+0x228] ;  /* 0x0002280001067983 */ /* 0x001ee20000300800 */
        /* <DEDUP_REMOVED lines=11> */
[----:B------:R-:W-:Y:S02]  /*51dd0*/  STL.64 [R1+0x1720], R26 ;  /* 0x0017201a01007387 */ /* 0x000fe40000100a00 */
[----:B----4-:R0:W-:Y:S11]  /*51de0*/  STL.64 [R1+0x1718], R24 ;  /* 0x0017181801007387 */ /* 0x0101f60000100a00 */
[----:B------:R-:W-:Y:S06]  /*51df0*/  @!UPT UIADD3 URZ, URZ, URZ, URZ ;  /* 0x0000003f3f3ff290 */ /* 0x000fec000fffe03f */
[----:B------:R1:W-:Y:S01]  /*51e00*/  STL.64 [R1+0x490], R8 ;  /* 0x0004900801007387 */ /* 0x0003e20000100a00 */
[----:B------:R2:W-:Y:S02]  /*51e10*/  STL.64 [R1+0x498], R10 ;  /* 0x0004980a01007387 */ /* 0x0005e40000100a00 */
[----:B0-----:R-:W4:Y:S02]  /*51e20*/  LDL.LU R24, [R1+0x60] ;  /* 0x0000600001187983 */ /* 0x001f240000300800 */
[----:B------:R-:W4:Y:S01]  /*51e30*/  LDL.LU R25, [R1+0x64] ;  /* 0x0000640001197983 */ /* 0x000f220000300800 */
[----:B------:R-:W4:Y:S01]  /*51e40*/  LDL.LU R26, [R1+0x68] ;  /* 0x00006800011a7983 */ /* 0x000f220000300800 */
[----:B------:R-:W4:Y:S03]  /*51e50*/  LDL.LU R27, [R1+0x6c] ;  /* 0x00006c00011b7983 */ /* 0x000f260000300800 */
[----:B-1----:R-:W5:Y:S01]  /*51e60*/  LDL.LU R8, [R1+0x260] ;  /* 0x0002600001087983 */ /* 0x002f620000300800 */
[----:B------:R-:W5:Y:S02]  /*51e70*/  LDL.LU R9, [R1+0x264] ;  /* 0x0002640001097983 */ /* 0x000f640000300800 */
[----:B--2---:R-:W5:Y:S02]  /*51e80*/  LDL.LU R10, [R1+0x268] ;  /* 0x00026800010a7983 */ /* 0x004f640000300800 */
[----:B------:R-:W5:Y:S01]  /*51e90*/  LDL.LU R11, [R1+0x26c] ;  /* 0x00026c00010b7983 */ /* 0x000f620000300800 */
[----:B---3--:R-:W-:Y:S01]  /*51ea0*/  HMMA.16816.F32.BF16 R16, R12, R18, R4 ;  /* 0x000000120c10723c */ /* 0x008fe20000041804 */
[----:B------:R-:W4:Y:S04]  /*51eb0*/  LDL.LU.64 R6, [R1+0x1728] ;  /* 0x0017280001067983 */ /* 0x000f280000300a00 */
[----:B------:R-:W0:Y:S04]  /*51ec0*/  S2R R3, SR_TID.X ;  /* 0x0000000000037919 */ /* 0x000e280000002100 */
[----:B------:R-:W1:Y:S11]  /*51ed0*/  S2R R20, SR_TID.X ;  /* 0x0000000000147919 */ /* 0x000e760000002100 */
[----:B------:R-:W-:Y:S03]  /*51ee0*/  @!UPT UIADD3 URZ, URZ, URZ, URZ ;  /* 0x0000003f3f3ff290 */ /* 0x000fe6000fffe03f */
[----:B------:R-:W-:Y:S01]  /*51ef0*/  STL.64 [R1+0x4f0], R16 ;  /* 0x0004f01001007387 */ /* 0x000fe20000100a00 */
[----:B------:R2:W-:Y:S01]  /*51f00*/  STL.64 [R1+0x4f8], R18 ;  /* 0x0004f81201007387 */ /* 0x0005e20000100a00 */
[C---:B0-----:R-:W-:Y:S01]  /*51f10*/  LOP3.LUT R21, R3.reuse, 0x7, RZ, 0xc0, !PT ;  /* 0x0000000703157812 */ /* 0x041fe200078ec0ff */
[----:B--2---:R-:W-:-:S03]  /*51f20*/  IMAD.SHL.U32 R18, R3, 0x80, RZ ;  /* 0x0000008003127824 */ /* 0x004fc600078e00ff */
[----:B------:R-:W-:Y:S02]  /*51f30*/  SHF.L.U32 R19, R21, 0x4, RZ ;  /* 0x0000000415137819 */ /* 0x000fe400000006ff */
[----:B------:R-:W0:Y:S01]  /*51f40*/  S2R R21, SR_TID.X ;  /* 0x0000000000157919 */ /* 0x000e220000002100 */
[C---:B-1----:R-:W-:Y:S02]  /*51f50*/  LOP3.LUT R3, R20.reuse, 0x7, RZ, 0xc0, !PT ;  /* 0x0000000714037812 */ /* 0x042fe400078ec0ff */
[----:B------:R-:W-:Y:S02]  /*51f60*/  SHF.L.U32 R17, R20, 0x1, RZ ;  /* 0x0000000114117819 */ /* 0x000fe400000006ff */
[----:B0-----:R-:W-:Y:S01]  /*51f70*/  LOP3.LUT R21, R21, 0x7, RZ, 0xc0, !PT ;  /* 0x0000000715157812 */ /* 0x001fe200078ec0ff */
[----:B----4-:R-:W-:Y:S01]  /*51f80*/  HMMA.16816.F32.BF16 R4, R12, R6, R24 ;  /* 0x000000060c04723c */ /* 0x010fe20000041818 */
[----:B------:R-:W5:Y:S01]  /*51f90*/  LDL.LU.64 R26, [R1+0x1720] ;  /* 0x00172000011a7983 */ /* 0x000f620000300a00 */
[----:B------:R-:W2:Y:S11]  /*51fa0*/  LDL.LU.64 R24, [R1+0x1718] ;  /* 0x0017180001187983 */ /* 0x000eb60000300a00 */
[----:B------:R-:W-:Y:S10]  /*51fb0*/  @!UPT UIADD3 URZ, URZ, URZ, URZ ;  /* 0x0000003f3f3ff290 */ /* 0x000ff4000fffe03f */
[----:B------:R0:W-:Y:S02]  /*51fc0*/  STL.64 [R1+0x4e0], R4 ;  /* 0x0004e00401007387 */ /* 0x0001e40000100a00 */
[----:B0-----:R-:W-:-:S04]  /*51fd0*/  LOP3.LUT R4, R19, 0x780, R18, 0xf8, !PT ;  /* 0x0000078013047812 */ /* 0x001fc800078ef812 */
[----:B------:R-:W-:-:S04]  /*51fe0*/  LOP3.LUT R4, R4, 0x10, R20, 0x78, !PT ;  /* 0x0000001004047812 */ /* 0x000fc800078e7814 */
[----:B------:R-:W-:Y:S01]  /*51ff0*/  LOP3.LUT R4, R4, 0x40, RZ, 0x3c, !PT ;  /* 0x0000004004047812 */ /* 0x000fe200078e3cff */
[----:B------:R-:W-:Y:S05]  /*52000*/  STL.64 [R1+0x4e8], R6 ;  /* 0x0004e80601007387 */ /* 0x000fea0000100a00 */
[----:B------:R-:W0:Y:S01]  /*52010*/  LDSM.16.M88.4 R4, [R4+0x50000] ;  /* 0x050000000404783b */ /* 0x000e220000000200 */
[----:B------:R-:W-:Y:S01]  /*52020*/  SHF.L.U32 R19, R20, 0x5, RZ ;  /* 0x0000000514137819 */ /* 0x000fe200000006ff */
[----:B------:R-:W-:Y:S02]  /*52030*/  IMAD.SHL.U32 R18, R21, 0x10, RZ ;  /* 0x0000001015127824 */ /* 0x000fe400078e00ff */
[----:B0-----:R-:W-:Y:S01]  /*52040*/  IMAD.MOV.U32 R20, RZ, RZ, R6 ;  /* 0x000000ffff147224 */ /* 0x001fe200078e0006 */
[----:B------:R0:W-:Y:S01]  /*52050*/  STL.64 [R1+0x60], R4 ;  /* 0x0000600401007387 */ /* 0x0001e20000100a00 */
[----:B------:R-:W-:-:S02]  /*52060*/  MOV R21, R7 ;  /* 0x0000000700157202 */ /* 0x000fc40000000f00 */
[----:B------:R-:W3:Y:S01]  /*52070*/  LDL.LU.64 R6, [R1+0x1710] ;  /* 0x0017100001067983 */ /* 0x000ee20000300a00 */
[----:B0-----:R-:W3:Y:S01]  /*52080*/  LDL.LU.64 R4, [R1+0x1708] ;  /* 0x0017080001047983 */ /* 0x001ee20000300a00 */
[----:B------:R-:W-:Y:S02]  /*52090*/  LOP3.LUT R16, R19, 0x3c00, RZ, 0xc0, !PT ;  /* 0x00003c0013107812 */ /* 0x000fe400078ec0ff */
[----:B------:R-:W-:-:S03]  /*520a0*/  LOP3.LUT R17, R18, 0x30, R17, 0x78, !PT ;  /* 0x0000003012117812 */ /* 0x000fc600078e7811 */
[----:B------:R-:W-:-:S05]  /*520b0*/  IMAD R16, R3, 0x80, R16 ;  /* 0x0000008003107824 */ /* 0x000fca00078e0210 */
[----:B------:R-:W-:Y:S01]  /*520c0*/  IADD3 R16, R16, R17, RZ ;  /* 0x0000001110107210 */ /* 0x000fe20007ffe0ff */
[----:B------:R-:W-:Y:S01]  /*520d0*/  STL [R1+0x1614], R20 ;  /* 0x0016141401007387 */ /* 0x000fe20000100800 */
[----:B------:R-:W-:Y:S02]  /*520e0*/  STL [R1+0x1610], R21 ;  /* 0x0016101501007387 */ /* 0x000fe40000100800 */
[----:B------:R-:W-:Y:S01]  /*520f0*/  LOP3.LUT R16, R16, 0x40, RZ, 0x3c, !PT ;  /* 0x0000004010107812 */ /* 0x000fe200078e3cff */
[C---:B-----5:R-:W-:Y:S11]  /*52100*/  HMMA.16816.F32.BF16 R8, R12.reuse, R26, R8 ;  /* 0x0000001a0c08723c */ /* 0x060ff60000041808 */
[----:B------:R-:W-:Y:S11]  /*52110*/  @!UPT UIADD3 URZ, URZ, URZ, URZ ;  /* 0x0000003f3f3ff290 */ /* 0x000ff6000fffe03f */
[----:B------:R-:W-:Y:S02]  /*52120*/  @!UPT UIADD3 URZ, URZ, URZ, URZ ;  /* 0x0000003f3f3ff290 */ /* 0x000fe4000fffe03f */
[----:B------:R-:W-:Y:S01]  /*52130*/  IMAD.MOV.U32 R3, RZ, RZ, R11 ;  /* 0x000000ffff037224 */ /* 0x000fe200078e000b */
[----:B---3--:R-:W-:Y:S01]  /*52140*/  HMMA.16816.F32.BF16 R4, R12, R22, R4 ;  /* 0x000000160c04723c */ /* 0x008fe20000041804 */
[----:B------:R-:W-:Y:S11]  /*52150*/  LDSM.16.M88.4 R12, [R16+0x48000] ;  /* 0x04800000100c783b */ /* 0x000ff60000000200 */
[----:B------:R-:W-:Y:S11]  /*52160*/  @!UPT UIADD3 URZ, URZ, URZ, URZ ;  /* 0x0000003f3f3ff290 */ /* 0x000ff6000fffe03f */
[----:B------:R-:W-:Y:S01]  /*52170*/  STL.64 [R1+0x4d0], R4 ;  /* 0x0004d00401007387 */ /* 0x000fe20000100a00 */
[----:B------:R-:W-:Y:S02]  /*52180*/  STL.64 [R1+0x4d8], R6 ;  /* 0x0004d80601007387 */ /* 0x000fe40000100a00 */
[----:B------:R-:W0:Y:S02]  /*52190*/  LDSM.16.M88.4 R4, [R16+0x40000] ;  /* 0x040000001004783b */ /* 0x000e240000000200 */
[----:B0-----:R-:W-:Y:S02]  /*521a0*/  STL [R1+0x11c4], R6 ;  /* 0x0011c40601007387 */ /* 0x001fe40000100800 */
[----:B------:R-:W-:Y:S02]  /*521b0*/  STL [R1+0x11c0], R7 ;  /* 0x0011c00701007387 */ /* 0x000fe40000100800 */
[----:B------:R-:W-:Y:S02]  /*521c0*/  STL.64 [R1+0x480], R8 ;  /* 0x0004800801007387 */ /* 0x000fe40000100a00 */
[----:B------:R-:W-:Y:S02]  /*521d0*/  STL [R1+0x488], R10 ;  /* 0x0004880a01007387 */ /* 0x000fe40000100800 */
[----:B------:R-:W0:Y:S04]  /*521e0*/  LDSM.16.M88.4 R8, [R16+0x44000] ;  /* 0x044000001008783b */ /* 0x000e280000000200 */
[----:B------:R-:W-:Y:S01]  /*521f0*/  STL.64 [R1+0x1698], R26 ;  /* 0x0016981a01007387 */ /* 0x000fe20000100a00 */
[----:B--2---:R-:W-:Y:S02]  /*52200*/  STL.64 [R1+0x1690], R24 ;  /* 0x0016901801007387 */ /* 0x004fe40000100a00 */
[----:B------:R-:W-:Y:S02]  /*52210*/  STL [R1+0x1404], R3 ;  /* 0x0014040301007387 */ /* 0x000fe40000100800 */
[----:B------:R-:W1:Y:S01]  /*52220*/  LDSM.16.M88.4 R16, [R16+0x4c000] ;  /* 0x04c000001010783b */ /* 0x000e620000000200 */
[----:B0-----:R-:W-:Y:S03]  /*52230*/  STL [R1+0x140c], R10 ;  /* 0x00140c0a01007387 */ /* 0x001fe60000100800 */
[----:B------:R0:W-:Y:S02]  /*52240*/  STL [R1+0x1408], R11 ;  /* 0x0014080b01007387 */ /* 0x0001e40000100800 */
[----:B------:R-:W-:Y:S01]  /*52250*/  STL.64 [R1+0x16d8], R8 ;  /* 0x0016d80801007387 */ /* 0x000fe20000100a00 */
[----:B0-----:R-:W2:Y:S04]  /*52260*/  LDL.LU.64 R10, [R1+0x18] ;  /* 0x00001800010a7983 */ /* 0x001ea80000300a00 */
[----:B------:R-:W0:Y:S02]  /*52270*/  S2R R20, SR_TID.X ;  /* 0x0000000000147919 */ /* 0x000e240000002100 */
[C---:B0-----:R-:W-:Y:S01]  /*52280*/  LOP3.LUT R21, R20.reuse, 0x7, RZ, 0xc0, !PT ;  /* 0x0000000714157812 */ /* 0x041fe200078ec0ff */
[----:B------:R-:W-:-:S03]  /*52290*/  IMAD.SHL.U32 R6, R20, 0x80, RZ ;  /* 0x0000008014067824 */ /* 0x000fc600078e00ff */
[----:B------:R-:W-:-:S04]  /*522a0*/  SHF.L.U32 R21, R21, 0x4, RZ ;  /* 0x0000000415157819 */ /* 0x000fc800000006ff */
[----:B------:R-:W-:-:S04]  /*522b0*/  LOP3.LUT R27, R21, 0x780, R6, 0xf8, !PT ;  /* 0x00000780151b7812 */ /* 0x000fc800078ef806 */
[----:B------:R-:W-:Y:S01]  /*522c0*/  LOP3.LUT R27, R27, 0x10, R20, 0x78, !PT ;  /* 0x000000101b1b7812 */ /* 0x000fe200078e7814 */
[----:B--2---:R-:W-:Y:S01]  /*522d0*/  STL.64 [R1+0x16e0], R10 ;  /* 0x0016e00a01007387 */ /* 0x004fe20000100a00 */
[----:B------:R-:W-:Y:S02]  /*522e0*/  STL [R1+0x1274], R14 ;  /* 0x0012740e01007387 */ /* 0x000fe40000100800 */
[----:B------:R-:W-:Y:S02]  /*522f0*/  STL [R1+0x1270], R15 ;  /* 0x0012700f01007387 */ /* 0x000fe40000100800 */
[----:B-1----:R0:W-:Y:S01]  /*52300*/  STL [R1+0x1214], R18 ;  /* 0x0012141201007387 */ /* 0x0021e20000100800 */
[----:B------:R1:W-:Y:S01]  /*52310*/  STL [R1+0x1210], R19 ;  /* 0x0012101301007387 */ /* 0x0003e20000100800 */
[----:B------:R2:W-:Y:S01]  /*52320*/  STL.64 [R1+0x1618], R16 ;  /* 0x0016181001007387 */ /* 0x0005e20000100a00 */
[----:B0-----:R-:W-:Y:S01]  /*52330*/  MOV R18, R29 ;  /* 0x0000001d00127202 */ /* 0x001fe20000000f00 */
[----:B-1----:R-:W-:Y:S01]  /*52340*/  IMAD.MOV.U32 R19, RZ, RZ, R2 ;  /* 0x000000ffff137224 */ /* 0x002fe200078e0002 */
[----:B--2---:R-:W-:Y:S01]  /*52350*/  MOV R16, R28 ;  /* 0x0000001c00107202 */ /* 0x004fe20000000f00 */
[----:B------:R-:W-:Y:S01]  /*52360*/  IMAD.MOV.U32 R17, RZ, RZ, R0 ;  /* 0x000000ffff117224 */ /* 0x000fe200078e0000 */
[----:B------:R-:W2:Y:S01]  /*52370*/  LDL.LU R28, [R1+0x1704] ;  /* 0x00170400011c7983 */ /* 0x000ea20000300800 */
[----:B------:R-:W3:Y:S02]  /*52380*/  LDL.LU R0, [R1+0x1700] ;  /* 0x0017000001007983 */ /* 0x000ee40000300800 */
[----:B------:R-:W4:Y:S02]  /*52390*/  LDL.LU R29, [R1+0x16fc] ;  /* 0x0016fc00011d7983 */ /* 0x000f240000300800 */
[----:B------:R-:W5:Y:S01]  /*523a0*/  LDL.LU R2, [R1+0x16f8] ;  /* 0x0016f80001027983 */ /* 0x000f620000300800 */
[----:B------:R-:W-:-:S05]  /*523b0*/  LOP3.LUT R27, R27, 0x40, RZ, 0x3c, !PT ;  /* 0x000000401b1b7812 */ /* 0x000fca00078e3cff */
[----:B------:R-:W0:Y:S04]  /*523c0*/  LDSM.16.M88.4 R8, [R27+0x50800] ;  /* 0x050800001b08783b */ /* 0x000e280000000200 */
[----:B------:R-:W-:Y:S01]  /*523d0*/  STL.64 [R1+0x1680], R18 ;  /* 0x0016801201007387 */ /* 0x000fe20000100a00 */
[----:B------:R3:W-:Y:S01]  /*523e0*/  STL.64 [R1+0x1678], R16 ;  /* 0x0016781001007387 */ /* 0x0007e20000100a00 */
[----:B0-----:R-:W-:Y:S01]  /*523f0*/  MOV R20, R8 ;  /* 0x0000000800147202 */ /* 0x001fe20000000f00 */
[----:B------:R-:W-:Y:S01]  /*52400*/  IMAD.MOV.U32 R21, RZ, RZ, R9 ;  /* 0x000000ffff157224 */ /* 0x000fe200078e0009 */
[----:B------:R-:W-:Y:S01]  /*52410*/  MOV R7, R10 ;  /* 0x0000000a00077202 */ /* 0x000fe20000000f00 */
[----:B------:R-:W-:Y:S01]  /*52420*/  IMAD.MOV.U32 R6, RZ, RZ, R11 ;  /* 0x000000ffff067224 */ /* 0x000fe200078e000b */
[----:B---3--:R-:W-:-:S02]  /*52430*/  MOV R16, R0 ;  /* 0x0000000000107202 */ /* 0x008fc40000000f00 */
[----:B----4-:R-:W-:Y:S01]  /*52440*/  MOV R18, R29 ;  /* 0x0000001d00127202 */ /* 0x010fe20000000f00 */
[----:B------:R-:W3:Y:S01]  /*52450*/  LDL.LU R0, [R1+0x16f4] ;  /* 0x0016f40001007983 */ /* 0x000ee20000300800 */
[----:B-----5:R-:W-:Y:S02]  /*52460*/  IMAD.MOV.U32 R17, RZ, RZ, R2 ;  /* 0x000000ffff117224 */ /* 0x020fe400078e0002 */
[----:B------:R-:W4:Y:S02]  /*52470*/  LDL.LU R2, [R1+0x16f0] ;  /* 0x0016f00001027983 */ /* 0x000f240000300800 */
[----:B------:R-:W5:Y:S02]  /*52480*/  LDL.LU R29, [R1+0x16ec] ;  /* 0x0016ec00011d7983 */ /* 0x000f640000300800 */
[----:B--2---:R-:W-:Y:S02]  /*52490*/  IMAD.MOV.U32 R19, RZ, RZ, R28 ;  /* 0x000000ffff137224 */ /* 0x004fe400078e001c */
[----:B------:R-:W2:Y:S01]  /*524a0*/  LDL.LU R28, [R1+0x16e8] ;  /* 0x0016e800011c7983 */ /* 0x000ea20000300800 */
[----:B------:R-:W2:Y:S02]  /*524b0*/  LDL.LU.64 R10, [R1+0x16e0] ;  /* 0x0016e000010a7983 */ /* 0x000ea40000300a00 */
[----:B------:R-:W-:Y:S02]  /*524c0*/  STL.64 [R1+0x16a8], R22 ;  /* 0x0016a81601007387 */ /* 0x000fe40000100a00 */
[----:B------:R0:W-:Y:S02]  /*524d0*/  STL.64 [R1+0x16a0], R20 ;  /* 0x0016a01401007387 */ /* 0x0001e40000100a00 */
[----:B0-----:R-:W2:Y:S01]  /*524e0*/  LDL.LU R20, [R1+0x2c0] ;  /* 0x0002c00001147983 */ /* 0x001ea20000300800 */
[----:B------:R-:W2:Y:S02]  /*524f0*/  LDL.LU R21, [R1+0x2c4] ;  /* 0x0002c40001157983 */ /* 0x000ea40000300800 */
[----:B------:R-:W2:Y:S02]  /*52500*/  LDL.LU R22, [R1+0x2c8] ;  /* 0x0002c80001167983 */ /* 0x000ea40000300800 */
[----:B------:R-:W2:Y:S01]  /*52510*/  LDL.LU R23, [R1+0x2cc] ;  /* 0x0002cc0001177983 */ /* 0x000ea20000300800 */
[----:B------:R-:W-:Y:S01]  /*52520*/  STL.64 [R1+0x1628], R6 ;  /* 0x0016280601007387 */ /* 0x000fe20000100a00 */
[----:B------:R2:W-:Y:S02]  /*52530*/  STL.64 [R1+0x1620], R4 ;  /* 0x0016200401007387 */ /* 0x0005e40000100a00 */
[----:B------:R-:W3:Y:S01]  /*52540*/  LDL.LU.64 R8, [R1+0x16d8] ;  /* 0x0016d80001087983 */ /* 0x000ee20000300a00 */
[----:B--2---:R-:W-:Y:S11]  /*52550*/  HMMA.16816.F32.BF16 R4, R16, R10, R20 ;  /* 0x0000000a1004723c */ /* 0x004ff60000041814 */
[----:B------:R-:W-:Y:S11]  /*52560*/  @!UPT UIADD3 URZ, URZ, URZ, URZ ;  /* 0x0000003f3f3ff290 */ /* 0x000ff6000fffe03f */
[----:B------:R-:W-:Y:S01]  /*52570*/  @!UPT UIADD3 URZ, URZ, URZ, URZ ;  /* 0x0000003f3f3ff290 */ /* 0x000fe2000fffe03f */
[----:B------:R-:W-:Y:S01]  /*52580*/  STL [R1+0x470], R4 ;  /* 0x0004700401007387 */ /* 0x000fe20000100800 */
[----:B------:R-:W-:Y:S01]  /*52590*/  STL.64 [R1+0x478], R6 ;  /* 0x0004780601007387 */ /* 0x000fe20000100a00 */
[----:B------:R-:W-:Y:S02]  /*525a0*/  MOV R15, R5 ;  /* 0x00000005000f7202 */ /* 0x000fe40000000f00 */
[----:B------:R-:W0:Y:S01]  /*525b0*/  LDSM.16.M88.4 R4, [R27+0x51000] ;  /* 0x051000001b04783b */ /* 0x000e220000000200 */
[----:B------:R-:W-:Y:S01]  /*525c0*/  IMAD.MOV.U32 R20, RZ, RZ, R11 ;  /* 0x000000ffff147224 */ /* 0x000fe200078e000b */
[----:B------:R-:W-:Y:S01]  /*525d0*/  MOV R21, R10 ;  /* 0x0000000a00157202 */ /* 0x000fe20000000f00 */
[----:B0-----:R-:W-:Y:S01]  /*525e0*/  IMAD.MOV.U32 R14, RZ, RZ, R4 ;  /* 0x000000ffff0e7224 */ /* 0x001fe200078e0004 */
[----:B------:R-:W-:Y:S01]  /*525f0*/  MOV R11, R5 ;  /* 0x00000005000b7202 */ /* 0x000fe20000000f00 */
[----:B------:R-:W-:Y:S01]  /*52600*/  IMAD.MOV.U32 R10, RZ, RZ, R6 ;  /* 0x000000ffff0a7224 */ /* 0x000fe200078e0006 */
[----:B------:R-:W2:Y:S01]  /*52610*/  LDL.LU R4, [R1+0x160] ;  /* 0x0001600001047983 */ /* 0x000ea20000300800 */
[----:B------:R-:W-:-:S02]  /*52620*/  IMAD.MOV.U32 R5, RZ, RZ, R28 ;  /* 0x000000ffff057224 */ /* 0x000fc400078e001c */
[----:B------:R-:W2:Y:S01]  /*52630*/  LDL.LU R28, [R1+0x16d4] ;  /* 0x0016d400011c7983 */ /* 0x000ea20000300800 */
[----:B-----5:R-:W-:Y:S02]  /*52640*/  MOV R6, R29 ;  /* 0x0000001d00067202 */ /* 0x020fe40000000f00 */
[----:B------:R-:W-:Y:S01]  /*52650*/  MOV R3, R7 ;  /* 0x0000000700037202 */ /* 0x000fe20000000f00 */
[----:B------:R-:W5:Y:S01]  /*52660*/  LDL.LU R29, [R1+0x16d0] ;  /* 0x0016d000011d7983 */ /* 0x000f620000300800 */
[----:B------:R-:W2:Y:S03]  /*52670*/  LDL.LU R7, [R1+0x16c] ;  /* 0x00016c0001077983 */ /* 0x000ea60000300800 */
[----:B--2---:R0:W-:Y:S01]  /*52680*/  STL.64 [R1+0x1638], R6 ;  /* 0x0016380601007387 */ /* 0x0041e20000100a00 */
[----:B------:R1:W-:Y:S02]  /*52690*/  STL.64 [R1+0x1630], R4 ;  /* 0x0016300401007387 */ /* 0x0003e40000100a00 */
[----:B0-----:R-:W-:Y:S01]  /*526a0*/  IMAD.MOV.U32 R6, RZ, RZ, R28 ;  /* 0x000000ffff067224 */ /* 0x001fe200078e001c */
[----:B-1----:R-:W2:Y:S01]  /*526b0*/  LDL.LU R4, [R1+0x1f0] ;  /* 0x0001f00001047983 */ /* 0x002ea20000300800 */
[----:B------:R-:W2:Y:S02]  /*526c0*/  LDL.LU R5, [R1+0x1f4] ;  /* 0x0001f40001057983 */ /* 0x000ea40000300800 */
[----:B------:R-:W2:Y:S01]  /*526d0*/  LDL.LU R28, [R1+0x16cc] ;  /* 0x0016cc00011c7983 */ /* 0x000ea20000300800 */
[----:B-----5:R-:W-:-:S02]  /*526e0*/  MOV R7, R29 ;  /* 0x0000001d00077202 */ /* 0x020fc40000000f00 */
[----:B------:R-:W5:Y:S01]  /*526f0*/  LDL.LU R29, [R1+0x16c8] ;  /* 0x0016c800011d7983 */ /* 0x000f620000300800 */
[----:B------:R-:W2:Y:S02]  /*52700*/  LDL.LU.64 R22, [R1+0x8] ;  /* 0x0000080001167983 */ /* 0x000ea40000300a00 */
        /* <DEDUP_REMOVED lines=9> */
[----:B------:R-:W2:Y:S01]  /*527a0*/  LDL.LU R27, [R1+0x2bc] ;  /* 0x0002bc00011b7983 */ /* 0x000ea20000300800 */
[----:B------:R-:W-:Y:S01]  /*527b0*/  STL.64 [R1+0x1648], R6 ;  /* 0x0016480601007387 */ /* 0x000fe20000100a00 */
[----:B------:R0:W-:Y:S03]  /*527c0*/  STL.64 [R1+0x1640], R4 ;  /* 0x0016400401007387 */ /* 0x0001e60000100a00 */
[----:B0-----:R-:W3:Y:S01]  /*527d0*/  LDL.LU R4, [R1+0x200] ;  /* 0x0002000001047983 */ /* 0x001ee20000300800 */
[----:B------:R-:W3:Y:S02]  /*527e0*/  LDL.LU R5, [R1+0x204] ;  /* 0x0002040001057983 */ /* 0x000ee40000300800 */
[----:B-----5:R-:W-:Y:S01]  /*527f0*/  IMAD.MOV.U32 R6, RZ, RZ, R29 ;  /* 0x000000ffff067224 */ /* 0x020fe200078e001d */
[----:B------:R-:W-:Y:S01]  /*52800*/  MOV R7, R28 ;  /* 0x0000001c00077202 */ /* 0x000fe20000000f00 */
[----:B------:R-:W5:Y:S01]  /*52810*/  LDL.LU R29, [R1+0x16c4] ;  /* 0x0016c400011d7983 */ /* 0x000f620000300800 */
[----:B------:R-:W4:Y:S03]  /*52820*/  LDL.LU R28, [R1+0x16c0] ;  /* 0x0016c000011c7983 */ /* 0x000f260000300800 */
[----:B------:R-:W-:Y:S01]  /*52830*/  STL.64 [R1+0x1658], R6 ;  /* 0x0016580601007387 */ /* 0x000fe20000100a00 */
[----:B--2---:R-:W-:Y:S03]  /*52840*/  HMMA.16816.F32.BF16 R24, R16, R22, R24 ;  /* 0x000000161018723c */ /* 0x004fe60000041818 */
[----:B---3--:R-:W-:Y:S01]  /*52850*/  STL.64 [R1+0x1650], R4 ;  /* 0x0016500401007387 */ /* 0x008fe20000100a00 */
[----:B------:R-:W-:Y:S02]  /*52860*/  STL [R1+0x15a4], R3 ;  /* 0x0015a40301007387 */ /* 0x000fe40000100800 */
[----:B------:R0:W-:Y:S02]  /*52870*/  STL [R1+0x15a0], R10 ;  /* 0x0015a00a01007387 */ /* 0x0001e40000100800 */
[----:B------:R1:W-:Y:S01]  /*52880*/  STL [R1+0x159c], R11 ;  /* 0x00159c0b01007387 */ /* 0x0003e20000100800 */
[----:B------:R2:W-:Y:S01]  /*52890*/  STL.64 [R1+0x1660], R8 ;  /* 0x0016600801007387 */ /* 0x0005e20000100a00 */
[----:B0-----:R-:W-:Y:S01]  /*528a0*/  IMAD.MOV.U32 R10, RZ, RZ, R21 ;  /* 0x000000ffff0a7224 */ /* 0x001fe200078e0015 */
[----:B-1----:R-:W-:-:S05]  /*528b0*/  MOV R11, R20 ;  /* 0x00000014000b7202 */ /* 0x002fca0000000f00 */
[----:B------:R4:W-:Y:S01]  /*528c0*/  STL.64 [R1+0x1688], R10 ;  /* 0x0016880a01007387 */ /* 0x0009e20000100a00 */
[----:B--2---:R-:W2:Y:S02]  /*528d0*/  LDL.LU R8, [R1+0x250] ;  /* 0x0002500001087983 */ /* 0x004ea40000300800 */
[----:B------:R-:W2:Y:S02]  /*528e0*/  LDL.LU R9, [R1+0x254] ;  /* 0x0002540001097983 */ /* 0x000ea40000300800 */
[----:B----4-:R-:W-:Y:S01]  /*528f0*/  IMAD.MOV.U32 R11, RZ, RZ, R28 ;  /* 0x000000ffff0b7224 */ /* 0x010fe200078e001c */
[----:B------:R-:W2:Y:S04]  /*52900*/  LDL.LU R10, [R1+0x258] ;  /* 0x00025800010a7983 */ /* 0x000ea80000300800 */
[----:B------:R-:W0:Y:S01]  /*52910*/  S2R R28, SR_TID.X ;  /* 0x00000000001c7919 */ /* 0x000e220000002100 */
[----:B------:R5:W-:Y:S02]  /*52920*/  STL [R1+0x1598], R14 ;  /* 0x0015980e01007387 */ /* 0x000be40000100800 */
[----:B------:R-:W-:Y:S02]  /*52930*/  STL [R1+0x1670], R15 ;  /* 0x0016700f01007387 */ /* 0x000fe40000100800 */
[----:B------:R1:W-:Y:S01]  /*52940*/  STL.64 [R1+0x1668], R12 ;  /* 0x0016680c01007387 */ /* 0x0003e20000100a00 */
[----:B-----5:R-:W-:Y:S01]  /*52950*/  MOV R14, R29 ;  /* 0x0000001d000e7202 */ /* 0x020fe20000000f00 */
[----:B-1----:R-:W3:Y:S01]  /*52960*/  LDL.LU R12, [R1+0x210] ;  /* 0x00021000010c7983 */ /* 0x002ee20000300800 */
[----:B------:R-:W3:Y:S02]  /*52970*/  LDL.LU R13, [R1+0x214] ;  /* 0x00021400010d7983 */ /* 0x000ee40000300800 */
[----:B------:R-:W3:Y:S02]  /*52980*/  LDL.LU R15, [R1+0x21c] ;  /* 0x00021c00010f7983 */ /* 0x000ee40000300800 */
[----:B------:R-:W-:Y:S01]  /*52990*/  STL.64 [R1+0x4c0], R24 ;  /* 0x0004c01801007387 */ /* 0x000fe20000100a00 */
[----:B------:R1:W-:Y:S01]  /*529a0*/  STL.64 [R1+0x4c8], R26 ;  /* 0x0004c81a01007387 */ /* 0x0003e20000100a00 */
[----:B0-----:R-:W-:-:S02]  /*529b0*/  LOP3.LUT R29, R28, 0x7, RZ, 0xc0, !PT ;  /* 0x000000071c1d7812 */ /* 0x001fc400078ec0ff */
[----:B------:R-:W-:Y:S01]  /*529c0*/  SHF.L.U32 R5, R28, 0x7, RZ ;  /* 0x000000071c057819 */ /* 0x000fe200000006ff */
[----:B------:R-:W-:Y:S02]  /*529d0*/  MOV R28, R23 ;  /* 0x00000017001c7202 */ /* 0x000fe40000000f00 */
[----:B------:R-:W-:Y:S02]  /*529e0*/  IMAD.SHL.U32 R7, R29, 0x10, RZ ;  /* 0x000000101d077824 */ /* 0x000fe400078e00ff */
[----:B------:R-:W-:Y:S01]  /*529f0*/  IMAD.MOV.U32 R29, RZ, RZ, R22 ;  /* 0x000000ffff1d7224 */ /* 0x000fe200078e0016 */
[----:B-1----:R-:W4:Y:S01]  /*52a00*/  LDL.LU.64 R26, [R1+0x16b8] ;  /* 0x0016b800011a7983 */ /* 0x002f220000300a00 */
[----:B------:R-:W4:Y:S02]  /*52a10*/  LDL.LU.64 R24, [R1+0x16b0] ;  /* 0x0016b00001187983 */ /* 0x000f240000300a00 */
[----:B------:R-:W4:Y:S02]  /*52a20*/  LDL.LU.64 R22, [R1+0x16a8] ;  /* 0x0016a80001167983 */ /* 0x000f240000300a00 */
[----:B------:R-:W5:Y:S01]  /*52a30*/  LDL.LU.64 R20, [R1+0x16a0] ;  /* 0x0016a00001147983 */ /* 0x000f620000300a00 */
[C---:B----4-:R-:W-:Y:S11]  /*52a40*/  HMMA.16816.F32.BF16 R24, R16.reuse, R22, R24 ;  /* 0x000000161018723c */ /* 0x050ff60000041818 */
[----:B------:R-:W-:Y:S11]  /*52a50*/  @!UPT UIADD3 URZ, URZ, URZ, URZ ;  /* 0x0000003f3f3ff290 */ /* 0x000ff6000fffe03f */
[----:B------:R-:W-:Y:S01]  /*52a60*/  @!UPT UIADD3 URZ, URZ, URZ, URZ ;  /* 0x0000003f3f3ff290 */ /* 0x000fe2000fffe03f */
[----:B------:R-:W-:Y:S01]  /*52a70*/  STL.64 [R1+0x5a0], R24 ;  /* 0x0005a01801007387 */ /* 0x000fe20000100a00 */
[----:B------:R0:W-:Y:S03]  /*52a80*/  STL.64 [R1+0x5a8], R26 ;  /* 0x0005a81a01007387 */ /* 0x0001e60000100a00 */
[----:B0-----:R-:W2:Y:S01]  /*52a90*/  LDL.LU.64 R26, [R1+0x1698] ;  /* 0x00169800011a7983 */ /* 0x001ea20000300a00 */
[----:B------:R-:W4:Y:S03]  /*52aa0*/  LDL.LU.64 R24, [R1+0x1690] ;  /* 0x0016900001187983 */ /* 0x000f260000300a00 */
[----:B------:R-:W0:Y:S01]  /*52ab0*/  S2R R6, SR_TID.X ;  /* 0x0000000000067919 */ /* 0x000e220000002100 */
[----:B------:R-:W-:Y:S01]  /*52ac0*/  LOP3.LUT R7, R7, 0x780, R5, 0xf8, !PT ;  /* 0x0000078007077812 */ /* 0x000fe200078ef805 */
[----:B--2---:R-:W-:Y:S02]  /*52ad0*/  HMMA.16816.F32.BF16 R16, R16, R26, R8 ;  /* 0x0000001a1010723c */ /* 0x004fe40000041808 */
[----:B------:R-:W3:Y:S11]  /*52ae0*/  LDL.LU.64 R10, [R1+0x1688] ;  /* 0x00168800010a7983 */ /* 0x000ef60000300a00 */
[----:B------:R-:W-:Y:S10]  /*52af0*/  @!UPT UIADD3 URZ, URZ, URZ, URZ ;  /* 0x0000003f3f3ff290 */ /* 0x000ff4000fffe03f */
[----:B------:R-:W-:Y:S01]  /*52b00*/  STL.64 [R1+0x600], R16 ;  /* 0x0006001001007387 */ /* 0x000fe20000100a00 */
[----:B------:R1:W-:Y:S03]  /*52b10*/  STL.64 [R1+0x608], R18 ;  /* 0x0006081201007387 */ /* 0x0003e60000100a00 */
[----:B-1----:R-:W3:Y:S01]  /*52b20*/  LDL.LU.64 R18, [R1+0x1680] ;  /* 0x0016800001127983 */ /* 0x002ee20000300a00 */
[----:B------:R-:W3:Y:S01]  /*52b30*/  LDL.LU.64 R16, [R1+0x1678] ;  /* 0x0016780001107983 */ /* 0x000ee20000300a00 */
[----:B0-----:R-:W-:-:S04]  /*52b40*/  LOP3.LUT R7, R7, 0x10, R6, 0x78, !PT ;  /* 0x0000001007077812 */ /* 0x001fc800078e7806 */
[----:B------:R-:W-:-:S06]  /*52b50*/  LOP3.LUT R7, R7, 0x40, RZ, 0x3c, !PT ;  /* 0x0000004007077812 */ /* 0x000fcc00078e3cff */
[----:B------:R-:W0:Y:S02]  /*52b60*/  LDSM.16.M88.4 R4, [R7+0x51800] ;  /* 0x051800000704783b */ /* 0x000e240000000200 */
[----:B0-----:R-:W-:Y:S01]  /*52b70*/  IMAD.MOV.U32 R3, RZ, RZ, R4 ;  /* 0x000000ffff037224 */ /* 0x001fe200078e0004 */
[----:B---3--:R-:W-:Y:S01]  /*52b80*/  HMMA.16816.F32.BF16 R8, R16, R10, R12 ;  /* 0x0000000a1008723c */ /* 0x008fe2000004180c */
[----:B------:R-:W2:Y:S01]  /*52b90*/  LDL.LU R15, [R1+0x1670] ;  /* 0x00167000010f7983 */ /* 0x000ea20000300800 */
[----:B------:R-:W3:Y:S05]  /*52ba0*/  LDL.LU.64 R12, [R1+0x1668] ;  /* 0x00166800010c7983 */ /* 0x000eea0000300a00 */
[----:B------:R-:W-:Y:S11]  /*52bb0*/  MOV R14, R7 ;  /* 0x00000007000e7202 */ /* 0x000ff60000000f00 */
[----:B------:R-:W-:Y:S05]  /*52bc0*/  @!UPT UIADD3 URZ, URZ, URZ, URZ ;  /* 0x0000003f3f3ff290 */ /* 0x000fea000fffe03f */
[----:B------:R0:W-:Y:S01]  /*52bd0*/  STL.64 [R1+0x5f0], R8 ;  /* 0x0005f00801007387 */ /* 0x0001e20000100a00 */
[----:B------:R1:W-:Y:S03]  /*52be0*/  STL.64 [R1+0x5f8], R10 ;  /* 0x0005f80a01007387 */ /* 0x0003e60000100a00 */
[----:B0-----:R-:W4:Y:S01]  /*52bf0*/  LDL.LU.64 R8, [R1+0x1660] ;  /* 0x0016600001087983 */ /* 0x001f220000300a00 */
[----:B-1----:R-:W-:Y:S01]  /*52c00*/  IMAD.MOV.U32 R11, RZ, RZ, R6 ;  /* 0x000000ffff0b7224 */ /* 0x002fe200078e0006 */
[----:B------:R-:W-:Y:S01]  /*52c10*/  MOV R10, R5 ;  /* 0x00000005000a7202 */ /* 0x000fe20000000f00 */
[----:B------:R-:W4:Y:S01]  /*52c20*/  LDL.LU.64 R6, [R1+0x1658] ;  /* 0x0016580001067983 */ /* 0x000f220000300a00 */
[----:B------:R-:W4:Y:S04]  /*52c30*/  LDL.LU.64 R4, [R1+0x1650] ;  /* 0x0016500001047983 */ /* 0x000f280000300a00 */
[----:B--2---:R0:W-:Y:S01]  /*52c40*/  STL.64 [R1+0x1600], R14 ;  /* 0x0016000e01007387 */ /* 0x0041e20000100a00 */
[----:B---3--:R4:W-:Y:S02]  /*52c50*/  STL.64 [R1+0x15f8], R12 ;  /* 0x0015f80c01007387 */ /* 0x0089e40000100a00 */
[----:B0-----:R-:W-:Y:S01]  /*52c60*/  IMAD.MOV.U32 R14, RZ, RZ, R29 ;  /* 0x000000ffff0e7224 */ /* 0x001fe200078e001d */
[----:B------:R-:W-:-:S07]  /*52c70*/  MOV R15, R28 ;  /* 0x0000001c000f7202 */ /* 0x000fce0000000f00 */
[C---:B----4-:R-:W-:Y:S01]  /*52c80*/  HMMA.16816.F32.BF16 R12, R16.reuse, R14, R4 ;  /* 0x0000000e100c723c */ /* 0x050fe20000041804 */
[----:B------:R-:W2:Y:S01]  /*52c90*/  LDL.LU.64 R6, [R1+0x1648] ;  /* 0x0016480001067983 */ /* 0x000ea20000300a00 */
[----:B------:R-:W2:Y:S11]  /*52ca0*/  LDL.LU.64 R4, [R1+0x1640] ;  /* 0x0016400001047983 */ /* 0x000eb60000300a00 */
[----:B------:R-:W-:Y:S10]  /*52cb0*/  @!UPT UIADD3 URZ, URZ, URZ, URZ ;  /* 0x0000003f3f3ff290 */ /* 0x000ff4000fffe03f */
[----:B------:R-:W-:Y:S01]  /*52cc0*/  STL.64 [R1+0x590], R12 ;  /* 0x0005900c01007387 */ /* 0x000fe20000100a00 */
[----:B------:R0:W-:Y:S02]  /*52cd0*/  STL.64 [R1+0x598], R14 ;  /* 0x0005980e01007387 */ /* 0x0001e40000100a00 */
[----:B0-----:R-:W-:Y:S01]  /*52ce0*/  IMAD.MOV.U32 R14, RZ, RZ, R2 ;  /* 0x000000ffff0e7224 */ /* 0x001fe200078e0002 */
[----:B------:R-:W-:Y:S01]  /*52cf0*/  MOV R15, R0 ;  /* 0x00000000000f7202 */ /* 0x000fe20000000f00 */
[----:B--2---:R-:W-:Y:S11]  /*52d00*/  HMMA.16816.F32.BF16 R4, R16, R22, R4 ;  /* 0x000000161004723c */ /* 0x004ff60000041804 */
[----:B------:R-:W-:Y:S11]  /*52d10*/  @!UPT UIADD3 URZ, URZ, URZ, URZ ;  /* 0x0000003f3f3ff290 */ /* 0x000ff6000fffe03f */
[----:B------:R-:W-:Y:S02]  /*52d20*/  @!UPT UIADD3 URZ, URZ, URZ, URZ ;  /* 0x0000003f3f3ff290 */ /* 0x000fe4000fffe03f */
[----:B------:R-:W-:Y:S01]  /*52d30*/  IMAD.MOV.U32 R2, RZ, RZ, R6 ;  /* 0x000000ffff027224 */ /* 0x000fe200078e0006 */
[----:B------:R-:W-:Y:S01]  /*52d40*/  MOV R0, R7 ;  /* 0x0000000700007202 */ /* 0x000fe20000000f00 */
[----:B------:R-:W-:Y:S01]  /*52d50*/  IMAD.MOV.U32 R29, RZ, RZ, R4 ;  /* 0x000000ffff1d7224 */ /* 0x000fe200078e0004 */
[----:B------:R-:W-:Y:S01]  /*52d60*/  MOV R28, R5 ;  /* 0x00000005001c7202 */ /* 0x000fe20000000f00 */
[----:B------:R-:W2:Y:S01]  /*52d70*/  LDL.LU.64 R6, [R1+0x1638] ;  /* 0x0016380001067983 */ /* 0x000ea20000300a00 */
[----:B------:R-:W2:Y:S02]  /*52d80*/  LDL.LU.64 R4, [R1+0x1630] ;  /* 0x0016300001047983 */ /* 0x000ea40000300a00 */
[----:B------:R-:W-:Y:S02]  /*52d90*/  IMAD.MOV.U32 R12, RZ, RZ, R25 ;  /* 0x000000ffff0c7224 */ /* 0x000fe400078e0019 */
[----:B------:R-:W0:Y:S01]  /*52da0*/  S2R R25, SR_TID.X ;  /* 0x0000000000197919 */ /* 0x000e220000002100 */
[----:B------:R-:W-:Y:S01]  /*52db0*/  MOV R13, R24 ;  /* 0x00000018000d7202 */ /* 0x000fe20000000f00 */
[----:B------:R1:W-:Y:S02]  /*52dc0*/  STL [R1+0x1234], R0 ;  /* 0x0012340001007387 */ /* 0x0003e40000100800 */
[----:B------:R-:W-:Y:S01]  /*52dd0*/  STL [R1+0x1230], R2 ;  /* 0x0012300201007387 */ /* 0x000fe20000100800 */
[----:B------:R-:W-:Y:S01]  /*52de0*/  STL [R1+0x122c], R28 ;  /* 0x00122c1c01007387 */ /* 0x000fe20000100800 */
[----:B------:R-:W-:Y:S01]  /*52df0*/  STL [R1+0x1228], R29 ;  /* 0x0012281d01007387 */ /* 0x000fe20000100800 */
[----:B0-----:R-:W-:-:S02]  /*52e00*/  LOP3.LUT R24, R25, 0x7, RZ, 0xc0, !PT ;  /* 0x0000000719187812 */ /* 0x001fc400078ec0ff */
[----:B------:R-:W-:-:S03]  /*52e10*/  SHF.L.U32 R23, R25, 0x7, RZ ;  /* 0x0000000719177819 */ /* 0x000fc600000006ff */
[----:B------:R-:W-:-:S05]  /*52e20*/  IMAD.SHL.U32 R24, R24, 0x10, RZ ;  /* 0x0000001018187824 */ /* 0x000fca00078e00ff */
[----:B-1----:R-:W-:-:S04]  /*52e30*/  LOP3.LUT R0, R24, 0x780, R23, 0xf8, !PT ;  /* 0x0000078018007812 */ /* 0x002fc800078ef817 */
[----:B------:R-:W-:Y:S02]  /*52e40*/  LOP3.LUT R0, R0, 0x10, R25, 0x78, !PT ;  /* 0x0000001000007812 */ /* 0x000fe400078e7819 */
[----:B--2---:R-:W-:Y:S01]  /*52e50*/  HMMA.16816.F32.BF16 R24, R16, R26, R4 ;  /* 0x0000001a1018723c */ /* 0x004fe20000041804 */
[----:B------:R-:W2:Y:S01]  /*52e60*/  LDL.LU.64 R6, [R1+0x1628] ;  /* 0x0016280001067983 */ /* 0x000ea20000300a00 */
[----:B------:R-:W3:Y:S02]  /*52e70*/  LDL.LU.64 R4, [R1+0x1620] ;  /* 0x0016200001047983 */ /* 0x000ee40000300a00 */
[----:B------:R-:W4:Y:S01]  /*52e80*/  LDL.LU.64 R16, [R1+0x1618] ;  /* 0x0016180001107983 */ /* 0x000f220000300a00 */
[----:B------:R-:W-:Y:S11]  /*52e90*/  LOP3.LUT R0, R0, 0x40, RZ, 0x3c, !PT ;  /* 0x0000004000007812 */ /* 0x000ff600078e3cff */
[----:B------:R-:W-:Y:S07]  /*52ea0*/  @!UPT UIADD3 URZ, URZ, URZ, URZ ;  /* 0x0000003f3f3ff290 */ /* 0x000fee000fffe03f */
[----:B------:R-:W-:Y:S01]  /*52eb0*/  STL.64 [R1+0x4b0], R24 ;  /* 0x0004b01801007387 */ /* 0x000fe20000100a00 */
[----:B------:R-:W-:Y:S01]  /*52ec0*/  IMAD.MOV.U32 R18, RZ, RZ, R26 ;  /* 0x000000ffff127224 */ /* 0x000fe200078e001a */
[----:B------:R-:W-:Y:S02]  /*52ed0*/  MOV R19, R27 ;  /* 0x0000001b00137202 */ /* 0x000fe40000000f00 */
[----:B------:R-:W0:Y:S04]  /*52ee0*/  LDSM.16.M88.4 R24, [R0+0x52000] ;  /* 0x052000000018783b */ /* 0x000e280000000200 */
[----:B------:R-:W-:Y:S01]  /*52ef0*/  STL [R1+0x125c], R19 ;  /* 0x00125c1301007387 */ /* 0x000fe20000100800 */
[----:B------:R-:W-:Y:S03]  /*52f00*/  STL [R1+0x1258], R18 ;  /* 0x0012581201007387 */ /* 0x000fe60000100800 */
[----:B----4-:R-:W-:Y:S01]  /*52f10*/  STL.64 [R1+0x15f0], R16 ;  /* 0x0015f01001007387 */ /* 0x010fe20000100a00 */
[----:B0-----:R-:W-:Y:S02]  /*52f20*/  STL.64 [R1+0x1510], R26 ;  /* 0x0015101a01007387 */ /* 0x001fe40000100a00 */
[----:B------:R5:W-:Y:S02]  /*52f30*/  STL.64 [R1+0x1508], R24 ;  /* 0x0015081801007387 */ /* 0x000be40000100a00 */
[----:B-----5:R-:W-:Y:S01]  /*52f40*/  IMAD.MOV.U32 R24, RZ, RZ, R20 ;  /* 0x000000ffff187224 */ /* 0x020fe200078e0014 */
[----:B------:R-:W-:Y:S01]  /*52f50*/  MOV R25, R21 ;  /* 0x0000001500197202 */ /* 0x000fe20000000f00 */
[----:B------:R-:W4:Y:S01]  /*52f60*/  LDL.LU R20, [R1+0x1614] ;  /* 0x0016140001147983 */ /* 0x000f220000300800 */
[----:B------:R-:W5:Y:S02]  /*52f70*/  LDL.LU R21, [R1+0x1610] ;  /* 0x0016100001157983 */ /* 0x000f640000300800 */
[----:B--2---:R-:W-:Y:S01]  /*52f80*/  IMAD.MOV.U32 R26, RZ, RZ, R7 ;  /* 0x000000ffff1a7224 */ /* 0x004fe200078e0007 */
[----:B------:R-:W-:-:S05]  /*52f90*/  MOV R27, R6 ;  /* 0x00000006001b7202 */ /* 0x000fca0000000f00 */
[----:B------:R-:W-:Y:S01]  /*52fa0*/  STL.64 [R1+0x15e0], R26 ;  /* 0x0015e01a01007387 */ /* 0x000fe20000100a00 */
[----:B------:R0:W-:Y:S03]  /*52fb0*/  STL.64 [R1+0x15d8], R24 ;  /* 0x0015d81801007387 */ /* 0x0001e60000100a00 */
[----:B0-----:R-:W3:Y:S01]  /*52fc0*/  LDL.LU R24, [R1+0x60] ;  /* 0x0000600001187983 */ /* 0x001ee20000300800 */
[----:B------:R-:W3:Y:S02]  /*52fd0*/  LDL.LU R25, [R1+0x64] ;  /* 0x0000640001197983 */ /* 0x000ee40000300800 */
[----:B----4-:R-:W-:Y:S01]  /*52fe0*/  IMAD.MOV.U32 R26, RZ, RZ, R20 ;  /* 0x000000ffff1a7224 */ /* 0x010fe200078e0014 */
[----:B-----5:R-:W-:Y:S01]  /*52ff0*/  MOV R27, R21 ;  /* 0x00000015001b7202 */ /* 0x020fe20000000f00 */
[----:B------:R-:W2:Y:S01]  /*53000*/  LDL.LU R20, [R1+0x160c] ;  /* 0x00160c0001147983 */ /* 0x000ea20000300800 */
[----:B------:R-:W4:Y:S02]  /*53010*/  LDL.LU R21, [R1+0x1608] ;  /* 0x0016080001157983 */ /* 0x000f240000300800 */
[----:B------:R-:W5:Y:S03]  /*53020*/  LDL.LU R16, [R1+0x1d0] ;  /* 0x0001d00001107983 */ /* 0x000f660000300800 */
[----:B---3--:R-:W-:Y:S11]  /*53030*/  HMMA.16816.F32.BF16 R12, R24, R4, R12 ;  /* 0x00000004180c723c */ /* 0x008ff6000004180c */
[----:B------:R-:W-:Y:S11]  /*53040*/  @!UPT UIADD3 URZ, URZ, URZ, URZ ;  /* 0x0000003f3f3ff290 */ /* 0x000ff6000fffe03f */
[----:B------:R-:W-:Y:S01]  /*53050*/  @!UPT UIADD3 URZ, URZ, URZ, URZ ;  /* 0x0000003f3f3ff290 */ /* 0x000fe2000fffe03f */
[----:B------:R0:W-:Y:S01]  /*53060*/  STL.64 [R1+0x4a0], R12 ;  /* 0x0004a00c01007387 */ /* 0x0001e20000100a00 */
[----:B------:R1:W-:Y:S02]  /*53070*/  STL.64 [R1+0x4a8], R14 ;  /* 0x0004a80e01007387 */ /* 0x0003e40000100a00 */
[----:B------:R-:W5:Y:S02]  /*53080*/  LDL.LU R17, [R1+0x1d4] ;  /* 0x0001d40001117983 */ /* 0x000f640000300800 */
[----:B------:R-:W5:Y:S01]  /*53090*/  LDL.LU R18, [R1+0x1d8] ;  /* 0x0001d80001127983 */ /* 0x000f620000300800 */
[----:B------:R-:W5:Y:S04]  /*530a0*/  LDL.LU R19, [R1+0x1dc] ;  /* 0x0001dc0001137983 */ /* 0x000f680000300800 */
[----:B0-----:R-:W3:Y:S01]  /*530b0*/  LDL.LU R12, [R1+0x1e0] ;  /* 0x0001e000010c7983 */ /* 0x001ee20000300800 */
[----:B------:R-:W3:Y:S02]  /*530c0*/  LDL.LU R13, [R1+0x1e4] ;  /* 0x0001e400010d7983 */ /* 0x000ee40000300800 */
[----:B-1----:R-:W3:Y:S02]  /*530d0*/  LDL.LU R14, [R1+0x1e8] ;  /* 0x0001e800010e7983 */ /* 0x002ee40000300800 */
[----:B------:R-:W3:Y:S01]  /*530e0*/  LDL.LU R15, [R1+0x1ec] ;  /* 0x0001ec00010f7983 */ /* 0x000ee20000300800 */
[----:B------:R0:W-:Y:S04]  /*530f0*/  STL.64 [R1+0x15e8], R4 ;  /* 0x0015e80401007387 */ /* 0x0001e80000100a00 */
[----:B0-----:R-:W3:Y:S01]  /*53100*/  LDL.LU R4, [R1+0x1b0] ;  /* 0x0001b00001047983 */ /* 0x001ee20000300800 */
[----:B------:R-:W3:Y:S01]  /*53110*/  LDL.LU R5, [R1+0x1b4] ;  /* 0x0001b40001057983 */ /* 0x000ee20000300800 */
[----:B--2---:R-:W-:Y:S01]  /*53120*/  MOV R7, R20 ;  /* 0x0000001400077202 */ /* 0x004fe20000000f00 */
[----:B----4-:R-:W-:-:S02]  /*53130*/  IMAD.MOV.U32 R6, RZ, RZ, R21 ;  /* 0x000000ffff067224 */ /* 0x010fc400078e0015 */
[----:B------:R-:W0:Y:S04]  /*53140*/  LDSM.16.M88.4 R20, [R0+0x52800] ;  /* 0x052800000014783b */ /* 0x000e280000000200 */
[----:B0-----:R-:W-:Y:S01]  /*53150*/  STL.64 [R1+0x14d0], R22 ;  /* 0x0014d01601007387 */ /* 0x001fe20000100a00 */
[----:B------:R0:W-:Y:S03]  /*53160*/  STL.64 [R1+0x14c8], R20 ;  /* 0x0014c81401007387 */ /* 0x0001e60000100a00 */
        /* <DEDUP_REMOVED lines=9> */
[----:B------:R-:W4:Y:S01]  /*53200*/  LDL.LU R23, [R1+0x18c] ;  /* 0x00018c0001177983 */ /* 0x000f220000300800 */
[C---:B---3--:R-:W-:Y:S01]  /*53210*/  HMMA.16816.F32.BF16 R12, R24.reuse, R8, R12 ;  /* 0x00000008180c723c */ /* 0x048fe2000004180c */
        /* <DEDUP_REMOVED lines=14> */
[----:B0-----:R-:W3:Y:S01]  /*53300*/  LDL.LU.64 R14, [R1+0x1600] ;  /* 0x00160000010e7983 */ /* 0x001ee20000300a00 */
        /* <DEDUP_REMOVED lines=10> */
[----:B------:R-:W-:Y:S01]  /*533b0*/  STL [R1+0x444], R25 ;  /* 0x0004441901007387 */ /* 0x000fe20000100800 */
[----:B------:R0:W-:Y:S02]  /*533c0*/  STL.64 [R1+0x448], R26 ;  /* 0x0004481a01007387 */ /* 0x0001e40000100a00 */
[----:B------:R-:W-:Y:S01]  /*533d0*/  IMAD.MOV.U32 R7, RZ, RZ, R24 ;  /* 0x000000ffff077224 */ /* 0x000fe200078e0018 */
[----:B0-----:R-:W2:Y:S01]  /*533e0*/  LDL.LU.64 R26, [R1+0x15e0] ;  /* 0x0015e000011a7983 */ /* 0x001ea20000300a00 */
[----:B------:R-:W2:Y:S03]  /*533f0*/  LDL.LU.64 R24, [R1+0x15d8] ;  /* 0x0015d80001187983 */ /* 0x000ea60000300a00 */
[----:B------:R-:W-:Y:S01]  /*53400*/  STL [R1+0x11c8], R7 ;  /* 0x0011c80701007387 */ /* 0x000fe20000100800 */
[C---:B--2---:R-:W-:Y:S11]  /*53410*/  HMMA.16816.F32.BF16 R20, R24.reuse, R4, R20 ;  /* 0x000000041814723c */ /* 0x044ff60000041814 */
[----:B------:R-:W-:Y:S11]  /*53420*/  @!UPT UIADD3 URZ, URZ, URZ, URZ ;  /* 0x0000003f3f3ff290 */ /* 0x000ff6000fffe03f */
[----:B------:R-:W-:Y:S01]  /*53430*/  @!UPT UIADD3 URZ, URZ, URZ, URZ ;  /* 0x0000003f3f3ff290 */ /* 0x000fe2000fffe03f */
[----:B------:R-:W-:Y:S01]  /*53440*/  STL.64 [R1+0x430], R20 ;  /* 0x0004301401007387 */ /* 0x000fe20000100a00 */
[----:B------:R0:W-:Y:S01]  /*53450*/  STL [R1+0x438], R22 ;  /* 0x0004381601007387 */ /* 0x0001e20000100800 */
        /* <DEDUP_REMOVED lines=8> */
[----:B------:R0:W-:Y:S02]  /*534e0*/  STL [R1+0x428], R22 ;  /* 0x0004281601007387 */ /* 0x0001e40000100800 */
[----:B------:R-:W-:Y:S02]  /*534f0*/  IMAD.MOV.U32 R7, RZ, RZ, R23 ;  /* 0x000000ffff077224 */ /* 0x000fe400078e0017 */
[----:B0-----:R-:W2:Y:S01]  /*53500*/  LDL.LU.64 R22, [R1+0x15c0] ;  /* 0x0015c00001167983 */ /* 0x001ea20000300a00 */
[----:B------:R-:W2:Y:S02]  /*53510*/  LDL.LU.64 R20, [R1+0x15b8] ;  /* 0x0015b80001147983 */ /* 0x000ea40000300a00 */
[----:B------:R-:W-:Y:S02]  /*53520*/  STL.64 [R1+0x1590], R8 ;  /* 0x0015900801007387 */ /* 0x000fe40000100a00 */
        /* <DEDUP_REMOVED lines=9> */
[----:B---3--:R-:W-:Y:S02]  /*535c0*/  STL [R1+0x1588], R15 ;  /* 0x0015880f01007387 */ /* 0x008fe40000100800 */
[----:B------:R-:W-:Y:S01]  /*535d0*/  STL.64 [R1+0x1580], R12 ;  /* 0x0015800c01007387 */ /* 0x000fe20000100a00 */
[----:B------:R-:W-:Y:S01]  /*535e0*/  STL [R1+0x11d4], R6 ;  /* 0x0011d40601007387 */ /* 0x000fe20000100800 */
[----:B--2---:R-:W-:Y:S11]  /*535f0*/  HMMA.16816.F32.BF16 R20, R24, R16, R20 ;  /* 0x000000101814723c */ /* 0x004ff60000041814 */
[----:B------:R-:W-:Y:S11]  /*53600*/  @!UPT UIADD3 URZ, URZ, URZ, URZ ;  /* 0x0000003f3f3ff290 */ /* 0x000ff6000fffe03f */
[----:B------:R-:W-:Y:S01]  /*53610*/  @!UPT UIADD3 URZ, URZ, URZ, URZ ;  /* 0x0000003f3f3ff290 */ /* 0x000fe2000fffe03f */
[----:B------:R0:W-:Y:S01]  /*53620*/  STL.64 [R1+0x400], R20 ;  /* 0x0004001401007387 */ /* 0x0001e20000100a00 */
[----:B------:R1:W-:Y:S02]  /*53630*/  STL [R1+0x408], R22 ;  /* 0x0004081601007387 */ /* 0x0003e40000100800 */
[----:B------:R-:W-:Y:S02]  /*53640*/  STL.64 [R1+0x1578], R16 ;  /* 0x0015781001007387 */ /* 0x000fe40000100a00 */
[----:B------:R-:W-:Y:S01]  /*53650*/  IMAD.MOV.U32 R7, RZ, RZ, R23 ;  /* 0x000000ffff077224 */ /* 0x000fe200078e0017 */
[----:B0-----:R-:W2:Y:S01]  /*53660*/  LDL.LU R20, [R1+0x90] ;  /* 0x0000900001147983 */ /* 0x001ea20000300800 */
[----:B------:R-:W2:Y:S02]  /*53670*/  LDL.LU R21, [R1+0x94] ;  /* 0x0000940001157983 */ /* 0x000ea40000300800 */
[----:B-1----:R-:W3:Y:S02]  /*53680*/  LDL.LU R22, [R1+0x98] ;  /* 0x0000980001167983 */ /* 0x002ee40000300800 */
[----:B------:R-:W3:Y:S01]  /*53690*/  LDL.LU R23, [R1+0x9c] ;  /* 0x00009c0001177983 */ /* 0x000ee20000300800 */
[----:B------:R-:W-:-:S02]  /*536a0*/  MOV R24, R3 ;  /* 0x0000000300187202 */ /* 0x000fc40000000f00 */
[----:B------:R-:W-:Y:S01]  /*536b0*/  MOV R26, R11 ;  /* 0x0000000b001a7202 */ /* 0x000fe20000000f00 */
[----:B------:R-:W-:Y:S01]  /*536c0*/  IMAD.MOV.U32 R27, RZ, RZ, R14 ;  /* 0x000000ffff1b7224 */ /* 0x000fe200078e000e */
[----:B------:R-:W4:Y:S01]  /*536d0*/  LDL.LU R3, [R1+0x15a4] ;  /* 0x0015a40001037983 */ /* 0x000f220000300800 */
[----:B------:R-:W-:Y:S02]  /*536e0*/  IMAD.MOV.U32 R25, RZ, RZ, R10 ;  /* 0x000000ffff197224 */ /* 0x000fe400078e000a */
[----:B------:R-:W5:Y:S02]  /*536f0*/  LDL.LU R10, [R1+0x15a0] ;  /* 0x0015a000010a7983 */ /* 0x000f640000300800 */
[----:B------:R-:W4:Y:S01]  /*53700*/  LDL.LU R11, [R1+0x159c] ;  /* 0x00159c00010b7983 */ /* 0x000f220000300800 */
[----:B------:R-:W4:Y:S01]  /*53710*/  LDL.LU R14, [R1+0x1598] ;  /* 0x00159800010e7983 */ /* 0x000f220000300800 */
[----:B------:R-:W-:Y:S02]  /*53720*/  STL.64 [R1+0x1560], R26 ;  /* 0x0015601a01007387 */ /* 0x000fe40000100a00 */
[----:B------:R-:W-:Y:S01]  /*53730*/  STL.64 [R1+0x1558], R24 ;  /* 0x0015581801007387 */ /* 0x000fe20000100a00 */
        /* <DEDUP_REMOVED lines=12> */
[----:B----4-:R-:W-:Y:S01]  /*53800*/  MOV R24, R14 ;  /* 0x0000000e00187202 */ /* 0x010fe20000000f00 */
        /* <DEDUP_REMOVED lines=15> */
[----:B-----5:R-:W-:Y:S01]  /*53900*/  MOV R26, R10 ;  /* 0x0000000a001a7202 */ /* 0x020fe20000000f00 */
[----:B------:R-:W4:Y:S02]  /*53910*/  LDL.LU R9, [R1+0x144] ;  /* 0x0001440001097983 */ /* 0x000f240000300800 */
[----:B------:R-:W-:Y:S01]  /*53920*/  IMAD.MOV.U32 R25, RZ, RZ, R11 ;  /* 0x000000ffff197224 */ /* 0x000fe200078e000b */
        /* <DEDUP_REMOVED lines=34> */
[----:B------:R-:W-:Y:S01]  /*53b50*/  STL [R1+0x11d8], R7 ;  /* 0x0011d80701007387 */ /* 0x000fe20000100800 */
[----:B------:R0:W-:Y:S02]  /*53b60*/  STL.64 [R1+0x3f0], R8 ;  /* 0x0003f00801007387 */ /* 0x0001e40000100a00 */
[----:B------:R-:W-:Y:S01]  /*53b70*/  STL [R1+0x3f8], R10 ;  /* 0x0003f80a01007387 */ /* 0x000fe20000100800 */
[----:B0-----:R-:W3:Y:S01]  /*53b80*/  LDL.LU.64 R8, [R1+0x1590] ;  /* 0x0015900001087983 */ /* 0x001ee20000300a00 */
[----:B------:R-:W-:-:S05]  /*53b90*/  MOV R6, R11 ;  /* 0x0000000b00067202 */ /* 0x000fca0000000f00 */
[----:B------:R-:W-:Y:S01]  /*53ba0*/  STL [R1+0x11dc], R6 ;  /* 0x0011dc0601007387 */ /* 0x000fe20000100800 */
[C---:B---3--:R-:W-:Y:S11]  /*53bb0*/  HMMA.16816.F32.BF16 R12, R24.reuse, R8, R12 ;  /* 0x00000008180c723c */ /* 0x048ff6000004180c */
[----:B------:R-:W-:Y:S11]  /*53bc0*/  @!UPT UIADD3 URZ, URZ, URZ, URZ ;  /* 0x0000003f3f3ff290 */ /* 0x000ff6000fffe03f */
[----:B------:R-:W-:Y:S01]  /*53bd0*/  @!UPT UIADD3 URZ, URZ, URZ, URZ ;  /* 0x0000003f3f3ff290 */ /* 0x000fe2000fffe03f */
[----:B------:R-:W-:Y:S01]  /*53be0*/  STL.64 [R1+0x3e0], R12 ;  /* 0x0003e00c01007387 */ /* 0x000fe20000100a00 */
[----:B------:R0:W-:Y:S03]  /*53bf0*/  STL.64 [R1+0x3e8], R14 ;  /* 0x0003e80e01007387 */ /* 0x0001e60000100a00 */
[----:B0-----:R-:W3:Y:S01]  /*53c00*/  LDL.LU R15, [R1+0x1588] ;  /* 0x00158800010f7983 */ /* 0x001ee20000300800 */
[----:B------:R-:W4:Y:S02]  /*53c10*/  LDL.LU.64 R12, [R1+0x1580] ;  /* 0x00158000010c7983 */ /* 0x000f240000300a00 */
[C---:B----4-:R-:W-:Y:S11]  /*53c20*/  HMMA.16816.F32.BF16 R16, R24.reuse, R12, R16 ;  /* 0x0000000c1810723c */ /* 0x050ff60000041810 */
[----:B------:R-:W-:Y:S11]  /*53c30*/  @!UPT UIADD3 URZ, URZ, URZ, URZ ;  /* 0x0000003f3f3ff290 */ /* 0x000ff6000fffe03f */
[----:B------:R-:W-:Y:S01]  /*53c40*/  @!UPT UIADD3 URZ, URZ, URZ, URZ ;  /* 0x0000003f3f3ff290 */ /* 0x000fe2000fffe03f */
[----:B------:R0:W-:Y:S01]  /*53c50*/  STL.64 [R1+0x3d0], R16 ;  /* 0x0003d01001007387 */ /* 0x0001e20000100a00 */
[----:B------:R-:W-:Y:S03]  /*53c60*/  STL.64 [R1+0x3d8], R18 ;  /* 0x0003d81201007387 */ /* 0x000fe60000100a00 */
[----:B0-----:R-:W2:Y:S02]  /*53c70*/  LDL.LU.64 R16, [R1+0x1578] ;  /* 0x0015780001107983 */ /* 0x001ea40000300a00 */
[----:B--2---:R-:W-:Y:S02]  /*53c80*/  HMMA.16816.F32.BF16 R24, R24, R16, R20 ;  /* 0x000000101818723c */ /* 0x004fe40000041814 */
[----:B------:R-:W2:Y:S01]  /*53c90*/  LDL.LU.64 R22, [R1+0x1570] ;  /* 0x0015700001167983 */ /* 0x000ea20000300a00 */
[----:B------:R-:W2:Y:S11]  /*53ca0*/  LDL.LU.64 R20, [R1+0x1568] ;  /* 0x0015680001147983 */ /* 0x000eb60000300a00 */
[----:B------:R-:W-:Y:S09]  /*53cb0*/  @!UPT UIADD3 URZ, URZ, URZ, URZ ;  /* 0x0000003f3f3ff290 */ /* 0x000ff2000fffe03f */
[----:B------:R-:W-:Y:S01]  /*53cc0*/  STL.64 [R1+0x3c0], R24 ;  /* 0x0003c01801007387 */ /* 0x000fe20000100a00 */
[----:B------:R-:W-:Y:S02]  /*53cd0*/  STL.64 [R1+0x3c8], R26 ;  /* 0x0003c81a01007387 */ /* 0x000fe40000100a00 */
[----:B------:R-:W0:Y:S04]  /*53ce0*/  LDSM.16.M88.4 R24, [R0+0x53000] ;  /* 0x053000000018783b */ /* 0x000e280000000200 */
[----:B0-----:R-:W-:Y:S01]  /*53cf0*/  IMAD.MOV.U32 R6, RZ, RZ, R26 ;  /* 0x000000ffff067224 */ /* 0x001fe200078e001a */
[----:B------:R-:W-:Y:S01]  /*53d00*/  MOV R2, R27 ;  /* 0x0000001b00027202 */ /* 0x000fe20000000f00 */
[----:B------:R-:W-:Y:S01]  /*53d10*/  IMAD.MOV.U32 R10, RZ, RZ, R24 ;  /* 0x000000ffff0a7224 */ /* 0x000fe200078e0018 */
[----:B------:R-:W-:Y:S01]  /*53d20*/  MOV R7, R25 ;  /* 0x0000001900077202 */ /* 0x000fe20000000f00 */
[----:B------:R-:W2:Y:S01]  /*53d30*/  LDL.LU.64 R26, [R1+0x1560] ;  /* 0x00156000011a7983 */ /* 0x000ea20000300a00 */
        /* <DEDUP_REMOVED lines=27> */
[----:B------:R-:W-:Y:S02]  /*53ef0*/  STL.64 [R1+0x388], R26 ;  /* 0x0003881a01007387 */ /* 0x000fe40000100a00 */
[----:B------:R-:W0:Y:S02]  /*53f00*/  LDSM.16.M88.4 R24, [R0+0x53800] ;  /* 0x053800000018783b */ /* 0x000e240000000200 */
[----:B0-----:R-:W-:Y:S02]  /*53f10*/  STL.64 [R1+0x40], R24 ;  /* 0x0000401801007387 */ /* 0x001fe40000100a00 */
        /* <DEDUP_REMOVED lines=17> */
[----:B------:R-:W-:Y:S02]  /*54030*/  STL [R1+0x14c0], R10 ;  /* 0x0014c00a01007387 */ /* 0x000fe40000100800 */
[----:B------:R0:W-:Y:S02]  /*54040*/  STL.64 [R1+0x14b8], R8 ;  /* 0x0014b80801007387 */ /* 0x0001e40000100a00 */
[----:B0-----:R-:W4:Y:S01]  /*54050*/  LDL.LU R8, [R1+0x80] ;  /* 0x0000800001087983 */ /* 0x001f220000300800 */
[----:B------:R-:W4:Y:S02]  /*54060*/  LDL.LU R9, [R1+0x84] ;  /* 0x0000840001097983 */ /* 0x000f240000300800 */
[----:B------:R-:W4:Y:S02]  /*54070*/  LDL.LU R10, [R1+0x88] ;  /* 0x00008800010a7983 */ /* 0x000f240000300800 */
[----:B------:R-:W4:Y:S01]  /*54080*/  LDL.LU R11, [R1+0x8c] ;  /* 0x00008c00010b7983 */ /* 0x000f220000300800 */
[C---:B--2---:R-:W-:Y:S11]  /*54090*/  HMMA.16816.F32.BF16 R20, R24.reuse, R12, R20 ;  /* 0x0000000c1814723c */ /* 0x044ff60000041814 */
[----:B------:R-:W-:Y:S11]  /*540a0*/  @!UPT UIADD3 URZ, URZ, URZ, URZ ;  /* 0x0000003f3f3ff290 */ /* 0x000ff6000fffe03f */
[----:B------:R-:W-:Y:S01]  /*540b0*/  @!UPT UIADD3 URZ, URZ, URZ, URZ ;  /* 0x0000003f3f3ff290 */ /* 0x000fe2000fffe03f */
[----:B------:R-:W-:Y:S01]  /*540c0*/  STL.64 [R1+0x310], R20 ;  /* 0x0003101401007387 */ /* 0x000fe20000100a00 */
[----:B------:R0:W-:Y:S03]  /*540d0*/  STL.64 [R1+0x318], R22 ;  /* 0x0003181601007387 */ /* 0x0001e60000100a00 */
[----:B0-----:R-:W2:Y:S01]  /*540e0*/  LDL.LU.64 R22, [R1+0x14e0] ;  /* 0x0014e00001167983 */ /* 0x001ea20000300a00 */
[----:B------:R-:W2:Y:S02]  /*540f0*/  LDL.LU.64 R20, [R1+0x14d8] ;  /* 0x0014d80001147983 */ /* 0x000ea40000300a00 */
[----:B---3--:R-:W-:Y:S02]  /*54100*/  STL [R1+0x14b0], R15 ;  /* 0x0014b00f01007387 */ /* 0x008fe40000100800 */
[----:B------:R0:W-:Y:S02]  /*54110*/  STL.64 [R1+0x14a8], R12 ;  /* 0x0014a80c01007387 */ /* 0x0001e40000100a00 */
[----:B0-----:R-:W3:Y:S01]  /*54120*/  LDL.LU R12, [R1+0x70] ;  /* 0x00007000010c7983 */ /* 0x001ee20000300800 */
[----:B------:R-:W3:Y:S02]  /*54130*/  LDL.LU R13, [R1+0x74] ;  /* 0x00007400010d7983 */ /* 0x000ee40000300800 */
[----:B------:R-:W3:Y:S02]  /*54140*/  LDL.LU R14, [R1+0x78] ;  /* 0x00007800010e7983 */ /* 0x000ee40000300800 */
[----:B------:R-:W3:Y:S01]  /*54150*/  LDL.LU R15, [R1+0x7c] ;  /* 0x00007c00010f7983 */ /* 0x000ee20000300800 */
[----:B--2---:R-:W-:Y:S01]  /*54160*/  HMMA.16816.F32.BF16 R24, R24, R16, R20 ;  /* 0x000000101818723c */ /* 0x004fe20000041814 */
[----:B------:R-:W4:Y:S01]  /*54170*/  LDL.LU.64 R22, [R1+0x14d0] ;  /* 0x0014d00001167983 */ /* 0x000f220000300a00 */
[----:B------:R-:W4:Y:S02]  /*54180*/  LDL.LU.64 R20, [R1+0x14c8] ;  /* 0x0014c80001147983 */ /* 0x000f240000300a00 */
[----:B------:R0:W-:Y:S02]  /*54190*/  STL.64 [R1+0x14a0], R16 ;  /* 0x0014a01001007387 */ /* 0x0001e40000100a00 */
[----:B0-----:R-:W2:Y:S11]  /*541a0*/  LDL.LU R16, [R1+0x170] ;  /* 0x0001700001107983 */ /* 0x001eb60000300800 */
[----:B------:R-:W-:Y:S06]  /*541b0*/  @!UPT UIADD3 URZ, URZ, URZ, URZ ;  /* 0x0000003f3f3ff290 */ /* 0x000fec000fffe03f */
[----:B------:R0:W-:Y:S01]  /*541c0*/  STL.64 [R1+0x220], R24 ;  /* 0x0002201801007387 */ /* 0x0001e20000100a00 */
[----:B------:R1:W-:Y:S02]  /*541d0*/  STL.64 [R1+0x228], R26 ;  /* 0x0002281a01007387 */ /* 0x0003e40000100a00 */
[----:B------:R-:W2:Y:S02]  /*541e0*/  LDL.LU R17, [R1+0x174] ;  /* 0x0001740001117983 */ /* 0x000ea40000300800 */
[----:B------:R-:W2:Y:S01]  /*541f0*/  LDL.LU R18, [R1+0x178] ;  /* 0x0001780001127983 */ /* 0x000ea20000300800 */
[----:B------:R-:W2:Y:S04]  /*54200*/  LDL.LU R19, [R1+0x17c] ;  /* 0x00017c0001137983 */ /* 0x000ea80000300800 */
[----:B0-----:R-:W5:Y:S01]  /*54210*/  LDL.LU R24, [R1+0x240] ;  /* 0x0002400001187983 */ /* 0x001f620000300800 */
[----:B------:R-:W5:Y:S02]  /*54220*/  LDL.LU R25, [R1+0x244] ;  /* 0x0002440001197983 */ /* 0x000f640000300800 */
[----:B-1----:R-:W5:Y:S02]  /*54230*/  LDL.LU R26, [R1+0x248] ;  /* 0x00024800011a7983 */ /* 0x002f640000300800 */
[----:B------:R-:W5:Y:S01]  /*54240*/  LDL.LU R27, [R1+0x24c] ;  /* 0x00024c00011b7983 */ /* 0x000f620000300800 */
[C---:B----4-:R-:W-:Y:S11]  /*54250*/  HMMA.16816.F32.BF16 R8, R20.reuse, R4, R8 ;  /* 0x000000041408723c */ /* 0x050ff60000041808 */
[----:B------:R-:W-:Y:S11]  /*54260*/  @!UPT UIADD3 URZ, URZ, URZ, URZ ;  /* 0x0000003f3f3ff290 */ /* 0x000ff6000fffe03f */
[----:B------:R-:W-:Y:S01]  /*54270*/  @!UPT UIADD3 URZ, URZ, URZ, URZ ;  /* 0x0000003f3f3ff290 */ /* 0x000fe2000fffe03f */
[----:B------:R-:W-:Y:S01]  /*54280*/  STL.64 [R1+0x180], R8 ;  /* 0x0001800801007387 */ /* 0x000fe20000100a00 */
[----:B------:R0:W-:Y:S03]  /*54290*/  STL.64 [R1+0x188], R10 ;  /* 0x0001880a01007387 */ /* 0x0001e60000100a00 */
[----:B0-----:R-:W4:Y:S01]  /*542a0*/  LDL.LU R10, [R1+0x14c0] ;  /* 0x0014c000010a7983 */ /* 0x001f220000300800 */
[----:B------:R-:W3:Y:S02]  /*542b0*/  LDL.LU.64 R8, [R1+0x14b8] ;  /* 0x0014b80001087983 */ /* 0x000ee40000300a00 */
[----:B------:R-:W-:Y:S01]  /*542c0*/  STL.64 [R1+0x1498], R4 ;  /* 0x0014980401007387 */ /* 0x000fe20000100a00 */
[C---:B---3--:R-:W-:Y:S11]  /*542d0*/  HMMA.16816.F32.BF16 R12, R20.reuse, R8, R12 ;  /* 0x00000008140c723c */ /* 0x048ff6000004180c */
[----:B------:R-:W-:Y:S11]  /*542e0*/  @!UPT UIADD3 URZ, URZ, URZ, URZ ;  /* 0x0000003f3f3ff290 */ /* 0x000ff6000fffe03f */
[----:B------:R-:W-:Y:S01]  /*542f0*/  @!UPT UIADD3 URZ, URZ, URZ, URZ ;  /* 0x0000003f3f3ff290 */ /* 0x000fe2000fffe03f */
[----:B------:R-:W-:Y:S01]  /*54300*/  STL.64 [R1+0x120], R12 ;  /* 0x0001200c01007387 */ /* 0x000fe20000100a00 */
[----:B------:R0:W-:Y:S03]  /*54310*/  STL.64 [R1+0x128], R14 ;  /* 0x0001280e01007387 */ /* 0x0001e60000100a00 */
[----:B0-----:R-:W3:Y:S01]  /*54320*/  LDL.LU R15, [R1+0x14b0] ;  /* 0x0014b000010f7983 */ /* 0x001ee20000300800 */
[----:B------:R-:W2:Y:S02]  /*54330*/  LDL.LU.64 R12, [R1+0x14a8] ;  /* 0x0014a800010c7983 */ /* 0x000ea40000300a00 */
[----:B--2---:R-:W-:Y:S11]  /*54340*/  HMMA.16816.F32.BF16 R16, R20, R12, R16 ;  /* 0x0000000c1410723c */ /* 0x004ff60000041810 */
[----:B------:R-:W-:Y:S11]  /*54350*/  @!UPT UIADD3 URZ, URZ, URZ, URZ ;  /* 0x0000003f3f3ff290 */ /* 0x000ff6000fffe03f */
[----:B------:R-:W-:Y:S01]  /*54360*/  @!UPT UIADD3 URZ, URZ, URZ, URZ ;  /* 0x0000003f3f3ff290 */ /* 0x000fe2000fffe03f */
[----:B------:R0:W-:Y:S01]  /*54370*/  STL.64 [R1+0x110], R16 ;  /* 0x0001101001007387 */ /* 0x0001e20000100a00 */
[----:B------:R-:W-:Y:S03]  /*54380*/  STL.64 [R1+0x118], R18 ;  /* 0x0001181201007387 */ /* 0x000fe60000100a00 */
[----:B0-----:R-:W5:Y:S01]  /*54390*/  LDL.LU.64 R16, [R1+0x14a0] ;  /* 0x0014a00001107983 */ /* 0x001f620000300a00 */
[----:B---3--:R-:W-:Y:S02]  /*543a0*/  STL [R1+0x1490], R15 ;  /* 0x0014900f01007387 */ /* 0x008fe40000100800 */
[----:B------:R-:W-:Y:S02]  /*543b0*/  STL.64 [R1+0x1488], R12 ;  /* 0x0014880c01007387 */ /* 0x000fe40000100a00 */
[----:B------:R-:W0:Y:S04]  /*543c0*/  LDSM.16.M88.4 R12, [R0+0x54000] ;  /* 0x05400000000c783b */ /* 0x000e280000000200 */
[----:B0-----:R-:W-:Y:S01]  /*543d0*/  STL.64 [R1+0x30], R12 ;  /* 0x0000300c01007387 */ /* 0x001fe20000100a00 */
[----:B------:R-:W-:Y:S02]  /*543e0*/  STL.64 [R1+0x38], R14 ;  /* 0x0000380e01007387 */ /* 0x000fe40000100a00 */
[----:B------:R-:W0:Y:S04]  /*543f0*/  LDSM.16.M88.4 R12, [R0+0x54800] ;  /* 0x05480000000c783b */ /* 0x000e280000000200 */
[----:B0-----:R-:W-:Y:S01]  /*54400*/  IMAD.MOV.U32 R11, RZ, RZ, R12 ;  /* 0x000000ffff0b7224 */ /* 0x001fe200078e000c */
[----:B------:R-:W-:Y:S01]  /*54410*/  MOV R3, R13 ;  /* 0x0000000d00037202 */ /* 0x000fe20000000f00 */
[----:B------:R-:W-:Y:S01]  /*54420*/  IMAD.MOV.U32 R29, RZ, RZ, R14 ;  /* 0x000000ffff1d7224 */ /* 0x000fe200078e000e */
[----:B------:R-:W-:-:S05]  /*54430*/  MOV R28, R15 ;  /* 0x0000000f001c7202 */ /* 0x000fca0000000f00 */
[----:B------:R-:W-:Y:S01]  /*54440*/  STL [R1+0x141c], R28 ;  /* 0x00141c1c01007387 */ /* 0x000fe20000100800 */
[----:B------:R-:W-:Y:S02]  /*54450*/  STL [R1+0x1418], R29 ;  /* 0x0014181d01007387 */ /* 0x000fe40000100800 */
[----:B------:R-:W-:Y:S02]  /*54460*/  STL [R1+0x1414], R3 ;  /* 0x0014140301007387 */ /* 0x000fe40000100800 */
[----:B------:R-:W-:Y:S01]  /*54470*/  STL [R1+0x1410], R11 ;  /* 0x0014100b01007387 */ /* 0x000fe20000100800 */
[----:B-----5:R-:W-:Y:S01]  /*54480*/  HMMA.16816.F32.BF16 R12, R20, R16, R24 ;  /* 0x00000010140c723c */ /* 0x020fe20000041818 */
[----:B------:R-:W2:Y:S11]  /*54490*/  LDL.LU R20, [R1+0x340] ;  /* 0x0003400001147983 */ /* 0x000eb60000300800 */
[----:B------:R-:W-:Y:S11]  /*544a0*/  @!UPT UIADD3 URZ, URZ, URZ, URZ ;  /* 0x0000003f3f3ff290 */ /* 0x000ff6000fffe03f */
[----:B------:R-:W-:Y:S01]  /*544b0*/  STL.64 [R1+0x60], R12 ;  /* 0x0000600c01007387 */ /* 0x000fe20000100a00 */
[----:B------:R-:W-:Y:S02]  /*544c0*/  STL.64 [R1+0x68], R14 ;  /* 0x0000680e01007387 */ /* 0x000fe40000100a00 */
[----:B------:R-:W2:Y:S02]  /*544d0*/  LDL.LU R21, [R1+0x344] ;  /* 0x0003440001157983 */ /* 0x000ea40000300800 */
[----:B------:R-:W2:Y:S01]  /*544e0*/  LDL.LU R22, [R1+0x348] ;  /* 0x0003480001167983 */ /* 0x000ea20000300800 */
[----:B------:R-:W2:Y:S01]  /*544f0*/  LDL.LU R23, [R1+0x34c] ;  /* 0x00034c0001177983 */ /* 0x000ea20000300800 */
[----:B------:R0:W-:Y:S02]  /*54500*/  STL.64 [R1+0x1480], R16 ;  /* 0x0014801001007387 */ /* 0x0001e40000100a00 */
[----:B------:R-:W3:Y:S02]  /*54510*/  LDL.LU R24, [R1+0x320] ;  /* 0x0003200001187983 */ /* 0x000ee40000300800 */
[----:B------:R-:W3:Y:S01]  /*54520*/  LDL.LU R25, [R1+0x324] ;  /* 0x0003240001197983 */ /* 0x000ee20000300800 */
[----:B------:R-:W5:Y:S01]  /*54530*/  LDL.LU R26, [R1+0x328] ;  /* 0x00032800011a7983 */ /* 0x000f620000300800 */
[----:B------:R-:W5:Y:S03]  /*54540*/  LDL.LU R27, [R1+0x32c] ;  /* 0x00032c00011b7983 */ /* 0x000f660000300800 */
[----:B-----5:R1:W-:Y:S01]  /*54550*/  STL.64 [R1+0x1470], R26 ;  /* 0x0014701a01007387 */ /* 0x0203e20000100a00 */
[----:B---3--:R3:W-:Y:S02]  /*54560*/  STL.64 [R1+0x1468], R24 ;  /* 0x0014681801007387 */ /* 0x0087e40000100a00 */
[----:B0-----:R-:W5:Y:S02]  /*54570*/  LDL.LU R16, [R1+0x6a0] ;  /* 0x0006a00001107983 */ /* 0x001f640000300800 */
[----:B------:R-:W5:Y:S01]  /*54580*/  LDL.LU R17, [R1+0x6a4] ;  /* 0x0006a40001117983 */ /* 0x000f620000300800 */
[----:B------:R-:W5:Y:S01]  /*54590*/  LDL.LU R18, [R1+0x6a8] ;  /* 0x0006a80001127983 */ /* 0x000f620000300800 */
[----:B------:R-:W5:Y:S02]  /*545a0*/  LDL.LU R19, [R1+0x6ac] ;  /* 0x0006ac0001137983 */ /* 0x000f640000300800 */
[----:B------:R-:W2:Y:S02]  /*545b0*/  LDL.LU R12, [R1+0x6b0] ;  /* 0x0006b000010c7983 */ /* 0x000ea40000300800 */
[----:B------:R-:W2:Y:S01]  /*545c0*/  LDL.LU R13, [R1+0x6b4] ;  /* 0x0006b400010d7983 */ /* 0x000ea20000300800 */
[----:B------:R-:W2:Y:S01]  /*545d0*/  LDL.LU R14, [R1+0x6b8] ;  /* 0x0006b800010e7983 */ /* 0x000ea20000300800 */
[----:B------:R-:W2:Y:S02]  /*545e0*/  LDL.LU R15, [R1+0x6bc] ;  /* 0x0006bc00010f7983 */ /* 0x000ea40000300800 */
[----:B-1----:R-:W-:Y:S01]  /*545f0*/  IMAD.MOV.U32 R26, RZ, RZ, R6 ;  /* 0x000000ffff1a7224 */ /* 0x002fe200078e0006 */
[----:B---3--:R-:W-:-:S02]  /*54600*/  MOV R25, R7 ;  /* 0x0000000700197202 */ /* 0x008fc40000000f00 */
[----:B------:R-:W0:Y:S01]  /*54610*/  LDSM.16.M88.4 R4, [R0+0x55000] ;  /* 0x055000000004783b */ /* 0x000e220000000200 */
[----:B----4-:R-:W-:Y:S02]  /*54620*/  IMAD.MOV.U32 R24, RZ, RZ, R10 ;  /* 0x000000ffff187224 */ /* 0x010fe400078e000a */
[----:B0-----:R-:W-:Y:S01]  /*54630*/  IMAD.MOV.U32 R29, RZ, RZ, R4 ;  /* 0x000000ffff1d7224 */ /* 0x001fe200078e0004 */
[----:B------:R-:W-:Y:S01]  /*54640*/  MOV R3, R5 ;  /* 0x0000000500037202 */ /* 0x000fe20000000f00 */
[----:B------:R-:W-:Y:S01]  /*54650*/  IMAD.MOV.U32 R11, RZ, RZ, R6 ;  /* 0x000000ffff0b7224 */ /* 0x000fe200078e0006 */
[----:B------:R-:W-:Y:S02]  /*54660*/  MOV R10, R7 ;  /* 0x00000007000a7202 */ /* 0x000fe40000000f00 */
[----:B------:R-:W0:Y:S04]  /*54670*/  LDSM.16.M88.4 R4, [R0+0x55800] ;  /* 0x055800000004783b */ /* 0x000e280000000200 */
[----:B------:R-:W-:Y:S01]  /*54680*/  STL [R1+0x1434], R3 ;  /* 0x0014340301007387 */ /* 0x000fe20000100800 */
[----:B------:R-:W-:Y:S03]  /*54690*/  STL [R1+0x1430], R29 ;  /* 0x0014301d01007387 */ /* 0x000fe60000100800 */
[----:B0-----:R0:W-:Y:S01]  /*546a0*/  STL.64 [R1], R4 ;  /* 0x0000000401007387 */ /* 0x0011e20000100a00 */
[----:B------:R-:W-:Y:S03]  /*546b0*/  STL [R1+0x8], R6 ;  /* 0x0000080601007387 */ /* 0x000fe60000100800 */
[----:B0-----:R-:W2:Y:S01]  /*546c0*/  LDL.LU.64 R4, [R1+0x1498] ;  /* 0x0014980001047983 */ /* 0x001ea20000300a00 */
[----:B------:R-:W-:Y:S01]  /*546d0*/  MOV R27, R2 ;  /* 0x00000002001b7202 */ /* 0x000fe20000000f00 */
[----:B------:R-:W-:-:S06]  /*546e0*/  IMAD.MOV.U32 R28, RZ, RZ, R7 ;  /* 0x000000ffff1c7224 */ /* 0x000fcc00078e0007 */
[C---:B--2---:R-:W-:Y:S01]  /*546f0*/  HMMA.16816.F32.BF16 R20, R24.reuse, R4, R20 ;  /* 0x000000041814723c */ /* 0x044fe20000041814 */
[----:B------:R0:W-:Y:S04]  /*54700*/  STL.64 [R1+0x1478], R4 ;  /* 0x0014780401007387 */ /* 0x0001e80000100a00 */
[----:B0-----:R-:W2:Y:S11]  /*54710*/  LDL.LU R4, [R1+0x330] ;  /* 0x0003300001047983 */ /* 0x001eb60000300800 */
[----:B------:R-:W-:Y:S07]  /*54720*/  @!UPT UIADD3 URZ, URZ, URZ, URZ ;  /* 0x0000003f3f3ff290 */ /* 0x000fee000fffe03f */
[----:B------:R-:W-:Y:S01]  /*54730*/  STL.64 [R1+0x170], R20 ;  /* 0x0001701401007387 */ /* 0x000fe20000100a00 */
[----:B------:R-:W-:Y:S02]  /*54740*/  STL.64 [R1+0x178], R22 ;  /* 0x0001781601007387 */ /* 0x000fe40000100a00 */
[----:B------:R-:W0:Y:S04]  /*54750*/  LDSM.16.M88.4 R20, [R0+0x56000] ;  /* 0x056000000014783b */ /* 0x000e280000000200 */
[----:B------:R-:W2:Y:S01]  /*54760*/  LDL.LU R5, [R1+0x334] ;  /* 0x0003340001057983 */ /* 0x000ea20000300800 */
[----:B------:R-:W2:Y:S01]  /*54770*/  LDL.LU R6, [R1+0x338] ;  /* 0x0003380001067983 */ /* 0x000ea20000300800 */
[----:B------:R-:W2:Y:S03]  /*54780*/  LDL.LU R7, [R1+0x33c] ;  /* 0x00033c0001077983 */ /* 0x000ea60000300800 */
[----:B0-----:R-:W-:Y:S01]  /*54790*/  STL.64 [R1+0x12e0], R22 ;  /* 0x0012e01601007387 */ /* 0x001fe20000100a00 */
[----:B------:R0:W-:Y:S03]  /*547a0*/  STL.64 [R1+0x12d8], R20 ;  /* 0x0012d81401007387 */ /* 0x0001e60000100a00 */
[----:B0-----:R-:W3:Y:S01]  /*547b0*/  LDL.LU.64 R20, [R1+0x30] ;  /* 0x0000300001147983 */ /* 0x001ee20000300a00 */
[----:B------:R-:W4:Y:S01]  /*547c0*/  LDL.LU.64 R22, [R1+0x38] ;  /* 0x0000380001167983 */ /* 0x000f220000300a00 */
[C---:B------:R-:W-:Y:S02]  /*547d0*/  HMMA.16816.F32.BF16 R12, R24.reuse, R8, R12 ;  /* 0x00000008180c723c */ /* 0x040fe4000004180c */
        /* <DEDUP_REMOVED lines=8> */
[----:B0-----:R-:W3:Y:S01]  /*54860*/  LDL.LU.64 R20, [R1+0x40] ;  /* 0x0000400001147983 */ /* 0x001ee20000300a00 */
[----:B------:R-:W3:Y:S05]  /*54870*/  LDL.LU.64 R22, [R1+0x48] ;  /* 0x0000480001167983 */ /* 0x000eea0000300a00 */
[----:B------:R-:W-:Y:S02]  /*54880*/  STL.64 [R1+0x210], R12 ;  /* 0x0002100c01007387 */ /* 0x000fe40000100a00 */
[----:B------:R0:W-:Y:S02]  /*54890*/  STL.64 [R1+0x218], R14 ;  /* 0x0002180e01007387 */ /* 0x0001e40000100a00 */
[----:B0-----:R-:W4:Y:S01]  /*548a0*/  LDL.LU R15, [R1+0x1490] ;  /* 0x00149000010f7983 */ /* 0x001f220000300800 */
[----:B------:R-:W5:Y:S02]  /*548b0*/  LDL.LU.64 R12, [R1+0x1488] ;  /* 0x00148800010c7983 */ /* 0x000f640000300a00 */
[C---:B-----5:R-:W-:Y:S11]  /*548c0*/  HMMA.16816.F32.BF16 R16, R24.reuse, R12, R16 ;  /* 0x0000000c1810723c */ /* 0x060ff60000041810 */
[----:B------:R-:W-:Y:S11]  /*548d0*/  @!UPT UIADD3 URZ, URZ, URZ, URZ ;  /* 0x0000003f3f3ff290 */ /* 0x000ff6000fffe03f */
[----:B------:R-:W-:Y:S01]  /*548e0*/  @!UPT UIADD3 URZ, URZ, URZ, URZ ;  /* 0x0000003f3f3ff290 */ /* 0x000fe2000fffe03f */
[----:B------:R0:W-:Y:S01]  /*548f0*/  STL.64 [R1+0x2b0], R16 ;  /* 0x0002b01001007387 */ /* 0x0001e20000100a00 */
[----:B------:R-:W-:Y:S03]  /*54900*/  STL.64 [R1+0x2b8], R18 ;  /* 0x0002b81201007387 */ /* 0x000fe60000100a00 */
[----:B0-----:R-:W2:Y:S01]  /*54910*/  LDL.LU.64 R16, [R1+0x1480] ;  /* 0x0014800001107983 */ /* 0x001ea20000300a00 */
[----:B----4-:R-:W-:Y:S02]  /*54920*/  STL [R1+0x1460], R15 ;  /* 0x0014600f01007387 */ /* 0x010fe40000100800 */
[----:B------:R0:W-:Y:S02]  /*54930*/  STL.64 [R1+0x1458], R12 ;  /* 0x0014580c01007387 */ /* 0x0001e40000100a00 */
[----:B0-----:R-:W4:Y:S01]  /*54940*/  LDL.LU R12, [R1+0x690] ;  /* 0x00069000010c7983 */ /* 0x001f220000300800 */
[----:B------:R-:W4:Y:S02]  /*54950*/  LDL.LU R13, [R1+0x694] ;  /* 0x00069400010d7983 */ /* 0x000f240000300800 */
[----:B------:R-:W4:Y:S02]  /*54960*/  LDL.LU R14, [R1+0x698] ;  /* 0x00069800010e7983 */ /* 0x000f240000300800 */
[----:B------:R-:W4:Y:S01]  /*54970*/  LDL.LU R15, [R1+0x69c] ;  /* 0x00069c00010f7983 */ /* 0x000f220000300800 */
[----:B--2---:R-:W-:Y:S01]  /*54980*/  HMMA.16816.F32.BF16 R24, R24, R16, R4 ;  /* 0x000000101818723c */ /* 0x004fe20000041804 */
[----:B------:R-:W3:Y:S11]  /*54990*/  LDL.LU.64 R4, [R1+0x1478] ;  /* 0x0014780001047983 */ /* 0x000ef60000300a00 */
[----:B------:R-:W-:Y:S11]  /*549a0*/  @!UPT UIADD3 URZ, URZ, URZ, URZ ;  /* 0x0000003f3f3ff290 */ /* 0x000ff6000fffe03f */
        /* <DEDUP_REMOVED lines=15> */
[----:B------:R-:W3:Y:S01]  /*54aa0*/  LDL.LU R27, [R1+0x67c] ;  /* 0x00067c00011b7983 */ /* 0x000ee20000300800 */
[----:B----4-:R-:W-:Y:S01]  /*54ab0*/  HMMA.16816.F32.BF16 R12, R20, R8, R12 ;  /* 0x00000008140c723c */ /* 0x010fe2000004180c */
[----:B---3--:R-:W-:Y:S01]  /*54ac0*/  STL.64 [R1+0x1450], R26 ;  /* 0x0014501a01007387 */ /* 0x008fe20000100a00 */
[----:B--2---:R0:W-:Y:S03]  /*54ad0*/  STL.64 [R1+0x1448], R24 ;  /* 0x0014481801007387 */ /* 0x0041e60000100a00 */
[----:B0-----:R-:W2:Y:S01]  /*54ae0*/  LDL.LU R24, [R1+0x6c0] ;  /* 0x0006c00001187983 */ /* 0x001ea20000300800 */
[----:B------:R-:W2:Y:S02]  /*54af0*/  LDL.LU R25, [R1+0x6c4] ;  /* 0x0006c40001197983 */ /* 0x000ea40000300800 */
[----:B------:R-:W2:Y:S02]  /*54b00*/  LDL.LU R26, [R1+0x6c8] ;  /* 0x0006c800011a7983 */ /* 0x000ea40000300800 */
[----:B------:R-:W2:Y:S11]  /*54b10*/  LDL.LU R27, [R1+0x6cc] ;  /* 0x0006cc00011b7983 */ /* 0x000eb60000300800 */
[----:B------:R-:W-:Y:S02]  /*54b20*/  @!UPT UIADD3 URZ, URZ, URZ, URZ ;  /* 0x0000003f3f3ff290 */ /* 0x000fe4000fffe03f */
[----:B------:R-:W-:Y:S01]  /*54b30*/  STL.64 [R1+0x330], R12 ;  /* 0x0003300c01007387 */ /* 0x000fe20000100a00 */
[----:B------:R-:W-:Y:S02]  /*54b40*/  STL.64 [R1+0x338], R14 ;  /* 0x0003380e01007387 */ /* 0x000fe40000100a00 */
[----:B------:R-:W0:Y:S04]  /*54b50*/  LDSM.16.M88.4 R12, [R0+0x57000] ;  /* 0x05700000000c783b */ /* 0x000e280000000200 */
[----:B0-----:R-:W-:Y:S01]  /*54b60*/  IMAD.MOV.U32 R6, RZ, RZ, R15 ;  /* 0x000000ffff067224 */ /* 0x001fe200078e000f */
[----:B------:R-:W-:Y:S01]  /*54b70*/  MOV R19, R12 ;  /* 0x0000000c00137202 */ /* 0x000fe20000000f00 */
[----:B------:R-:W-:Y:S01]  /*54b80*/  IMAD.MOV.U32 R18, RZ, RZ, R13 ;  /* 0x000000ffff127224 */ /* 0x000fe200078e000d */
[----:B------:R-:W3:Y:S01]  /*54b90*/  LDL.LU R15, [R1+0x1460] ;  /* 0x00146000010f7983 */ /* 0x000ee20000300800 */
[----:B------:R-:W2:Y:S01]  /*54ba0*/  LDL.LU.64 R12, [R1+0x1458] ;  /* 0x00145800010c7983 */ /* 0x000ea20000300a00 */
[----:B------:R-:W-:Y:S01]  /*54bb0*/  MOV R7, R14 ;  /* 0x0000000e00077202 */ /* 0x000fe20000000f00 */
[----:B------:R-:W-:-:S02]  /*54bc0*/  MOV R14, R22 ;  /* 0x00000016000e7202 */ /* 0x000fc40000000f00 */
[----:B------:R-:W-:Y:S01]  /*54bd0*/  IMAD.MOV.U32 R2, RZ, RZ, R23 ;  /* 0x000000ffff027224 */ /* 0x000fe200078e0017 */
[----:B------:R-:W-:Y:S01]  /*54be0*/  MOV R3, R20 ;  /* 0x0000001400037202 */ /* 0x000fe20000000f00 */
[----:B------:R-:W-:Y:S01]  /*54bf0*/  IMAD.MOV.U32 R29, RZ, RZ, R21 ;  /* 0x000000ffff1d7224 */ /* 0x000fe200078e0015 */
[----:B--2---:R-:W-:Y:S11]  /*54c00*/  HMMA.16816.F32.BF16 R24, R20, R12, R24 ;  /* 0x0000000c1418723c */ /* 0x004ff60000041818 */
[----:B------:R-:W-:Y:S11]  /*54c10*/  @!UPT UIADD3 URZ, URZ, URZ, URZ ;  /* 0x0000003f3f3ff290 */ /* 0x000ff6000fffe03f */
[----:B------:R-:W-:Y:S01]  /*54c20*/  @!UPT UIADD3 URZ, URZ, URZ, URZ ;  /* 0x0000003f3f3ff290 */ /* 0x000fe2000fffe03f */
[----:B------:R-:W-:Y:S01]  /*54c30*/  STL.64 [R1+0x320], R24 ;  /* 0x0003201801007387 */ /* 0x000fe20000100a00 */
[----:B------:R0:W-:Y:S03]  /*54c40*/  STL.64 [R1+0x328], R26 ;  /* 0x0003281a01007387 */ /* 0x0001e60000100a00 */
[----:B0-----:R-:W2:Y:S01]  /*54c50*/  LDL.LU.64 R26, [R1+0x1450] ;  /* 0x00145000011a7983 */ /* 0x001ea20000300a00 */
[----:B------:R-:W2:Y:S02]  /*54c60*/  LDL.LU.64 R24, [R1+0x1448] ;  /* 0x0014480001187983 */ /* 0x000ea40000300a00 */
[----:B------:R-:W4:Y:S02]  /*54c70*/  LDL.LU.64 R22, [R1+0x1440] ;  /* 0x0014400001167983 */ /* 0x000f240000300a00 */
[----:B------:R-:W4:Y:S01]  /*54c80*/  LDL.LU.64 R20, [R1+0x1438] ;  /* 0x0014380001147983 */ /* 0x000f220000300a00 */
[----:B---3--:R0:W-:Y:S01]  /*54c90*/  STL [R1+0x1400], R15 ;  /* 0x0014000f01007387 */ /* 0x0081e20000100800 */
[----:B------:R1:W-:Y:S01]  /*54ca0*/  STL.64 [R1+0x13f8], R12 ;  /* 0x0013f80c01007387 */ /* 0x0003e20000100a00 */
[----:B0-----:R-:W-:-:S02]  /*54cb0*/  MOV R15, R2 ;  /* 0x00000002000f7202 */ /* 0x001fc40000000f00 */
[----:B-1----:R-:W-:Y:S01]  /*54cc0*/  MOV R12, R3 ;  /* 0x00000003000c7202 */ /* 0x002fe20000000f00 */
[----:B------:R-:W-:Y:S01]  /*54cd0*/  IMAD.MOV.U32 R13, RZ, RZ, R29 ;  /* 0x000000ffff0d7224 */ /* 0x000fe200078e001d */
[----:B------:R-:W3:Y:S01]  /*54ce0*/  LDL.LU R3, [R1+0x1434] ;  /* 0x0014340001037983 */ /* 0x000ee20000300800 */
[----:B------:R-:W5:Y:S05]  /*54cf0*/  LDL.LU R29, [R1+0x1430] ;  /* 0x00143000011d7983 */ /* 0x000f6a0000300800 */
[----:B----4-:R-:W-:Y:S01]  /*54d00*/  HMMA.16816.F32.BF16 R12, R12, R16, R20 ;  /* 0x000000100c0c723c */ /* 0x010fe20000041814 */
[----:B------:R-:W2:Y:S01]  /*54d10*/  LDL.LU.64 R22, [R1+0x1428] ;  /* 0x0014280001167983 */ /* 0x000ea20000300a00 */
[----:B------:R-:W2:Y:S02]  /*54d20*/  LDL.LU.64 R20, [R1+0x1420] ;  /* 0x0014200001147983 */ /* 0x000ea40000300a00 */
[----:B------:R-:W-:Y:S02]  /*54d30*/  STL.64 [R1+0x13f0], R18 ;  /* 0x0013f01201007387 */ /* 0x000fe40000100a00 */
[----:B------:R2:W-:Y:S11]  /*54d40*/  STL.64 [R1+0x13e8], R16 ;  /* 0x0013e81001007387 */ /* 0x0005f60000100a00 */
[----:B------:R-:W-:Y:S06]  /*54d50*/  @!UPT UIADD3 URZ, URZ, URZ, URZ ;  /* 0x0000003f3f3ff290 */ /* 0x000fec000fffe03f */
[----:B------:R-:W-:Y:S01]  /*54d60*/  STL.64 [R1+0x2f0], R12 ;  /* 0x0002f00c01007387 */ /* 0x000fe20000100a00 */
[----:B------:R0:W-:Y:S01]  /*54d70*/  STL.64 [R1+0x2f8], R14 ;  /* 0x0002f80e01007387 */ /* 0x0001e20000100a00 */
[----:B--2---:R-:W-:Y:S01]  /*54d80*/  HMMA.16816.F32.BF16 R16, R20, R4, R24 ;  /* 0x000000041410723c */ /* 0x004fe20000041818 */
[----:B0-----:R-:W-:Y:S01]  /*54d90*/  IMAD.MOV.U32 R14, RZ, RZ, R20 ;  /* 0x000000ffff0e7224 */ /* 0x001fe200078e0014 */
[----:B------:R-:W-:Y:S01]  /*54da0*/  MOV R13, R21 ;  /* 0x00000015000d7202 */ /* 0x000fe20000000f00 */
[----:B------:R-:W-:Y:S11]  /*54db0*/  IMAD.MOV.U32 R12, RZ, RZ, R22 ;  /* 0x000000ffff0c7224 */ /* 0x000ff600078e0016 */
[----:B------:R-:W-:Y:S09]  /*54dc0*/  @!UPT UIADD3 URZ, URZ, URZ, URZ ;  /* 0x0000003f3f3ff290 */ /* 0x000ff2000fffe03f */
[----:B------:R-:W-:Y:S01]  /*54dd0*/  STL.64 [R1+0x2e0], R16 ;  /* 0x0002e01001007387 */ /* 0x000fe20000100a00 */
[----:B------:R-:W-:Y:S02]  /*54de0*/  STL.64 [R1+0x2e8], R18 ;  /* 0x0002e81201007387 */ /* 0x000fe40000100a00 */
[----:B------:R-:W-:Y:S02]  /*54df0*/  STL.64 [R1+0x13d0], R6 ;  /* 0x0013d00601007387 */ /* 0x000fe40000100a00 */
[----:B------:R-:W-:Y:S01]  /*54e00*/  STL.64 [R1+0x13c8], R4 ;  /* 0x0013c80401007387 */ /* 0x000fe20000100a00 */
[----:B------:R-:W2:Y:S01]  /*54e10*/  LDL.LU R20, [R1] ;  /* 0x0000000001147983 */ /* 0x000ea20000300800 */
[----:B------:R-:W2:Y:S02]  /*54e20*/  LDL.LU R21, [R1+0x4] ;  /* 0x0000040001157983 */ /* 0x000ea40000300800 */
[----:B------:R-:W4:Y:S01]  /*54e30*/  LDL.LU R22, [R1+0x8] ;  /* 0x0000080001167983 */ /* 0x000f220000300800 */
[----:B------:R-:W-:Y:S01]  /*54e40*/  MOV R2, R23 ;  /* 0x0000001700027202 */ /* 0x000fe20000000f00 */
[----:B------:R-:W-:-:S02]  /*54e50*/  IMAD.MOV.U32 R23, RZ, RZ, R28 ;  /* 0x000000ffff177224 */ /* 0x000fc400078e001c */
[----:B------:R-:W3:Y:S04]  /*54e60*/  LDL.LU R28, [R1+0x141c] ;  /* 0x00141c00011c7983 */ /* 0x000ee80000300800 */
[----:B----4-:R-:W-:Y:S01]  /*54e70*/  STL.64 [R1+0x1330], R22 ;  /* 0x0013301601007387 */ /* 0x010fe20000100a00 */
[----:B--2---:R-:W-:Y:S02]  /*54e80*/  STL.64 [R1+0x1328], R20 ;  /* 0x0013281401007387 */ /* 0x004fe40000100a00 */
[----:B------:R-:W2:Y:S02]  /*54e90*/  LDL.LU R24, [R1+0x490] ;  /* 0x0004900001187983 */ /* 0x000ea40000300800 */
[----:B------:R-:W2:Y:S01]  /*54ea0*/  LDL.LU R25, [R1+0x494] ;  /* 0x0004940001197983 */ /* 0x000ea20000300800 */
[----:B------:R-:W4:Y:S01]  /*54eb0*/  LDL.LU R26, [R1+0x498] ;  /* 0x00049800011a7983 */ /* 0x000f220000300800 */
[----:B------:R-:W4:Y:S03]  /*54ec0*/  LDL.LU R27, [R1+0x49c] ;  /* 0x00049c00011b7983 */ /* 0x000f260000300800 */
        /* <DEDUP_REMOVED lines=12> */
[----:B-----5:R-:W-:-:S02]  /*54f90*/  MOV R20, R29 ;  /* 0x0000001d00147202 */ /* 0x020fc40000000f00 */
[----:B------:R-:W-:Y:S01]  /*54fa0*/  MOV R22, R11 ;  /* 0x0000000b00167202 */ /* 0x000fe20000000f00 */
[----:B----4-:R-:W-:Y:S01]  /*54fb0*/  STL.64 [R1+0x12d0], R26 ;  /* 0x0012d01a01007387 */ /* 0x010fe20000100a00 */
[----:B--2---:R0:W-:Y:S03]  /*54fc0*/  STL.64 [R1+0x12c8], R24 ;  /* 0x0012c81801007387 */ /* 0x0041e60000100a00 */
[----:B0-----:R-:W2:Y:S01]  /*54fd0*/  LDL.LU R24, [R1+0x520] ;  /* 0x0005200001187983 */ /* 0x001ea20000300800 */
[----:B------:R-:W2:Y:S02]  /*54fe0*/  LDL.LU R25, [R1+0x524] ;  /* 0x0005240001197983 */ /* 0x000ea40000300800 */
[----:B------:R-:W4:Y:S02]  /*54ff0*/  LDL.LU R26, [R1+0x528] ;  /* 0x00052800011a7983 */ /* 0x000f240000300800 */
[----:B------:R-:W4:Y:S02]  /*55000*/  LDL.LU R27, [R1+0x52c] ;  /* 0x00052c00011b7983 */ /* 0x000f240000300800 */
[----:B------:R-:W-:Y:S01]  /*55010*/  IMAD.MOV.U32 R23, RZ, RZ, R10 ;  /* 0x000000ffff177224 */ /* 0x000fe200078e000a */
[----:B------:R-:W5:Y:S01]  /*55020*/  LDL.LU R29, [R1+0x1418] ;  /* 0x00141800011d7983 */ /* 0x000f620000300800 */
[----:B---3--:R-:W-:-:S02]  /*55030*/  IMAD.MOV.U32 R21, RZ, RZ, R3 ;  /* 0x000000ffff157224 */ /* 0x008fc400078e0003 */
[----:B------:R-:W3:Y:S02]  /*55040*/  LDL.LU R3, [R1+0x1414] ;  /* 0x0014140001037983 */ /* 0x000ee40000300800 */
[----:B------:R-:W3:Y:S01]  /*55050*/  LDL.LU R11, [R1+0x1410] ;  /* 0x00141000010b7983 */ /* 0x000ee20000300800 */
[----:B------:R-:W3:Y:S01]  /*55060*/  LDL.LU R10, [R1+0x140c] ;  /* 0x00140c00010a7983 */ /* 0x000ee20000300800 */
[----:B------:R-:W-:Y:S02]  /*55070*/  STL.64 [R1+0x1380], R22 ;  /* 0x0013801601007387 */ /* 0x000fe40000100a00 */
[----:B------:R-:W-:Y:S01]  /*55080*/  STL.64 [R1+0x1378], R20 ;  /* 0x0013781401007387 */ /* 0x000fe20000100a00 */
        /* <DEDUP_REMOVED lines=12> */
[----:B-----5:R-:W-:Y:S01]  /*55150*/  MOV R22, R29 ;  /* 0x0000001d00167202 */ /* 0x020fe20000000f00 */
[----:B------:R-:W-:Y:S01]  /*55160*/  IMAD.MOV.U32 R23, RZ, RZ, R28 ;  /* 0x000000ffff177224 */ /* 0x000fe200078e001c */
[----:B----4-:R-:W-:Y:S01]  /*55170*/  STL.64 [R1+0x1310], R26 ;  /* 0x0013101a01007387 */ /* 0x010fe20000100a00 */
[----:B--2---:R0:W-:Y:S03]  /*55180*/  STL.64 [R1+0x1308], R24 ;  /* 0x0013081801007387 */ /* 0x0041e60000100a00 */
[----:B0-----:R-:W2:Y:S01]  /*55190*/  LDL.LU R24, [R1+0x560] ;  /* 0x0005600001187983 */ /* 0x001ea20000300800 */
[----:B------:R-:W2:Y:S02]  /*551a0*/  LDL.LU R25, [R1+0x564] ;  /* 0x0005640001197983 */ /* 0x000ea40000300800 */
[----:B------:R-:W4:Y:S02]  /*551b0*/  LDL.LU R26, [R1+0x568] ;  /* 0x00056800011a7983 */ /* 0x000f240000300800 */
[----:B------:R-:W4:Y:S01]  /*551c0*/  LDL.LU R27, [R1+0x56c] ;  /* 0x00056c00011b7983 */ /* 0x000f220000300800 */
[----:B---3--:R-:W-:Y:S01]  /*551d0*/  MOV R20, R11 ;  /* 0x0000000b00147202 */ /* 0x008fe20000000f00 */
[----:B------:R-:W-:Y:S01]  /*551e0*/  IMAD.MOV.U32 R21, RZ, RZ, R3 ;  /* 0x000000ffff157224 */ /* 0x000fe200078e0003 */
[----:B------:R-:W3:Y:S01]  /*551f0*/  LDL.LU R11, [R1+0x1408] ;  /* 0x00140800010b7983 */ /* 0x000ee20000300800 */
[----:B------:R-:W5:Y:S02]  /*55200*/  LDL.LU R3, [R1+0x1404] ;  /* 0x0014040001037983 */ /* 0x000f640000300800 */
[----:B------:R-:W-:Y:S01]  /*55210*/  STL.64 [R1+0x13e0], R22 ;  /* 0x0013e01601007387 */ /* 0x000fe20000100a00 */
[----:B------:R-:W-:Y:S04]  /*55220*/  STL.64 [R1+0x13d8], R20 ;  /* 0x0013d81401007387 */ /* 0x000fe80000100a00 */
        /* <DEDUP_REMOVED lines=24> */
[----:B------:R-:W2:Y:S01]  /*553b0*/  LDL.LU R20, [R1+0x640] ;  /* 0x0006400001147983 */ /* 0x000ea20000300800 */
[----:B------:R-:W3:Y:S02]  /*553c0*/  LDL.LU R21, [R1+0x644] ;  /* 0x0006440001157983 */ /* 0x000ee40000300800 */
[----:B------:R-:W3:Y:S02]  /*553d0*/  LDL.LU R22, [R1+0x648] ;  /* 0x0006480001167983 */ /* 0x000ee40000300800 */
[----:B------:R-:W3:Y:S01]  /*553e0*/  LDL.LU R23, [R1+0x64c] ;  /* 0x00064c0001177983 */ /* 0x000ee20000300800 */
[----:B------:R-:W3:Y:S01]  /*553f0*/  LDL.LU R16, [R1+0x650] ;  /* 0x0006500001107983 */ /* 0x000ee20000300800 */
[----:B------:R-:W3:Y:S02]  /*55400*/  LDL.LU R17, [R1+0x654] ;  /* 0x0006540001117983 */ /* 0x000ee40000300800 */
[----:B------:R-:W3:Y:S01]  /*55410*/  LDL.LU R18, [R1+0x658] ;  /* 0x0006580001127983 */ /* 0x000ee20000300800 */
[----:B------:R-:W-:Y:S01]  /*55420*/  MOV R6, R12 ;  /* 0x0000000c00067202 */ /* 0x000fe20000000f00 */
[----:B------:R-:W3:Y:S01]  /*55430*/  LDL.LU R19, [R1+0x65c] ;  /* 0x00065c0001137983 */ /* 0x000ee20000300800 */
[----:B------:R-:W-:-:S02]  /*55440*/  IMAD.MOV.U32 R5, RZ, RZ, R13 ;  /* 0x000000ffff057224 */ /* 0x000fc400078e000d */
[----:B------:R-:W3:Y:S01]  /*55450*/  LDL.LU R12, [R1+0x660] ;  /* 0x00066000010c7983 */ /* 0x000ee20000300800 */
[----:B------:R-:W-:Y:S01]  /*55460*/  MOV R4, R14 ;  /* 0x0000000e00047202 */ /* 0x000fe20000000f00 */
[----:B------:R-:W3:Y:S01]  /*55470*/  LDL.LU R13, [R1+0x664] ;  /* 0x00066400010d7983 */ /* 0x000ee20000300800 */
[----:B------:R-:W3:Y:S02]  /*55480*/  LDL.LU R14, [R1+0x668] ;  /* 0x00066800010e7983 */ /* 0x000ee40000300800 */
[----:B------:R-:W3:Y:S01]  /*55490*/  LDL.LU R15, [R1+0x66c] ;  /* 0x00066c00010f7983 */ /* 0x000ee20000300800 */
        /* <DEDUP_REMOVED lines=35> */
[----:B------:R-:W4:Y:S02]  /*556d0*/  LDL.LU.64 R12, [R1+0x13f8] ;  /* 0x0013f800010c7983 */ /* 0x000f240000300a00 */
[C---:B----4-:R-:W-:Y:S11]  /*556e0*/  HMMA.16816.F32.BF16 R16, R4.reuse, R12, R16 ;  /* 0x0000000c0410723c */ /* 0x050ff60000041810 */
[----:B------:R-:W-:Y:S11]  /*556f0*/  @!UPT UIADD3 URZ, URZ, URZ, URZ ;  /* 0x0000003f3f3ff290 */ /* 0x000ff6000fffe03f */
[----:B------:R-:W-:Y:S01]  /*55700*/  @!UPT UIADD3 URZ, URZ, URZ, URZ ;  /* 0x0000003f3f3ff290 */ /* 0x000fe2000fffe03f */
[----:B------:R-:W-:Y:S01]  /*55710*/  STL.64 [R1+0x2c0], R16 ;  /* 0x0002c01001007387 */ /* 0x000fe20000100a00 */
[----:B------:R0:W-:Y:S03]  /*55720*/  STL.64 [R1+0x2c8], R18 ;  /* 0x0002c81201007387 */ /* 0x0001e60000100a00 */
[----:B0-----:R-:W4:Y:S01]  /*55730*/  LDL.LU.64 R18, [R1+0x13f0] ;  /* 0x0013f00001127983 */ /* 0x001f220000300a00 */
        /* <DEDUP_REMOVED lines=110> */
[----:B------:R-:W-:Y:S02]  /*55e20*/  STL.64 [R1+0x1290], R10 ;  /* 0x0012900a01007387 */ /* 0x000fe40000100a00 */
        /* <DEDUP_REMOVED lines=19> */
[----:B------:R-:W2:Y:S11]  /*55f60*/  LDL.LU R20, [R1+0x4d0] ;  /* 0x0004d00001147983 */ /* 0x000eb60000300800 */
[----:B------:R-:W-:Y:S11]  /*55f70*/  @!UPT UIADD3 URZ, URZ, URZ, URZ ;  /* 0x0000003f3f3ff290 */ /* 0x000ff6000fffe03f */
[----:B------:R-:W-:Y:S01]  /*55f80*/  STL.64 [R1+0x160], R24 ;  /* 0x0001601801007387 */ /* 0x000fe20000100a00 */
[----:B------:R-:W-:Y:S02]  /*55f90*/  STL.64 [R1+0x168], R26 ;  /* 0x0001681a01007387 */ /* 0x000fe40000100a00 */
[----:B------:R-:W0:Y:S04]  /*55fa0*/  LDSM.16.M88.4 R24, [R0+0x57800] ;  /* 0x057800000018783b */ /* 0x000e280000000200 */
[----:B------:R-:W2:Y:S01]  /*55fb0*/  LDL.LU R21, [R1+0x4d4] ;  /* 0x0004d40001157983 */ /* 0x000ea20000300800 */
[----:B------:R-:W2:Y:S01]  /*55fc0*/  LDL.LU R22, [R1+0x4d8] ;  /* 0x0004d80001167983 */ /* 0x000ea20000300800 */
[----:B------:R-:W2:Y:S01]  /*55fd0*/  LDL.LU R23, [R1+0x4dc] ;  /* 0x0004dc0001177983 */ /* 0x000ea20000300800 */
[----:B0-----:R-:W-:Y:S01]  /*55fe0*/  MOV R28, R26 ;  /* 0x0000001a001c7202 */ /* 0x001fe20000000f00 */
[----:B------:R-:W-:Y:S01]  /*55ff0*/  IMAD.MOV.U32 R29, RZ, RZ, R27 ;  /* 0x000000ffff1d7224 */ /* 0x000fe200078e001b */
[----:B------:R-:W-:Y:S01]  /*56000*/  MOV R0, R24 ;  /* 0x0000001800007202 */ /* 0x000fe20000000f00 */
[----:B------:R-:W-:Y:S01]  /*56010*/  IMAD.MOV.U32 R2, RZ, RZ, R25 ;  /* 0x000000ffff027224 */ /* 0x000fe200078e0019 */
        /* <DEDUP_REMOVED lines=8> */
[----:B------:R-:W3:Y:S02]  /*560a0*/  LDL.LU.64 R8, [R1+0x1288] ;  /* 0x0012880001087983 */ /* 0x000ee40000300a00 */
[----:B------:R-:W-:Y:S02]  /*560b0*/  STL.64 [R1+0x1268], R6 ;  /* 0x0012680601007387 */ /* 0x000fe40000100a00 */
[----:B------:R0:W-:Y:S02]  /*560c0*/  STL.64 [R1+0x1260], R4 ;  /* 0x0012600401007387 */ /* 0x0001e40000100a00 */
[----:B0-----:R-:W2:Y:S01]  /*560d0*/  LDL.LU R4, [R1+0x480] ;  /* 0x0004800001047983 */ /* 0x001ea20000300800 */
[----:B------:R-:W2:Y:S02]  /*560e0*/  LDL.LU R5, [R1+0x484] ;  /* 0x0004840001057983 */ /* 0x000ea40000300800 */
[----:B------:R-:W2:Y:S01]  /*560f0*/  LDL.LU R6, [R1+0x488] ;  /* 0x0004880001067983 */ /* 0x000ea20000300800 */
[----:B---3--:R-:W-:Y:S11]  /*56100*/  HMMA.16816.F32.BF16 R12, R24, R8, R12 ;  /* 0x00000008180c723c */ /* 0x008ff6000004180c */
[----:B------:R-:W-:Y:S11]  /*56110*/  @!UPT UIADD3 URZ, URZ, URZ, URZ ;  /* 0x0000003f3f3ff290 */ /* 0x000ff6000fffe03f */
[----:B------:R-:W-:Y:S01]  /*56120*/  @!UPT UIADD3 URZ, URZ, URZ, URZ ;  /* 0x0000003f3f3ff290 */ /* 0x000fe2000fffe03f */
[----:B------:R-:W-:Y:S01]  /*56130*/  STL.64 [R1+0x140], R12 ;  /* 0x0001400c01007387 */ /* 0x000fe20000100a00 */
[----:B------:R0:W-:Y:S03]  /*56140*/  STL.64 [R1+0x148], R14 ;  /* 0x0001480e01007387 */ /* 0x0001e60000100a00 */
[----:B0-----:R-:W3:Y:S01]  /*56150*/  LDL.LU R15, [R1+0x1280] ;  /* 0x00128000010f7983 */ /* 0x001ee20000300800 */
[----:B-----5:R-:W-:Y:S02]  /*56160*/  MOV R7, R3 ;  /* 0x0000000300077202 */ /* 0x020fe40000000f00 */
[----:B------:R-:W0:Y:S01]  /*56170*/  S2R R3, SR_TID.X ;  /* 0x0000000000037919 */ /* 0x000e220000002100 */
[----:B------:R-:W1:Y:S01]  /*56180*/  S2R R14, SR_TID.X ;  /* 0x00000000000e7919 */ /* 0x000e620000002100 */
[----:B------:R-:W5:Y:S02]  /*56190*/  LDL.LU.64 R12, [R1+0x1278] ;  /* 0x00127800010c7983 */ /* 0x000f640000300a00 */
[----:B--2---:R-:W-:Y:S02]  /*561a0*/  STL.64 [R1+0x1250], R10 ;  /* 0x0012500a01007387 */ /* 0x004fe40000100a00 */
[----:B------:R2:W-:Y:S02]  /*561b0*/  STL.64 [R1+0x1248], R8 ;  /* 0x0012480801007387 */ /* 0x0005e40000100a00 */
[----:B--2---:R-:W2:Y:S01]  /*561c0*/  LDL.LU R8, [R1+0x470] ;  /* 0x0004700001087983 */ /* 0x004ea20000300800 */
[----:B------:R-:W2:Y:S02]  /*561d0*/  LDL.LU R10, [R1+0x478] ;  /* 0x00047800010a7983 */ /* 0x000ea40000300800 */
[----:B------:R-:W2:Y:S01]  /*561e0*/  LDL.LU R11, [R1+0x47c] ;  /* 0x00047c00010b7983 */ /* 0x000ea20000300800 */
[----:B0-----:R-:W-:Y:S01]  /*561f0*/  LOP3.LUT R3, R3, 0x7, RZ, 0xc0, !PT ;  /* 0x0000000703037812 */ /* 0x001fe200078ec0ff */
[----:B-1----:R-:W-:-:S03]  /*56200*/  IMAD.SHL.U32 R14, R14, 0x80, RZ ;  /* 0x000000800e0e7824 */ /* 0x002fc600078e00ff */
[----:B------:R-:W-:-:S04]  /*56210*/  SHF.L.U32 R3, R3, 0x4, RZ ;  /* 0x0000000403037819 */ /* 0x000fc800000006ff */
[----:B------:R-:W-:Y:S02]  /*56220*/  LOP3.LUT R3, R3, 0x780, R14, 0xf8, !PT ;  /* 0x0000078003037812 */ /* 0x000fe400078ef80e */
[----:B------:R-:W2:Y:S01]  /*56230*/  LDL.LU R14, [R1+0x1274] ;  /* 0x00127400010e7983 */ /* 0x000ea20000300800 */
[----:B---3--:R-:W-:-:S03]  /*56240*/  IMAD.MOV.U32 R9, RZ, RZ, R15 ;  /* 0x000000ffff097224 */ /* 0x008fc600078e000f */
[----:B------:R-:W0:Y:S02]  /*56250*/  S2R R15, SR_TID.X ;  /* 0x00000000000f7919 */ /* 0x000e240000002100 */
[----:B0-----:R-:W-:Y:S02]  /*56260*/  LOP3.LUT R3, R3, 0x10, R15, 0x78, !PT ;  /* 0x0000001003037812 */ /* 0x001fe400078e780f */
[----:B------:R-:W2:Y:S01]  /*56270*/  LDL.LU R15, [R1+0x1270] ;  /* 0x00127000010f7983 */ /* 0x000ea20000300800 */
[C---:B-----5:R-:W-:Y:S08]  /*56280*/  HMMA.16816.F32.BF16 R20, R24.reuse, R12, R20 ;  /* 0x0000000c1814723c */ /* 0x060ff00000041814 */
[----:B------:R-:W-:Y:S01]  /*56290*/  HMMA.16816.F32.BF16 R24, R24, R16, R4 ;  /* 0x000000101818723c */ /* 0x000fe20000041804 */
[----:B--2---:R-:W-:Y:S01]  /*562a0*/  STL.64 [R1+0x1240], R14 ;  /* 0x0012400e01007387 */ /* 0x004fe20000100a00 */
[----:B------:R0:W-:Y:S11]  /*562b0*/  STL.64 [R1+0x1238], R12 ;  /* 0x0012380c01007387 */ /* 0x0001f60000100a00 */
[----:B------:R-:W-:Y:S02]  /*562c0*/  @!UPT UIADD3 URZ, URZ, URZ, URZ ;  /* 0x0000003f3f3ff290 */ /* 0x000fe4000fffe03f */
[----:B------:R1:W-:Y:S02]  /*562d0*/  STL.64 [R1+0x130], R20 ;  /* 0x0001301401007387 */ /* 0x0003e40000100a00 */
[----:B------:R2:W-:Y:S01]  /*562e0*/  STL.64 [R1+0x138], R22 ;  /* 0x0001381601007387 */ /* 0x0005e20000100a00 */
[----:B0-----:R-:W3:Y:S01]  /*562f0*/  LDL.LU R12, [R1+0x4c0] ;  /* 0x0004c000010c7983 */ /* 0x001ee20000300800 */
[----:B------:R-:W3:Y:S02]  /*56300*/  LDL.LU R13, [R1+0x4c4] ;  /* 0x0004c400010d7983 */ /* 0x000ee40000300800 */
[----:B------:R-:W3:Y:S02]  /*56310*/  LDL.LU R14, [R1+0x4c8] ;  /* 0x0004c800010e7983 */ /* 0x000ee40000300800 */
[----:B------:R-:W3:Y:S01]  /*56320*/  LDL.LU R15, [R1+0x4cc] ;  /* 0x0004cc00010f7983 */ /* 0x000ee20000300800 */
[----:B-1----:R-:W5:Y:S01]  /*56330*/  LDL.LU R20, [R1+0x5a0] ;  /* 0x0005a00001147983 */ /* 0x002f620000300800 */
[----:B------:R-:W5:Y:S02]  /*56340*/  LDL.LU R21, [R1+0x5a4] ;  /* 0x0005a40001157983 */ /* 0x000f640000300800 */
[----:B--2---:R-:W5:Y:S02]  /*56350*/  LDL.LU R22, [R1+0x5a8] ;  /* 0x0005a80001167983 */ /* 0x004f640000300800 */
[----:B------:R-:W5:Y:S01]  /*56360*/  LDL.LU R23, [R1+0x5ac] ;  /* 0x0005ac0001177983 */ /* 0x000f620000300800 */
[----:B------:R-:W2:Y:S01]  /*56370*/  LDL.LU.64 R6, [R1+0x1268] ;  /* 0x0012680001067983 */ /* 0x000ea20000300a00 */
[----:B------:R-:W3:Y:S02]  /*56380*/  LDL.LU.64 R4, [R1+0x1260] ;  /* 0x0012600001047983 */ /* 0x000ee40000300a00 */
[----:B------:R4:W-:Y:S02]  /*56390*/  STL.64 [R1+0x100], R24 ;  /* 0x0001001801007387 */ /* 0x0009e40000100a00 */
[----:B------:R2:W-:Y:S01]  /*563a0*/  STL.64 [R1+0x108], R26 ;  /* 0x0001081a01007387 */ /* 0x0005e20000100a00 */
[----:B----4-:R-:W-:Y:S01]  /*563b0*/  MOV R24, R19 ;  /* 0x0000001300187202 */ /* 0x010fe20000000f00 */
[----:B------:R-:W-:Y:S01]  /*563c0*/  IMAD.MOV.U32 R25, RZ, RZ, R18 ;  /* 0x000000ffff197224 */ /* 0x000fe200078e0012 */
[----:B------:R-:W-:Y:S01]  /*563d0*/  LOP3.LUT R3, R3, 0x60, RZ, 0x3c, !PT ;  /* 0x0000006003037812 */ /* 0x000fe200078e3cff */
[----:B------:R-:W4:Y:S01]  /*563e0*/  LDL.LU R19, [R1+0x125c] ;  /* 0x00125c0001137983 */ /* 0x000f220000300800 */
[----:B------:R-:W4:Y:S01]  /*563f0*/  LDL.LU R18, [R1+0x1258] ;  /* 0x0012580001127983 */ /* 0x000f220000300800 */
[----:B--2---:R-:W-:Y:S01]  /*56400*/  MOV R26, R7 ;  /* 0x00000007001a7202 */ /* 0x004fe20000000f00 */
[----:B------:R-:W-:-:S07]  /*56410*/  IMAD.MOV.U32 R27, RZ, RZ, R6 ;  /* 0x000000ffff1b7224 */ /* 0x000fce00078e0006 */
[C---:B---3--:R-:W-:Y:S11]  /*56420*/  HMMA.16816.F32.BF16 R8, R24.reuse, R4, R8 ;  /* 0x000000041808723c */ /* 0x048ff60000041808 */
[----:B------:R-:W-:Y:S11]  /*56430*/  @!UPT UIADD3 URZ, URZ, URZ, URZ ;  /* 0x0000003f3f3ff290 */ /* 0x000ff6000fffe03f */
[----:B------:R-:W-:Y:S01]  /*56440*/  @!UPT UIADD3 URZ, URZ, URZ, URZ ;  /* 0x0000003f3f3ff290 */ /* 0x000fe2000fffe03f */
[----:B------:R-:W-:Y:S01]  /*56450*/  STL.64 [R1+0xf0], R8 ;  /* 0x0000f00801007387 */ /* 0x000fe20000100a00 */
[----:B------:R-:W-:Y:S02]  /*56460*/  STL.64 [R1+0xf8], R10 ;  /* 0x0000f80a01007387 */ /* 0x000fe40000100a00 */
[----:B------:R-:W0:Y:S02]  /*56470*/  LDSM.16.M88.4 R8, [R3+0x50000] ;  /* 0x050000000308783b */ /* 0x000e240000000200 */
[----:B0-----:R-:W-:Y:S01]  /*56480*/  MOV R6, R10 ;  /* 0x0000000a00067202 */ /* 0x001fe20000000f00 */
[----:B------:R0:W-:Y:S01]  /*56490*/  STL.64 [R1+0x30], R8 ;  /* 0x0000300801007387 */ /* 0x0001e20000100a00 */
[----:B------:R-:W-:Y:S02]  /*564a0*/  IMAD.MOV.U32 R7, RZ, RZ, R11 ;  /* 0x000000ffff077224 */ /* 0x000fe400078e000b */
[----:B------:R-:W2:Y:S01]  /*564b0*/  LDL.LU.64 R10, [R1+0x1250] ;  /* 0x00125000010a7983 */ /* 0x000ea20000300a00 */
[----:B0-----:R-:W3:Y:S02]  /*564c0*/  LDL.LU.64 R8, [R1+0x1248] ;  /* 0x0012480001087983 */ /* 0x001ee40000300a00 */
[----:B------:R-:W-:Y:S02]  /*564d0*/  STL [R1+0x11e4], R7 ;  /* 0x0011e40701007387 */ /* 0x000fe40000100800 */
[----:B------:R-:W-:Y:S01]  /*564e0*/  STL [R1+0x11e0], R6 ;  /* 0x0011e00601007387 */ /* 0x000fe20000100800 */
[C---:B---3--:R-:W-:Y:S01]  /*564f0*/  HMMA.16816.F32.BF16 R12, R24.reuse, R8, R12 ;  /* 0x00000008180c723c */ /* 0x048fe2000004180c */
[----:B--2---:R-:W-:Y:S01]  /*56500*/  STL.64 [R1+0x1208], R10 ;  /* 0x0012080a01007387 */ /* 0x004fe20000100a00 */
[----:B------:R0:W-:Y:S11]  /*56510*/  STL.64 [R1+0x1200], R8 ;  /* 0x0012000801007387 */ /* 0x0001f60000100a00 */
[----:B------:R-:W-:Y:S10]  /*56520*/  @!UPT UIADD3 URZ, URZ, URZ, URZ ;  /* 0x0000003f3f3ff290 */ /* 0x000ff4000fffe03f */
[----:B------:R-:W-:Y:S01]  /*56530*/  STL.64 [R1+0xe0], R12 ;  /* 0x0000e00c01007387 */ /* 0x000fe20000100a00 */
[----:B------:R-:W-:Y:S02]  /*56540*/  STL.64 [R1+0xe8], R14 ;  /* 0x0000e80e01007387 */ /* 0x000fe40000100a00 */
[----:B0-----:R-:W2:Y:S02]  /*56550*/  LDL.LU R8, [R1+0x5f0] ;  /* 0x0005f00001087983 */ /* 0x001ea40000300800 */
[----:B------:R-:W2:Y:S01]  /*56560*/  LDL.LU R9, [R1+0x5f4] ;  /* 0x0005f40001097983 */ /* 0x000ea20000300800 */
[----:B------:R-:W3:Y:S01]  /*56570*/  LDL.LU R10, [R1+0x5f8] ;  /* 0x0005f800010a7983 */ /* 0x000ee20000300800 */
[----:B------:R-:W3:Y:S03]  /*56580*/  LDL.LU R11, [R1+0x5fc] ;  /* 0x0005fc00010b7983 */ /* 0x000ee60000300800 */
[----:B------:R-:W0:Y:S02]  /*56590*/  LDSM.16.M88.4 R12, [R3+0x50800] ;  /* 0x05080000030c783b */ /* 0x000e240000000200 */
[----:B0-----:R-:W-:Y:S01]  /*565a0*/  MOV R7, R14 ;  /* 0x0000000e00077202 */ /* 0x001fe20000000f00 */
[----:B------:R-:W-:Y:S01]  /*565b0*/  IMAD.MOV.U32 R6, RZ, RZ, R15 ;  /* 0x000000ffff067224 */ /* 0x000fe200078e000f */
[----:B---3--:R-:W-:Y:S01]  /*565c0*/  STL.64 [R1+0x1220], R10 ;  /* 0x0012200a01007387 */ /* 0x008fe20000100a00 */
[----:B--2---:R0:W-:Y:S03]  /*565d0*/  STL.64 [R1+0x1218], R8 ;  /* 0x0012180801007387 */ /* 0x0041e60000100a00 */
[----:B0-----:R-:W2:Y:S01]  /*565e0*/  LDL.LU R8, [R1+0x600] ;  /* 0x0006000001087983 */ /* 0x001ea20000300800 */
[----:B------:R-:W2:Y:S02]  /*565f0*/  LDL.LU R9, [R1+0x604] ;  /* 0x0006040001097983 */ /* 0x000ea40000300800 */
[----:B------:R-:W2:Y:S02]  /*56600*/  LDL.LU R10, [R1+0x608] ;  /* 0x00060800010a7983 */ /* 0x000ea40000300800 */
[----:B------:R-:W2:Y:S01]  /*56610*/  LDL.LU R11, [R1+0x60c] ;  /* 0x00060c00010b7983 */ /* 0x000ea20000300800 */
[----:B------:R-:W-:Y:S02]  /*56620*/  STL.64 [R1+0x20], R12 ;  /* 0x0000200c01007387 */ /* 0x000fe40000100a00 */
[----:B------:R-:W0:Y:S04]  /*56630*/  LDSM.16.M88.4 R12, [R3+0x51000] ;  /* 0x05100000030c783b */ /* 0x000e280000000200 */
[----:B------:R-:W-:Y:S02]  /*56640*/  STL [R1+0x11ec], R6 ;  /* 0x0011ec0601007387 */ /* 0x000fe40000100800 */
[----:B------:R-:W-:Y:S01]  /*56650*/  STL [R1+0x11e8], R7 ;  /* 0x0011e80701007387 */ /* 0x000fe20000100800 */
[----:B0-----:R-:W-:Y:S01]  /*56660*/  STL.64 [R1+0x10], R12 ;  /* 0x0000100c01007387 */ /* 0x001fe20000100a00 */
[----:B------:R0:W-:Y:S03]  /*56670*/  STL.64 [R1+0x18], R14 ;  /* 0x0000180e01007387 */ /* 0x0001e60000100a00 */
[----:B0-----:R-:W3:Y:S01]  /*56680*/  LDL.LU.64 R14, [R1+0x1240] ;  /* 0x00124000010e7983 */ /* 0x001ee20000300a00 */
[----:B------:R-:W5:Y:S02]  /*56690*/  LDL.LU.64 R12, [R1+0x1238] ;  /* 0x00123800010c7983 */ /* 0x000f640000300a00 */
[----:B-----5:R-:W-:Y:S01]  /*566a0*/  HMMA.16816.F32.BF16 R20, R24, R12, R20 ;  /* 0x0000000c1814723c */ /* 0x020fe20000041814 */
[----:B---3--:R-:W-:Y:S01]  /*566b0*/  STL.64 [R1+0x11f8], R14 ;  /* 0x0011f80e01007387 */ /* 0x008fe20000100a00 */
[----:B------:R0:W-:Y:S11]  /*566c0*/  STL.64 [R1+0x11f0], R12 ;  /* 0x0011f00c01007387 */ /* 0x0001f60000100a00 */
[----:B------:R-:W-:Y:S10]  /*566d0*/  @!UPT UIADD3 URZ, URZ, URZ, URZ ;  /* 0x0000003f3f3ff290 */ /* 0x000ff4000fffe03f */
[----:B------:R-:W-:Y:S01]  /*566e0*/  STL.64 [R1+0xd0], R20 ;  /* 0x0000d01401007387 */ /* 0x000fe20000100a00 */
[----:B------:R-:W-:Y:S02]  /*566f0*/  STL.64 [R1+0xd8], R22 ;  /* 0x0000d81601007387 */ /* 0x000fe40000100a00 */
[----:B------:R-:W1:Y:S04]  /*56700*/  LDSM.16.M88.4 R20, [R3+0x51800] ;  /* 0x051800000314783b */ /* 0x000e680000000200 */
[----:B0-----:R-:W3:Y:S01]  /*56710*/  LDL.LU R12, [R1+0x590] ;  /* 0x00059000010c7983 */ /* 0x001ee20000300800 */
[----:B------:R-:W3:Y:S01]  /*56720*/  LDL.LU R13, [R1+0x594] ;  /* 0x00059400010d7983 */ /* 0x000ee20000300800 */
[----:B------:R-:W3:Y:S02]  /*56730*/  LDL.LU R14, [R1+0x598] ;  /* 0x00059800010e7983 */ /* 0x000ee40000300800 */
[----:B------:R-:W3:Y:S01]  /*56740*/  LDL.LU R15, [R1+0x59c] ;  /* 0x00059c00010f7983 */ /* 0x000ee20000300800 */
[----:B-1----:R-:W-:Y:S01]  /*56750*/  MOV R6, R22 ;  /* 0x0000001600067202 */ /* 0x002fe20000000f00 */
[----:B------:R-:W-:Y:S01]  /*56760*/  STL.64 [R1], R20 ;  /* 0x0000001401007387 */ /* 0x000fe20000100a00 */
[----:B------:R-:W-:-:S02]  /*56770*/  IMAD.MOV.U32 R7, RZ, RZ, R23 ;  /* 0x000000ffff077224 */ /* 0x000fc400078e0017 */
[----:B------:R-:W0:Y:S01]  /*56780*/  LDSM.16.M88.4 R20, [R3+0x52000] ;  /* 0x052000000314783b */ /* 0x000e220000000200 */
[----:B--2---:R-:W-:Y:S01]  /*56790*/  HMMA.16816.F32.BF16 R24, R24, R16, R8 ;  /* 0x000000101818723c */ /* 0x004fe20000041808 */
[----:B0-----:R-:W-:Y:S02]  /*567a0*/  STL.64 [R1+0x10a0], R22 ;  /* 0x0010a01601007387 */ /* 0x001fe40000100a00 */
[----:B------:R0:W-:Y:S02]  /*567b0*/  STL.64 [R1+0x1098], R20 ;  /* 0x0010981401007387 */ /* 0x0001e40000100a00 */
[----:B0-----:R-:W-:Y:S01]  /*567c0*/  MOV R20, R0 ;  /* 0x0000000000147202 */ /* 0x001fe20000000f00 */
[----:B------:R-:W-:Y:S01]  /*567d0*/  IMAD.MOV.U32 R21, RZ, RZ, R2 ;  /* 0x000000ffff157224 */ /* 0x000fe200078e0002 */
[----:B------:R-:W2:Y:S01]  /*567e0*/  LDL.LU R0, [R1+0x1234] ;  /* 0x0012340001007983 */ /* 0x000ea20000300800 */
[----:B------:R-:W5:Y:S01]  /*567f0*/  LDL.LU R2, [R1+0x1230] ;  /* 0x0012300001027983 */ /* 0x000f620000300800 */
[----:B------:R-:W-:Y:S01]  /*56800*/  MOV R22, R28 ;  /* 0x0000001c00167202 */ /* 0x000fe20000000f00 */
[----:B------:R-:W-:Y:S01]  /*56810*/  IMAD.MOV.U32 R23, RZ, RZ, R29 ;  /* 0x000000ffff177224 */ /* 0x000fe200078e001d */
[----:B------:R-:W2:Y:S01]  /*56820*/  LDL.LU R28, [R1+0x122c] ;  /* 0x00122c00011c7983 */ /* 0x000ea20000300800 */
[----:B------:R-:W2:Y:S02]  /*56830*/  LDL.LU R29, [R1+0x1228] ;  /* 0x00122800011d7983 */ /* 0x000ea40000300800 */
[----:B------:R-:W2:Y:S02]  /*56840*/  LDL.LU.64 R10, [R1+0x1220] ;  /* 0x00122000010a7983 */ /* 0x000ea40000300a00 */
[----:B------:R-:W2:Y:S07]  /*56850*/  LDL.LU.64 R8, [R1+0x1218] ;  /* 0x0012180001087983 */ /* 0x000eae0000300a00 */
[----:B------:R-:W-:Y:S01]  /*56860*/  STL.64 [R1+0xc0], R24 ;  /* 0x0000c01801007387 */ /* 0x000fe20000100a00 */
[----:B------:R-:W-:Y:S02]  /*56870*/  STL.64 [R1+0xc8], R26 ;  /* 0x0000c81a01007387 */ /* 0x000fe40000100a00 */
[----:B------:R-:W0:Y:S02]  /*56880*/  LDSM.16.M88.4 R24, [R3+0x52800] ;  /* 0x052800000318783b */ /* 0x000e240000000200 */
[----:B0-----:R4:W-:Y:S02]  /*56890*/  STL.64 [R1+0x1060], R26 ;  /* 0x0010601a01007387 */ /* 0x0019e40000100a00 */
[----:B------:R0:W-:Y:S01]  /*568a0*/  STL.64 [R1+0x1058], R24 ;  /* 0x0010581801007387 */ /* 0x0001e20000100a00 */
[----:B----4-:R-:W-:Y:S01]  /*568b0*/  MOV R26, R18 ;  /* 0x00000012001a7202 */ /* 0x010fe20000000f00 */
[----:B0-----:R-:W4:Y:S01]  /*568c0*/  LDL.LU R24, [R1+0x4b0] ;  /* 0x0004b00001187983 */ /* 0x001f220000300800 */
[----:B------:R-:W4:Y:S02]  /*568d0*/  LDL.LU R25, [R1+0x4b4] ;  /* 0x0004b40001197983 */ /* 0x000f240000300800 */
[----:B------:R-:W3:Y:S02]  /*568e0*/  LDL.LU R18, [R1+0x1214] ;  /* 0x0012140001127983 */ /* 0x000ee40000300800 */
[----:B------:R-:W-:-:S02]  /*568f0*/  IMAD.MOV.U32 R27, RZ, RZ, R19 ;  /* 0x000000ffff1b7224 */ /* 0x000fc400078e0013 */
[----:B------:R-:W3:Y:S01]  /*56900*/  LDL.LU R19, [R1+0x1210] ;  /* 0x0012100001137983 */ /* 0x000ee20000300800 */
[C---:B--2---:R-:W-:Y:S11]  /*56910*/  HMMA.16816.F32.BF16 R8, R20.reuse, R4, R8 ;  /* 0x000000041408723c */ /* 0x044ff60000041808 */
[----:B------:R-:W-:Y:S11]  /*56920*/  @!UPT UIADD3 URZ, URZ, URZ, URZ ;  /* 0x0000003f3f3ff290 */ /* 0x000ff6000fffe03f */
[----:B------:R-:W-:Y:S01]  /*56930*/  @!UPT UIADD3 URZ, URZ, URZ, URZ ;  /* 0x0000003f3f3ff290 */ /* 0x000fe2000fffe03f */
[----:B------:R-:W-:Y:S01]  /*56940*/  STL.64 [R1+0xb0], R8 ;  /* 0x0000b00801007387 */ /* 0x000fe20000100a00 */
[----:B------:R0:W-:Y:S03]  /*56950*/  STL.64 [R1+0xb8], R10 ;  /* 0x0000b80a01007387 */ /* 0x0001e60000100a00 */
[----:B0-----:R-:W2:Y:S01]  /*56960*/  LDL.LU.64 R10, [R1+0x1208] ;  /* 0x00120800010a7983 */ /* 0x001ea20000300a00 */
[----:B------:R-:W3:Y:S02]  /*56970*/  LDL.LU.64 R8, [R1+0x1200] ;  /* 0x0012000001087983 */ /* 0x000ee40000300a00 */
[----:B---3--:R-:W-:Y:S11]  /*56980*/  HMMA.16816.F32.BF16 R12, R20, R8, R12 ;  /* 0x00000008140c723c */ /* 0x008ff6000004180c */
[----:B------:R-:W-:Y:S11]  /*56990*/  @!UPT UIADD3 URZ, URZ, URZ, URZ ;  /* 0x0000003f3f3ff290 */ /* 0x000ff6000fffe03f */
[----:B------:R-:W-:Y:S01]  /*569a0*/  @!UPT UIADD3 URZ, URZ, URZ, URZ ;  /* 0x0000003f3f3ff290 */ /* 0x000fe2000fffe03f */
[----:B------:R-:W-:Y:S01]  /*569b0*/  STL.64 [R1+0xa0], R12 ;  /* 0x0000a00c01007387 */ /* 0x000fe20000100a00 */
[----:B------:R0:W-:Y:S03]  /*569c0*/  STL.64 [R1+0xa8], R14 ;  /* 0x0000a80e01007387 */ /* 0x0001e60000100a00 */
[----:B0-----:R-:W3:Y:S01]  /*569d0*/  LDL.LU.64 R14, [R1+0x11f8] ;  /* 0x0011f800010e7983 */ /* 0x001ee20000300a00 */
[----:B------:R-:W3:Y:S02]  /*569e0*/  LDL.LU.64 R12, [R1+0x11f0] ;  /* 0x0011f000010c7983 */ /* 0x000ee40000300a00 */
[----:B--2---:R5:W-:Y:S01]  /*569f0*/  STL.64 [R1+0x11b8], R10 ;  /* 0x0011b80a01007387 */ /* 0x004be20000100a00 */
[----:B------:R-:W-:Y:S01]  /*56a00*/  MOV R8, R29 ;  /* 0x0000001d00087202 */ /* 0x000fe20000000f00 */
[----:B------:R-:W-:Y:S01]  /*56a10*/  IMAD.MOV.U32 R9, RZ, RZ, R28 ;  /* 0x000000ffff097224 */ /* 0x000fe200078e001c */
[----:B-----5:R-:W-:Y:S01]  /*56a20*/  MOV R10, R2 ;  /* 0x00000002000a7202 */ /* 0x020fe20000000f00 */
[----:B------:R-:W-:-:S07]  /*56a30*/  IMAD.MOV.U32 R11, RZ, RZ, R0 ;  /* 0x000000ffff0b7224 */ /* 0x000fce00078e0000 */
[----:B---3--:R-:W-:Y:S11]  /*56a40*/  HMMA.16816.F32.BF16 R8, R20, R12, R8 ;  /* 0x0000000c1408723c */ /* 0x008ff60000041808 */
[----:B------:R-:W-:Y:S11]  /*56a50*/  @!UPT UIADD3 URZ, URZ, URZ, URZ ;  /* 0x0000003f3f3ff290 */ /* 0x000ff6000fffe03f */
[----:B------:R-:W-:Y:S01]  /*56a60*/  @!UPT UIADD3 URZ, URZ, URZ, URZ ;  /* 0x0000003f3f3ff290 */ /* 0x000fe2000fffe03f */
[----:B------:R4:W-:Y:S01]  /*56a70*/  STL.64 [R1+0x90], R8 ;  /* 0x0000900801007387 */ /* 0x0009e20000100a00 */
[----:B------:R-:W-:Y:S02]  /*56a80*/  STL.64 [R1+0x11b0], R14 ;  /* 0x0011b00e01007387 */ /* 0x000fe40000100a00 */
[----:B------:R-:W0:Y:S04]  /*56a90*/  LDSM.16.M88.4 R12, [R3+0x53000] ;  /* 0x05300000030c783b */ /* 0x000e280000000200 */
[----:B------:R-:W-:Y:S01]  /*56aa0*/  IMAD.MOV.U32 R0, RZ, RZ, R11 ;  /* 0x000000ffff007224 */ /* 0x000fe200078e000b */
[----:B------:R-:W-:-:S04]  /*56ab0*/  MOV R2, R10 ;  /* 0x0000000a00027202 */ /* 0x000fc80000000f00 */
[----:B------:R-:W-:Y:S01]  /*56ac0*/  STL [R1+0xe94], R0 ;  /* 0x000e940001007387 */ /* 0x000fe20000100800 */
[----:B------:R-:W-:Y:S01]  /*56ad0*/  STL [R1+0xe90], R2 ;  /* 0x000e900201007387 */ /* 0x000fe20000100800 */
[----:B----4-:R-:W-:Y:S02]  /*56ae0*/  HMMA.16816.F32.BF16 R8, R20, R16, R24 ;  /* 0x000000101408723c */ /* 0x010fe40000041818 */
[----:B0-----:R-:W-:Y:S01]  /*56af0*/  STL.64 [R1+0x70], R12 ;  /* 0x0000700c01007387 */ /* 0x001fe20000100a00 */
[----:B------:R-:W-:Y:S02]  /*56b00*/  STL.64 [R1+0x78], R14 ;  /* 0x0000780e01007387 */ /* 0x000fe40000100a00 */
[----:B------:R-:W-:Y:S02]  /*56b10*/  STL.64 [R1+0x11a8], R18 ;  /* 0x0011a81201007387 */ /* 0x000fe40000100a00 */
[----:B------:R-:W2:Y:S01]  /*56b20*/  LDL.LU R24, [R1+0x220] ;  /* 0x0002200001187983 */ /* 0x000ea20000300800 */
[----:B------:R-:W2:Y:S01]  /*56b30*/  LDL.LU R25, [R1+0x224] ;  /* 0x0002240001197983 */ /* 0x000ea20000300800 */
[----:B------:R-:W3:Y:S02]  /*56b40*/  LDL.LU R26, [R1+0x228] ;  /* 0x00022800011a7983 */ /* 0x000ee40000300800 */
[----:B------:R-:W3:Y:S02]  /*56b50*/  LDL.LU R27, [R1+0x22c] ;  /* 0x00022c00011b7983 */ /* 0x000ee40000300800 */
[----:B------:R-:W4:Y:S01]  /*56b60*/  LDL.LU R20, [R1] ;  /* 0x0000000001147983 */ /* 0x000f220000300800 */
[----:B------:R-:W4:Y:S01]  /*56b70*/  LDL.LU R21, [R1+0x4] ;  /* 0x0000040001157983 */ /* 0x000f220000300800 */
[----:B------:R-:W-:Y:S01]  /*56b80*/  MOV R22, R6 ;  /* 0x0000000600167202 */ /* 0x000fe20000000f00 */
[----:B------:R-:W-:-:S02]  /*56b90*/  IMAD.MOV.U32 R23, RZ, RZ, R7 ;  /* 0x000000ffff177224 */ /* 0x000fc400078e0007 */
[----:B------:R-:W5:Y:S01]  /*56ba0*/  LDL.LU R6, [R1+0x11ec] ;  /* 0x0011ec0001067983 */ /* 0x000f620000300800 */
[----:B------:R-:W5:Y:S02]  /*56bb0*/  LDL.LU R7, [R1+0x11e8] ;  /* 0x0011e80001077983 */ /* 0x000f640000300800 */
[----:B------:R-:W-:Y:S02]  /*56bc0*/  STL.64 [R1+0x10f0], R22 ;  /* 0x0010f01601007387 */ /* 0x000fe40000100a00 */
[----:B----4-:R-:W-:Y:S01]  /*56bd0*/  STL.64 [R1+0x10e8], R20 ;  /* 0x0010e81401007387 */ /* 0x010fe20000100a00 */
[----:B---3--:R-:W-:Y:S02]  /*56be0*/  STL.64 [R1+0x1070], R26 ;  /* 0x0010701a01007387 */ /* 0x008fe40000100a00 */
[----:B--2---:R0:W-:Y:S02]  /*56bf0*/  STL.64 [R1+0x1068], R24 ;  /* 0x0010681801007387 */ /* 0x0041e40000100a00 */
        /* <DEDUP_REMOVED lines=28> */
[----:B---3--:R-:W-:Y:S02]  /*56dc0*/  STL.64 [R1+0x10c0], R26 ;  /* 0x0010c01a01007387 */ /* 0x008fe40000100a00 */
        /* <DEDUP_REMOVED lines=18> */
[----:B------:R-:W4:Y:S01]  /*56ef0*/  LDL.LU R21, [R1+0x24] ;  /* 0x0000240001157983 */ /* 0x000f220000300800 */
[----:B-----5:R-:W-:Y:S01]  /*56f00*/  MOV R22, R7 ;  /* 0x0000000700167202 */ /* 0x020fe20000000f00 */
[----:B------:R-:W-:Y:S01]  /*56f10*/  IMAD.MOV.U32 R23, RZ, RZ, R6 ;  /* 0x000000ffff177224 */ /* 0x000fe200078e0006 */
[----:B------:R-:W5:Y:S01]  /*56f20*/  LDL.LU R7, [R1+0x11e4] ;  /* 0x0011e40001077983 */ /* 0x000f620000300800 */
[----:B------:R-:W5:Y:S03]  /*56f30*/  LDL.LU R6, [R1+0x11e0] ;  /* 0x0011e00001067983 */ /* 0x000f660000300800 */
[----:B------:R-:W-:Y:S04]  /*56f40*/  STL.64 [R1+0x1190], R22 ;  /* 0x0011901601007387 */ /* 0x000fe80000100a00 */
        /* <DEDUP_REMOVED lines=24> */
[----:B------:R-:W4:Y:S03]  /*570d0*/  LDL.LU R7, [R1+0x11d8] ;  /* 0x0011d80001077983 */ /* 0x000f260000300800 */
[----:B---3--:R-:W-:Y:S01]  /*570e0*/  STL.64 [R1+0x1130], R26 ;  /* 0x0011301a01007387 */ /* 0x008fe20000100a00 */
[----:B--2---:R0:W-:Y:S03]  /*570f0*/  STL.64 [R1+0x1128], R24 ;  /* 0x0011281801007387 */ /* 0x0041e60000100a00 */
[----:B0-----:R-:W2:Y:S01]  /*57100*/  LDL.LU R24, [R1+0x3f0] ;  /* 0x0003f00001187983 */ /* 0x001ea20000300800 */
[----:B------:R-:W2:Y:S02]  /*57110*/  LDL.LU R25, [R1+0x3f4] ;  /* 0x0003f40001197983 */ /* 0x000ea40000300800 */
[----:B------:R-:W3:Y:S01]  /*57120*/  LDL.LU R26, [R1+0x3f8] ;  /* 0x0003f800011a7983 */ /* 0x000ee20000300800 */
[----:B-----5:R-:W-:-:S02]  /*57130*/  MOV R27, R6 ;  /* 0x00000006001b7202 */ /* 0x020fc40000000f00 */
[----:B------:R-:W5:Y:S01]  /*57140*/  LDL.LU R6, [R1+0x11d4] ;  /* 0x0011d40001067983 */ /* 0x000f620000300800 */
[----:B------:R-:W-:-:S03]  /*57150*/  MOV R3, R8 ;  /* 0x0000000800037202 */ /* 0x000fc60000000f00 */
[----:B---3--:R-:W-:Y:S01]  /*57160*/  STL.64 [R1+0x1150], R26 ;  /* 0x0011501a01007387 */ /* 0x008fe20000100a00 */
[----:B--2---:R0:W-:Y:S03]  /*57170*/  STL.64 [R1+0x1148], R24 ;  /* 0x0011481801007387 */ /* 0x0041e60000100a00 */
[----:B0-----:R-:W2:Y:S01]  /*57180*/  LDL.LU R24, [R1+0x400] ;  /* 0x0004000001187983 */ /* 0x001ea20000300800 */
[----:B------:R-:W2:Y:S02]  /*57190*/  LDL.LU R25, [R1+0x404] ;  /* 0x0004040001197983 */ /* 0x000ea40000300800 */
[----:B------:R-:W3:Y:S02]  /*571a0*/  LDL.LU R26, [R1+0x408] ;  /* 0x00040800011a7983 */ /* 0x000ee40000300800 */
[----:B----4-:R-:W-:Y:S02]  /*571b0*/  IMAD.MOV.U32 R27, RZ, RZ, R7 ;  /* 0x000000ffff1b7224 */ /* 0x010fe400078e0007 */
[----:B------:R-:W4:Y:S01]  /*571c0*/  LDL.LU R7, [R1+0x11d0] ;  /* 0x0011d00001077983 */ /* 0x000f220000300800 */
[----:B------:R-:W4:Y:S02]  /*571d0*/  LDL.LU R12, [R1+0x460] ;  /* 0x00046000010c7983 */ /* 0x000f240000300800 */
[----:B------:R-:W4:Y:S02]  /*571e0*/  LDL.LU R13, [R1+0x464] ;  /* 0x00046400010d7983 */ /* 0x000f240000300800 */
[----:B------:R-:W4:Y:S01]  /*571f0*/  LDL.LU R14, [R1+0x468] ;  /* 0x00046800010e7983 */ /* 0x000f220000300800 */
[----:B------:R-:W4:Y:S01]  /*57200*/  LDL.LU R15, [R1+0x46c] ;  /* 0x00046c00010f7983 */ /* 0x000f220000300800 */
[----:B------:R-:W-:-:S02]  /*57210*/  IMAD.MOV.U32 R29, RZ, RZ, R9 ;  /* 0x000000ffff1d7224 */ /* 0x000fc400078e0009 */
[----:B------:R-:W4:Y:S01]  /*57220*/  LDL.LU R8, [R1+0x4a0] ;  /* 0x0004a00001087983 */ /* 0x000f220000300800 */
[----:B------:R-:W-:Y:S01]  /*57230*/  MOV R28, R10 ;  /* 0x0000000a001c7202 */ /* 0x000fe20000000f00 */
[----:B------:R-:W4:Y:S01]  /*57240*/  LDL.LU R9, [R1+0x4a4] ;  /* 0x0004a40001097983 */ /* 0x000f220000300800 */
[----:B------:R-:W-:Y:S02]  /*57250*/  IMAD.MOV.U32 R4, RZ, RZ, R11 ;  /* 0x000000ffff047224 */ /* 0x000fe400078e000b */
        /* <DEDUP_REMOVED lines=10> */
[----:B------:R-:W3:Y:S01]  /*57300*/  LDL.LU R26, [R1+0x418] ;  /* 0x00041800011a7983 */ /* 0x000ee20000300800 */
[----:B-----5:R-:W-:-:S02]  /*57310*/  MOV R27, R6 ;  /* 0x00000006001b7202 */ /* 0x020fc40000000f00 */
[----:B------:R-:W5:Y:S04]  /*57320*/  LDL.LU R6, [R1+0x11cc] ;  /* 0x0011cc0001067983 */ /* 0x000f680000300800 */
[----:B---3--:R-:W-:Y:S01]  /*57330*/  STL.64 [R1+0x1170], R26 ;  /* 0x0011701a01007387 */ /* 0x008fe20000100a00 */
[----:B--2---:R0:W-:Y:S03]  /*57340*/  STL.64 [R1+0x1168], R24 ;  /* 0x0011681801007387 */ /* 0x0041e60000100a00 */
[----:B0-----:R-:W2:Y:S01]  /*57350*/  LDL.LU R24, [R1+0x420] ;  /* 0x0004200001187983 */ /* 0x001ea20000300800 */
[----:B------:R-:W2:Y:S02]  /*57360*/  LDL.LU R25, [R1+0x424] ;  /* 0x0004240001197983 */ /* 0x000ea40000300800 */
[----:B------:R-:W3:Y:S02]  /*57370*/  LDL.LU R26, [R1+0x428] ;  /* 0x00042800011a7983 */ /* 0x000ee40000300800 */
[----:B----4-:R-:W-:-:S02]  /*57380*/  IMAD.MOV.U32 R27, RZ, RZ, R7 ;  /* 0x000000ffff1b7224 */ /* 0x010fc400078e0007 */
[----:B------:R-:W4:Y:S04]  /*57390*/  LDL.LU R7, [R1+0x11c8] ;  /* 0x0011c80001077983 */ /* 0x000f280000300800 */
        /* <DEDUP_REMOVED lines=8> */
[----:B--2---:R4:W-:Y:S02]  /*57420*/  STL.64 [R1+0x1198], R24 ;  /* 0x0011981801007387 */ /* 0x0049e40000100a00 */
[----:B----4-:R-:W-:Y:S02]  /*57430*/  IMAD.MOV.U32 R24, RZ, RZ, R7 ;  /* 0x000000ffff187224 */ /* 0x010fe400078e0007 */
[----:B------:R-:W5:Y:S01]  /*57440*/  LDL.LU R7, [R1+0x11c0] ;  /* 0x0011c00001077983 */ /* 0x000f620000300800 */
[----:B------:R-:W2:Y:S02]  /*57450*/  LDL.LU R25, [R1+0x444] ;  /* 0x0004440001197983 */ /* 0x000ea40000300800 */
[----:B------:R-:W2:Y:S02]  /*57460*/  LDL.LU R26, [R1+0x448] ;  /* 0x00044800011a7983 */ /* 0x000ea40000300800 */
[----:B------:R-:W2:Y:S01]  /*57470*/  LDL.LU R27, [R1+0x44c] ;  /* 0x00044c00011b7983 */ /* 0x000ea20000300800 */
[----:B------:R-:W-:Y:S01]  /*57480*/  STL [R1+0xfe0], R4 ;  /* 0x000fe00401007387 */ /* 0x000fe20000100800 */
[----:B------:R-:W-:Y:S02]  /*57490*/  STL [R1+0xea0], R28 ;  /* 0x000ea01c01007387 */ /* 0x000fe40000100800 */
[----:B------:R-:W-:Y:S02]  /*574a0*/  STL [R1+0xe9c], R29 ;  /* 0x000e9c1d01007387 */ /* 0x000fe40000100800 */
[----:B------:R-:W-:Y:S01]  /*574b0*/  STL [R1+0xe98], R3 ;  /* 0x000e980301007387 */ /* 0x000fe20000100800 */
[C---:B-----5:R-:W-:Y:S11]  /*574c0*/  HMMA.16816.F32.BF16 R8, R20.reuse, R6, R8 ;  /* 0x000000061408723c */ /* 0x060ff60000041808 */
[----:B------:R-:W-:Y:S11]  /*574d0*/  @!UPT UIADD3 URZ, URZ, URZ, URZ ;  /* 0x0000003f3f3ff290 */ /* 0x000ff6000fffe03f */
[----:B------:R-:W-:Y:S01]  /*574e0*/  @!UPT UIADD3 URZ, URZ, URZ, URZ ;  /* 0x0000003f3f3ff290 */ /* 0x000fe2000fffe03f */
[----:B------:R-:W-:Y:S01]  /*574f0*/  STL.64 [R1+0x5d0], R8 ;  /* 0x0005d00801007387 */ /* 0x000fe20000100a00 */
[----:B------:R0:W-:Y:S03]  /*57500*/  STL.64 [R1+0x5d8], R10 ;  /* 0x0005d80a01007387 */ /* 0x0001e60000100a00 */
[----:B0-----:R-:W3:Y:S02]  /*57510*/  LDL.LU.64 R10, [R1+0x11b8] ;  /* 0x0011b800010a7983 */ /* 0x001ee40000300a00 */
[C---:B---3--:R-:W-:Y:S11]  /*57520*/  HMMA.16816.F32.BF16 R12, R20.reuse, R10, R12 ;  /* 0x0000000a140c723c */ /* 0x048ff6000004180c */
        /* <DEDUP_REMOVED lines=10> */
[----:B0-----:R-:W2:Y:S02]  /*575d0*/  LDL.LU.64 R18, [R1+0x11a8] ;  /* 0x0011a80001127983 */ /* 0x001ea40000300a00 */
        /* <DEDUP_REMOVED lines=122> */
[----:B------:R-:W4:Y:S01]  /*57d80*/  LDL.LU R12, [R1+0x120] ;  /* 0x00012000010c7983 */ /* 0x000f220000300800 */
[----:B------:R-:W4:Y:S04]  /*57d90*/  LDL.LU R13, [R1+0x124] ;  /* 0x00012400010d7983 */ /* 0x000f280000300800 */
[----:B0-----:R-:W4:Y:S01]  /*57da0*/  LDL.LU R14, [R1+0x128] ;  /* 0x00012800010e7983 */ /* 0x001f220000300800 */
[----:B------:R-:W4:Y:S01]  /*57db0*/  LDL.LU R15, [R1+0x12c] ;  /* 0x00012c00010f7983 */ /* 0x000f220000300800 */
[----:B--2---:R-:W-:Y:S02]  /*57dc0*/  HMMA.16816.F32.BF16 R20, R20, R18, R24 ;  /* 0x000000121414723c */ /* 0x004fe40000041818 */
[----:B------:R-:W3:Y:S01]  /*57dd0*/  LDL.LU.64 R26, [R1+0x1060] ;  /* 0x00106000011a7983 */ /* 0x000ee20000300a00 */
[----:B------:R-:W3:Y:S02]  /*57de0*/  LDL.LU.64 R24, [R1+0x1058] ;  /* 0x0010580001187983 */ /* 0x000ee40000300a00 */
[----:B------:R0:W-:Y:S02]  /*57df0*/  STL.64 [R1+0x1040], R18 ;  /* 0x0010401201007387 */ /* 0x0001e40000100a00 */
[----:B------:R-:W2:Y:S11]  /*57e00*/  LDL.LU R16, [R1+0x110] ;  /* 0x0001100001107983 */ /* 0x000eb60000300800 */
[----:B------:R-:W-:Y:S05]  /*57e10*/  @!UPT UIADD3 URZ, URZ, URZ, URZ ;  /* 0x0000003f3f3ff290 */ /* 0x000fea000fffe03f */
[----:B------:R1:W-:Y:S01]  /*57e20*/  STL.64 [R1+0x4b0], R20 ;  /* 0x0004b01401007387 */ /* 0x0003e20000100a00 */
[----:B------:R5:W-:Y:S02]  /*57e30*/  STL.64 [R1+0x4b8], R22 ;  /* 0x0004b81601007387 */ /* 0x000be40000100a00 */
[----:B------:R-:W2:Y:S02]  /*57e40*/  LDL.LU R17, [R1+0x114] ;  /* 0x0001140001117983 */ /* 0x000ea40000300800 */
[----:B0-----:R-:W2:Y:S01]  /*57e50*/  LDL.LU R18, [R1+0x118] ;  /* 0x0001180001127983 */ /* 0x001ea20000300800 */
[----:B------:R-:W2:Y:S04]  /*57e60*/  LDL.LU R19, [R1+0x11c] ;  /* 0x00011c0001137983 */ /* 0x000ea80000300800 */
[----:B-1----:R-:W2:Y:S01]  /*57e70*/  LDL.LU.64 R20, [R1+0x70] ;  /* 0x0000700001147983 */ /* 0x002ea20000300a00 */
[----:B-----5:R-:W5:Y:S01]  /*57e80*/  LDL.LU.64 R22, [R1+0x78] ;  /* 0x0000780001167983 */ /* 0x020f620000300a00 */
[C---:B---3--:R-:W-:Y:S02]  /*57e90*/  HMMA.16816.F32.BF16 R8, R24.reuse, R6, R8 ;  /* 0x000000061808723c */ /* 0x048fe40000041808 */
[----:B-----5:R-:W-:Y:S01]  /*57ea0*/  STL.64 [R1+0x1038], R22 ;  /* 0x0010381601007387 */ /* 0x020fe20000100a00 */
[----:B--2---:R0:W-:Y:S03]  /*57eb0*/  STL.64 [R1+0x1030], R20 ;  /* 0x0010301401007387 */ /* 0x0041e60000100a00 */
[----:B0-----:R-:W2:Y:S01]  /*57ec0*/  LDL.LU R20, [R1+0x60] ;  /* 0x0000600001147983 */ /* 0x001ea20000300800 */
[----:B------:R-:W2:Y:S02]  /*57ed0*/  LDL.LU R21, [R1+0x64] ;  /* 0x0000640001157983 */ /* 0x000ea40000300800 */
[----:B------:R-:W2:Y:S02]  /*57ee0*/  LDL.LU R22, [R1+0x68] ;  /* 0x0000680001167983 */ /* 0x000ea40000300800 */
[----:B------:R-:W2:Y:S11]  /*57ef0*/  LDL.LU R23, [R1+0x6c] ;  /* 0x00006c0001177983 */ /* 0x000eb60000300800 */
[----:B------:R-:W-:Y:S01]  /*57f00*/  @!UPT UIADD3 URZ, URZ, URZ, URZ ;  /* 0x0000003f3f3ff290 */ /* 0x000fe2000fffe03f */
[----:B------:R-:W-:Y:S01]  /*57f10*/  STL.64 [R1+0x440], R8 ;  /* 0x0004400801007387 */ /* 0x000fe20000100a00 */
[----:B------:R0:W-:Y:S03]  /*57f20*/  STL.64 [R1+0x448], R10 ;  /* 0x0004480a01007387 */ /* 0x0001e60000100a00 */
[----:B0-----:R-:W4:Y:S02]  /*57f30*/  LDL.LU.64 R10, [R1+0x1050] ;  /* 0x00105000010a7983 */ /* 0x001f240000300a00 */
[C---:B----4-:R-:W-:Y:S11]  /*57f40*/  HMMA.16816.F32.BF16 R12, R24.reuse, R10, R12 ;  /* 0x0000000a180c723c */ /* 0x050ff6000004180c */
[----:B------:R-:W-:Y:S11]  /*57f50*/  @!UPT UIADD3 URZ, URZ, URZ, URZ ;  /* 0x0000003f3f3ff290 */ /* 0x000ff6000fffe03f */
[----:B------:R-:W-:Y:S01]  /*57f60*/  @!UPT UIADD3 URZ, URZ, URZ, URZ ;  /* 0x0000003f3f3ff290 */ /* 0x000fe2000fffe03f */
[----:B------:R-:W-:Y:S01]  /*57f70*/  STL.64 [R1+0x460], R12 ;  /* 0x0004600c01007387 */ /* 0x000fe20000100a00 */
[----:B------:R0:W-:Y:S03]  /*57f80*/  STL.64 [R1+0x468], R14 ;  /* 0x0004680e01007387 */ /* 0x0001e60000100a00 */
[----:B0-----:R-:W3:Y:S02]  /*57f90*/  LDL.LU.64 R14, [R1+0x1048] ;  /* 0x00104800010e7983 */ /* 0x001ee40000300a00 */
[----:B---3--:R-:W-:Y:S11]  /*57fa0*/  HMMA.16816.F32.BF16 R16, R24, R14, R16 ;  /* 0x0000000e1810723c */ /* 0x008ff60000041810 */
[----:B------:R-:W-:Y:S11]  /*57fb0*/  @!UPT UIADD3 URZ, URZ, URZ, URZ ;  /* 0x0000003f3f3ff290 */ /* 0x000ff6000fffe03f */
[----:B------:R-:W-:Y:S01]  /*57fc0*/  @!UPT UIADD3 URZ, URZ, URZ, URZ ;  /* 0x0000003f3f3ff290 */ /* 0x000fe2000fffe03f */
[----:B------:R-:W-:Y:S01]  /*57fd0*/  STL.64 [R1+0x470], R16 ;  /* 0x0004701001007387 */ /* 0x000fe20000100a00 */
[----:B------:R0:W-:Y:S03]  /*57fe0*/  STL.64 [R1+0x478], R18 ;  /* 0x0004781201007387 */ /* 0x0001e60000100a00 */
[----:B0-----:R-:W2:Y:S04]  /*57ff0*/  LDL.LU.64 R18, [R1+0x1040] ;  /* 0x0010400001127983 */ /* 0x001ea80000300a00 */
[----:B------:R-:W0:Y:S02]  /*58000*/  S2R R5, SR_TID.X ;  /* 0x0000000000057919 */ /* 0x000e240000002100 */
[C---:B0-----:R-:W-:Y:S01]  /*58010*/  LOP3.LUT R9, R5.reuse, 0x7, RZ, 0xc0, !PT ;  /* 0x0000000705097812 */ /* 0x041fe200078ec0ff */
[----:B------:R-:W-:-:S03]  /*58020*/  IMAD.SHL.U32 R8, R5, 0x80, RZ ;  /* 0x0000008005087824 */ /* 0x000fc600078e00ff */
[----:B------:R-:W-:Y:S01]  /*58030*/  SHF.L.U32 R9, R9, 0x4, RZ ;  /* 0x0000000409097819 */ /* 0x000fe200000006ff */
[----:B--2---:R-:W-:Y:S07]  /*58040*/  HMMA.16816.F32.BF16 R20, R24, R18, R20 ;  /* 0x000000121814723c */ /* 0x004fee0000041814 */
[----:B------:R-:W-:-:S04]  /*58050*/  LOP3.LUT R27, R9, 0x780, R8, 0xf8, !PT ;  /* 0x00000780091b7812 */ /* 0x000fc800078ef808 */
[----:B------:R-:W-:Y:S01]  /*58060*/  LOP3.LUT R27, R27, 0x10, R5, 0x78, !PT ;  /* 0x000000101b1b7812 */ /* 0x000fe200078e7805 */
[----:B------:R-:W-:Y:S01]  /*58070*/  STL [R1+0x1008], R19 ;  /* 0x0010081301007387 */ /* 0x000fe20000100800 */
[----:B------:R0:W-:Y:S02]  /*58080*/  STL [R1+0x1028], R18 ;  /* 0x0010281201007387 */ /* 0x0001e40000100800 */
[----:B------:R-:W-:-:S08]  /*58090*/  LOP3.LUT R27, R27, 0x60, RZ, 0x3c, !PT ;  /* 0x000000601b1b7812 */ /* 0x000fd000078e3cff */
[----:B------:R-:W-:Y:S01]  /*580a0*/  STL.64 [R1+0x480], R20 ;  /* 0x0004801401007387 */ /* 0x000fe20000100a00 */
[----:B------:R-:W-:Y:S02]  /*580b0*/  STL.64 [R1+0x488], R22 ;  /* 0x0004881601007387 */ /* 0x000fe40000100a00 */
[----:B------:R-:W1:Y:S04]  /*580c0*/  LDSM.16.M88.4 R20, [R27+0x53800] ;  /* 0x053800001b14783b */ /* 0x000e680000000200 */
[----:B------:R-:W2:Y:S01]  /*580d0*/  LDL.LU R16, [R1+0x170] ;  /* 0x0001700001107983 */ /* 0x000ea20000300800 */
[----:B------:R-:W2:Y:S01]  /*580e0*/  LDL.LU R17, [R1+0x174] ;  /* 0x0001740001117983 */ /* 0x000ea20000300800 */
[----:B0-----:R-:W2:Y:S02]  /*580f0*/  LDL.LU R18, [R1+0x178] ;  /* 0x0001780001127983 */ /* 0x001ea40000300800 */
[----:B------:R-:W2:Y:S01]  /*58100*/  LDL.LU R19, [R1+0x17c] ;  /* 0x00017c0001137983 */ /* 0x000ea20000300800 */
[----:B-1----:R-:W-:Y:S01]  /*58110*/  MOV R12, R20 ;  /* 0x00000014000c7202 */ /* 0x002fe20000000f00 */
[----:B------:R-:W-:Y:S01]  /*58120*/  IMAD.MOV.U32 R9, RZ, RZ, R21 ;  /* 0x000000ffff097224 */ /* 0x000fe200078e0015 */
[----:B------:R-:W-:Y:S01]  /*58130*/  MOV R8, R22 ;  /* 0x0000001600087202 */ /* 0x000fe20000000f00 */
[----:B------:R-:W-:-:S02]  /*58140*/  IMAD.MOV.U32 R5, RZ, RZ, R23 ;  /* 0x000000ffff057224 */ /* 0x000fc400078e0017 */
[----:B------:R-:W0:Y:S04]  /*58150*/  LDSM.16.M88.4 R20, [R27+0x54000] ;  /* 0x054000001b14783b */ /* 0x000e280000000200 */
[----:B------:R-:W-:Y:S01]  /*58160*/  STL [R1+0xff0], R5 ;  /* 0x000ff00501007387 */ /* 0x000fe20000100800 */
[----:B------:R-:W-:Y:S02]  /*58170*/  STL [R1+0xfec], R8 ;  /* 0x000fec0801007387 */ /* 0x000fe40000100800 */
[----:B------:R-:W-:Y:S02]  /*58180*/  STL [R1+0xfe8], R9 ;  /* 0x000fe80901007387 */ /* 0x000fe40000100800 */
[----:B------:R-:W-:Y:S01]  /*58190*/  STL [R1+0xfe4], R12 ;  /* 0x000fe40c01007387 */ /* 0x000fe20000100800 */
[----:B0-----:R-:W-:Y:S01]  /*581a0*/  STL.64 [R1+0x50], R20 ;  /* 0x0000501401007387 */ /* 0x001fe20000100a00 */
[----:B------:R0:W-:Y:S01]  /*581b0*/  STL [R1+0x58], R22 ;  /* 0x0000581601007387 */ /* 0x0001e20000100800 */
[----:B------:R-:W-:-:S02]  /*581c0*/  MOV R4, R23 ;  /* 0x0000001700047202 */ /* 0x000fc40000000f00 */
[----:B0-----:R-:W2:Y:S01]  /*581d0*/  LDL.LU.64 R22, [R1+0x1038] ;  /* 0x0010380001167983 */ /* 0x001ea20000300a00 */
[----:B------:R-:W2:Y:S02]  /*581e0*/  LDL.LU.64 R20, [R1+0x1030] ;  /* 0x0010300001147983 */ /* 0x000ea40000300a00 */
[----:B--2---:R-:W-:Y:S11]  /*581f0*/  HMMA.16816.F32.BF16 R16, R20, R6, R16 ;  /* 0x000000061410723c */ /* 0x004ff60000041810 */
[----:B------:R-:W-:Y:S11]  /*58200*/  @!UPT UIADD3 URZ, URZ, URZ, URZ ;  /* 0x0000003f3f3ff290 */ /* 0x000ff6000fffe03f */
[----:B------:R-:W-:Y:S01]  /*58210*/  @!UPT UIADD3 URZ, URZ, URZ, URZ ;  /* 0x0000003f3f3ff290 */ /* 0x000fe2000fffe03f */
[----:B------:R-:W-:Y:S01]  /*58220*/  STL.64 [R1+0x400], R16 ;  /* 0x0004001001007387 */ /* 0x000fe20000100a00 */
[----:B------:R-:W-:Y:S02]  /*58230*/  STL.64 [R1+0x408], R18 ;  /* 0x0004081201007387 */ /* 0x000fe40000100a00 */
[----:B------:R-:W0:Y:S02]  /*58240*/  LDSM.16.M88.4 R16, [R27+0x54800] ;  /* 0x054800001b10783b */ /* 0x000e240000000200 */
[----:B0-----:R-:W-:Y:S02]  /*58250*/  MOV R12, R19 ;  /* 0x00000013000c7202 */ /* 0x001fe40000000f00 */
[----:B------:R-:W-:Y:S02]  /*58260*/  IMAD.MOV.U32 R9, RZ, RZ, R18 ;  /* 0x000000ffff097224 */ /* 0x000fe400078e0012 */
[----:B------:R-:W2:Y:S01]  /*58270*/  LDL.LU R18, [R1+0x1028] ;  /* 0x0010280001127983 */ /* 0x000ea20000300800 */
[----:B------:R-:W-:Y:S02]  /*58280*/  STL.64 [R1+0x1020], R14 ;  /* 0x0010200e01007387 */ /* 0x000fe40000100a00 */
[----:B------:R0:W-:Y:S02]  /*58290*/  STL [R1+0x1018], R12 ;  /* 0x0010180c01007387 */ /* 0x0001e40000100800 */
[----:B0-----:R-:W3:Y:S01]  /*582a0*/  LDL.LU R12, [R1+0x210] ;  /* 0x00021000010c7983 */ /* 0x001ee20000300800 */
[----:B------:R-:W3:Y:S02]  /*582b0*/  LDL.LU R13, [R1+0x214] ;  /* 0x00021400010d7983 */ /* 0x000ee40000300800 */
[----:B------:R-:W3:Y:S02]  /*582c0*/  LDL.LU R14, [R1+0x218] ;  /* 0x00021800010e7983 */ /* 0x000ee40000300800 */
[----:B------:R-:W3:Y:S02]  /*582d0*/  LDL.LU R15, [R1+0x21c] ;  /* 0x00021c00010f7983 */ /* 0x000ee40000300800 */
[----:B------:R-:W-:Y:S01]  /*582e0*/  IMAD.MOV.U32 R5, RZ, RZ, R16 ;  /* 0x000000ffff057224 */ /* 0x000fe200078e0010 */
[----:B------:R-:W-:Y:S04]  /*582f0*/  STL.64 [R1+0x1000], R6 ;  /* 0x0010000601007387 */ /* 0x000fe80000100a00 */
[----:B------:R-:W-:Y:S02]  /*58300*/  STL.64 [R1+0xff8], R4 ;  /* 0x000ff80401007387 */ /* 0x000fe40000100a00 */
[----:B------:R-:W0:Y:S01]  /*58310*/  LDSM.16.M88.4 R4, [R27+0x55000] ;  /* 0x055000001b04783b */ /* 0x000e220000000200 */
[----:B------:R-:W-:Y:S01]  /*58320*/  MOV R8, R17 ;  /* 0x0000001100087202 */ /* 0x000fe20000000f00 */
[----:B0-----:R-:W-:Y:S02]  /*58330*/  STL [R1+0x34], R5 ;  /* 0x0000340501007387 */ /* 0x001fe40000100800 */
[----:B------:R-:W-:-:S02]  /*58340*/  IMAD.MOV.U32 R19, RZ, RZ, R4 ;  /* 0x000000ffff137224 */ /* 0x000fc400078e0004 */
[----:B------:R3:W-:Y:S01]  /*58350*/  STL [R1+0x38], R6 ;  /* 0x0000380601007387 */ /* 0x0007e20000100800 */
[----:B------:R-:W-:Y:S01]  /*58360*/  MOV R26, R7 ;  /* 0x00000007001a7202 */ /* 0x000fe20000000f00 */
[----:B------:R-:W-:Y:S01]  /*58370*/  STL.64 [R1+0xfd8], R10 ;  /* 0x000fd80a01007387 */ /* 0x000fe20000100a00 */
[----:B------:R0:W-:Y:S01]  /*58380*/  STL.64 [R1+0x1010], R8 ;  /* 0x0010100801007387 */ /* 0x0001e20000100a00 */
[----:B---3--:R-:W-:Y:S02]  /*58390*/  HMMA.16816.F32.BF16 R4, R20, R10, R12 ;  /* 0x0000000a1404723c */ /* 0x008fe4000004180c */
[----:B------:R-:W1:Y:S11]  /*583a0*/  LDSM.16.M88.4 R12, [R27+0x55800] ;  /* 0x055800001b0c783b */ /* 0x000e760000000200 */
[----:B------:R-:W-:Y:S10]  /*583b0*/  @!UPT UIADD3 URZ, URZ, URZ, URZ ;  /* 0x0000003f3f3ff290 */ /* 0x000ff4000fffe03f */
[----:B------:R3:W-:Y:S01]  /*583c0*/  STL.64 [R1+0x3e0], R4 ;  /* 0x0003e00401007387 */ /* 0x0007e20000100a00 */
[----:B------:R4:W-:Y:S02]  /*583d0*/  STL.64 [R1+0x3e8], R6 ;  /* 0x0003e80601007387 */ /* 0x0009e40000100a00 */
[----:B0-----:R-:W5:Y:S02]  /*583e0*/  LDL.LU R8, [R1+0x2b0] ;  /* 0x0002b00001087983 */ /* 0x001f640000300800 */
[----:B------:R-:W5:Y:S01]  /*583f0*/  LDL.LU R9, [R1+0x2b4] ;  /* 0x0002b40001097983 */ /* 0x000f620000300800 */
[----:B------:R-:W5:Y:S01]  /*58400*/  LDL.LU R10, [R1+0x2b8] ;  /* 0x0002b800010a7983 */ /* 0x000f620000300800 */
[----:B------:R-:W5:Y:S03]  /*58410*/  LDL.LU R11, [R1+0x2bc] ;  /* 0x0002bc00010b7983 */ /* 0x000f660000300800 */
[----:B---3--:R-:W2:Y:S04]  /*58420*/  LDL.LU R4, [R1+0x300] ;  /* 0x0003000001047983 */ /* 0x008ea80000300800 */
[----:B-1----:R-:W-:Y:S01]  /*58430*/  STL.64 [R1+0x20], R12 ;  /* 0x0000200c01007387 */ /* 0x002fe20000100a00 */
[----:B------:R-:W-:Y:S02]  /*58440*/  STL.64 [R1+0x28], R14 ;  /* 0x0000280e01007387 */ /* 0x000fe40000100a00 */
[----:B------:R-:W0:Y:S04]  /*58450*/  LDSM.16.M88.4 R12, [R27+0x56000] ;  /* 0x056000001b0c783b */ /* 0x000e280000000200 */
[----:B------:R-:W2:Y:S01]  /*58460*/  LDL.LU R5, [R1+0x304] ;  /* 0x0003040001057983 */ /* 0x000ea20000300800 */
[----:B----4-:R-:W2:Y:S01]  /*58470*/  LDL.LU R6, [R1+0x308] ;  /* 0x0003080001067983 */ /* 0x010ea20000300800 */
[----:B------:R-:W2:Y:S01]  /*58480*/  LDL.LU R7, [R1+0x30c] ;  /* 0x00030c0001077983 */ /* 0x000ea20000300800 */
[----:B0-----:R-:W-:Y:S01]  /*58490*/  MOV R17, R13 ;  /* 0x0000000d00117202 */ /* 0x001fe20000000f00 */
[----:B------:R-:W-:Y:S01]  /*584a0*/  IMAD.MOV.U32 R16, RZ, RZ, R14 ;  /* 0x000000ffff107224 */ /* 0x000fe200078e000e */
[----:B------:R-:W-:-:S02]  /*584b0*/  MOV R13, R15 ;  /* 0x0000000f000d7202 */ /* 0x000fc40000000f00 */
[----:B------:R-:W5:Y:S01]  /*584c0*/  LDL.LU.64 R14, [R1+0x1020] ;  /* 0x00102000010e7983 */ /* 0x000f620000300a00 */
[----:B------:R-:W-:Y:S02]  /*584d0*/  IMAD.MOV.U32 R2, RZ, RZ, R12 ;  /* 0x000000ffff027224 */ /* 0x000fe400078e000c */
[----:B------:R-:W3:Y:S02]  /*584e0*/  LDL.LU R12, [R1+0x1018] ;  /* 0x00101800010c7983 */ /* 0x000ee40000300800 */
[----:B------:R-:W-:Y:S01]  /*584f0*/  IMAD.MOV.U32 R25, RZ, RZ, R20 ;  /* 0x000000ffff197224 */ /* 0x000fe200078e0014 */
[----:B------:R-:W-:Y:S01]  /*58500*/  MOV R24, R21 ;  /* 0x0000001500187202 */ /* 0x000fe20000000f00 */
[----:B-----5:R-:W-:Y:S11]  /*58510*/  HMMA.16816.F32.BF16 R8, R20, R14, R8 ;  /* 0x0000000e1408723c */ /* 0x020ff60000041808 */
[----:B------:R-:W-:Y:S11]  /*58520*/  @!UPT UIADD3 URZ, URZ, URZ, URZ ;  /* 0x0000003f3f3ff290 */ /* 0x000ff6000fffe03f */
[----:B------:R-:W-:Y:S01]  /*58530*/  @!UPT UIADD3 URZ, URZ, URZ, URZ ;  /* 0x0000003f3f3ff290 */ /* 0x000fe2000fffe03f */
[----:B------:R0:W-:Y:S01]  /*58540*/  STL.64 [R1+0x3d0], R8 ;  /* 0x0003d00801007387 */ /* 0x0001e20000100a00 */
[----:B------:R1:W-:Y:S03]  /*58550*/  STL.64 [R1+0x3d8], R10 ;  /* 0x0003d80a01007387 */ /* 0x0003e60000100a00 */
[----:B0-----:R-:W4:Y:S01]  /*58560*/  LDL.LU.64 R8, [R1+0x1010] ;  /* 0x0010100001087983 */ /* 0x001f220000300a00 */
[----:B-1----:R-:W-:Y:S01]  /*58570*/  IMAD.MOV.U32 R11, RZ, RZ, R22 ;  /* 0x000000ffff0b7224 */ /* 0x002fe200078e0016 */
[----:B------:R-:W-:Y:S02]  /*58580*/  MOV R10, R23 ;  /* 0x00000017000a7202 */ /* 0x000fe40000000f00 */
[----:B------:R-:W0:Y:S01]  /*58590*/  LDSM.16.M88.4 R20, [R27+0x56800] ;  /* 0x056800001b14783b */ /* 0x000e220000000200 */
[----:B------:R-:W-:Y:S02]  /*585a0*/  STL.64 [R1+0xfd0], R14 ;  /* 0x000fd00e01007387 */ /* 0x000fe40000100a00 */
[----:B0-----:R-:W-:Y:S01]  /*585b0*/  IMAD.MOV.U32 R28, RZ, RZ, R20 ;  /* 0x000000ffff1c7224 */ /* 0x001fe200078e0014 */
[----:B------:R-:W-:Y:S01]  /*585c0*/  MOV R29, R21 ;  /* 0x00000015001d7202 */ /* 0x000fe20000000f00 */
[----:B------:R-:W-:Y:S01]  /*585d0*/  IMAD.MOV.U32 R3, RZ, RZ, R22 ;  /* 0x000000ffff037224 */ /* 0x000fe200078e0016 */
[----:B------:R-:W-:-:S02]  /*585e0*/  MOV R0, R23 ;  /* 0x0000001700007202 */ /* 0x000fc40000000f00 */
[----:B------:R-:W0:Y:S04]  /*585f0*/  LDSM.16.M88.4 R20, [R27+0x57000] ;  /* 0x057000001b14783b */ /* 0x000e280000000200 */
[----:B------:R-:W-:Y:S04]  /*58600*/  STL [R1+0xfc8], R13 ;  /* 0x000fc80d01007387 */ /* 0x000fe80000100800 */
[----:B0-----:R-:W-:Y:S01]  /*58610*/  STL.64 [R1+0xdb8], R22 ;  /* 0x000db81601007387 */ /* 0x001fe20000100a00 */
[----:B------:R0:W-:Y:S03]  /*58620*/  STL.64 [R1+0xdb0], R20 ;  /* 0x000db01401007387 */ /* 0x0001e60000100a00 */
[----:B0-----:R-:W5:Y:S01]  /*58630*/  LDL.LU.64 R20, [R1+0x20] ;  /* 0x0000200001147983 */ /* 0x001f620000300a00 */
[----:B------:R-:W2:Y:S03]  /*58640*/  LDL.LU.64 R22, [R1+0x28] ;  /* 0x0000280001167983 */ /* 0x000ea60000300a00 */
[----:B--2---:R-:W-:Y:S01]  /*58650*/  STL.64 [R1+0xeb0], R22 ;  /* 0x000eb01601007387 */ /* 0x004fe20000100a00 */
[----:B-----5:R0:W-:Y:S02]  /*58660*/  STL.64 [R1+0xea8], R20 ;  /* 0x000ea81401007387 */ /* 0x0201e40000100a00 */
[----:B0-----:R-:W-:-:S02]  /*58670*/  IMAD.MOV.U32 R20, RZ, RZ, R19 ;  /* 0x000000ffff147224 */ /* 0x001fc400078e0013 */
[----:B------:R-:W2:Y:S01]  /*58680*/  LDL.LU R19, [R1+0x1008] ;  /* 0x0010080001137983 */ /* 0x000ea20000300800 */
[----:B------:R-:W5:Y:S02]  /*58690*/  LDL.LU R21, [R1+0x34] ;  /* 0x0000340001157983 */ /* 0x000f640000300800 */
[----:B------:R-:W2:Y:S01]  /*586a0*/  LDL.LU R22, [R1+0x38] ;  /* 0x0000380001167983 */ /* 0x000ea20000300800 */
[----:B------:R-:W-:-:S05]  /*586b0*/  MOV R23, R26 ;  /* 0x0000001a00177202 */ /* 0x000fca0000000f00 */
[----:B--2---:R-:W-:Y:S01]  /*586c0*/  STL.64 [R1+0xf00], R22 ;  /* 0x000f001601007387 */ /* 0x004fe20000100a00 */
[----:B-----5:R0:W-:Y:S02]  /*586d0*/  STL.64 [R1+0xef8], R20 ;  /* 0x000ef81401007387 */ /* 0x0201e40000100a00 */
[----:B0-----:R-:W-:Y:S01]  /*586e0*/  IMAD.MOV.U32 R20, RZ, RZ, R25 ;  /* 0x000000ffff147224 */ /* 0x001fe200078e0019 */
[----:B------:R-:W-:Y:S02]  /*586f0*/  MOV R21, R24 ;  /* 0x0000001800157202 */ /* 0x000fe40000000f00 */
[----:B------:R-:W0:Y:S01]  /*58700*/  LDSM.16.M88.4 R24, [R27+0x57800] ;  /* 0x057800001b18783b */ /* 0x000e220000000200 */
[----:B------:R-:W-:Y:S01]  /*58710*/  IMAD.MOV.U32 R22, RZ, RZ, R11 ;  /* 0x000000ffff167224 */ /* 0x000fe200078e000b */
[----:B------:R-:W-:-:S07]  /*58720*/  MOV R23, R10 ;  /* 0x0000000a00177202 */ /* 0x000fce0000000f00 */
[----:B------:R-:W-:Y:S01]  /*58730*/  HMMA.16816.F32.BF16 R20, R20, R18, R4 ;  /* 0x000000121414723c */ /* 0x000fe20000041804 */
[----:B------:R-:W2:Y:S01]  /*58740*/  LDL.LU.64 R6, [R1+0x1000] ;  /* 0x0010000001067983 */ /* 0x000ea20000300a00 */
[----:B------:R-:W5:Y:S02]  /*58750*/  LDL.LU.64 R4, [R1+0xff8] ;  /* 0x000ff80001047983 */ /* 0x000f640000300a00 */
[----:B------:R-:W-:Y:S02]  /*58760*/  STL.64 [R1+0xfc0], R18 ;  /* 0x000fc01201007387 */ /* 0x000fe40000100a00 */
[----:B------:R-:W-:Y:S11]  /*58770*/  STL.64 [R1+0xfb8], R16 ;  /* 0x000fb81001007387 */ /* 0x000ff60000100a00 */
[----:B------:R-:W-:Y:S06]  /*58780*/  @!UPT UIADD3 URZ, URZ, URZ, URZ ;  /* 0x0000003f3f3ff290 */ /* 0x000fec000fffe03f */
[----:B------:R-:W-:Y:S01]  /*58790*/  STL.64 [R1+0x210], R20 ;  /* 0x0002101401007387 */ /* 0x000fe20000100a00 */
[----:B------:R-:W-:Y:S03]  /*587a0*/  STL.64 [R1+0x218], R22 ;  /* 0x0002181601007387 */ /* 0x000fe60000100a00 */
[----:B0-----:R-:W-:Y:S01]  /*587b0*/  STL.64 [R1+0xd78], R26 ;  /* 0x000d781a01007387 */ /* 0x001fe20000100a00 */
[----:B------:R0:W-:Y:S03]  /*587c0*/  STL.64 [R1+0xd70], R24 ;  /* 0x000d701801007387 */ /* 0x0001e60000100a00 */
[----:B0-----:R-:W2:Y:S01]  /*587d0*/  LDL.LU R24, [R1+0x1f0] ;  /* 0x0001f00001187983 */ /* 0x001ea20000300800 */
[----:B------:R-:W2:Y:S02]  /*587e0*/  LDL.LU R25, [R1+0x1f4] ;  /* 0x0001f40001197983 */ /* 0x000ea40000300800 */
[----:B------:R-:W2:Y:S02]  /*587f0*/  LDL.LU R26, [R1+0x1f8] ;  /* 0x0001f800011a7983 */ /* 0x000ea40000300800 */
[----:B------:R-:W2:Y:S02]  /*58800*/  LDL.LU R27, [R1+0x1fc] ;  /* 0x0001fc00011b7983 */ /* 0x000ea40000300800 */
[----:B----4-:R-:W-:Y:S01]  /*58810*/  IMAD.MOV.U32 R22, RZ, RZ, R9 ;  /* 0x000000ffff167224 */ /* 0x010fe200078e0009 */
[----:B---3--:R-:W-:-:S02]  /*58820*/  MOV R23, R12 ;  /* 0x0000000c00177202 */ /* 0x008fc40000000f00 */
[----:B------:R-:W-:Y:S01]  /*58830*/  MOV R21, R8 ;  /* 0x0000000800157202 */ /* 0x000fe20000000f00 */
[----:B-----5:R-:W-:Y:S02]  /*58840*/  IMAD.MOV.U32 R20, RZ, RZ, R5 ;  /* 0x000000ffff147224 */ /* 0x020fe400078e0005 */
[----:B------:R-:W3:Y:S01]  /*58850*/  LDL.LU R5, [R1+0xff0] ;  /* 0x000ff00001057983 */ /* 0x000ee20000300800 */
[----:B------:R-:W4:Y:S02]  /*58860*/  LDL.LU R8, [R1+0xfec] ;  /* 0x000fec0001087983 */ /* 0x000f240000300800 */
[----:B------:R-:W5:Y:S02]  /*58870*/  LDL.LU R9, [R1+0xfe8] ;  /* 0x000fe80001097983 */ /* 0x000f640000300800 */
[----:B------:R-:W3:Y:S01]  /*58880*/  LDL.LU R12, [R1+0xfe4] ;  /* 0x000fe400010c7983 */ /* 0x000ee20000300800 */
[----:B------:R-:W-:Y:S01]  /*58890*/  STL.64 [R1+0xf50], R22 ;  /* 0x000f501601007387 */ /* 0x000fe20000100a00 */
[----:B------:R-:W-:Y:S03]  /*588a0*/  STL.64 [R1+0xf48], R20 ;  /* 0x000f481401007387 */ /* 0x000fe60000100a00 */
        /* <DEDUP_REMOVED lines=17> */
[----:B------:R-:W2:Y:S01]  /*589c0*/  LDL.LU R27, [R1+0x24c] ;  /* 0x00024c00011b7983 */ /* 0x000ea20000300800 */
[----:B------:R-:W2:Y:S01]  /*589d0*/  LDL.LU R20, [R1+0x50] ;  /* 0x0000500001147983 */ /* 0x000ea20000300800 */
[----:B------:R-:W2:Y:S02]  /*589e0*/  LDL.LU R21, [R1+0x54] ;  /* 0x0000540001157983 */ /* 0x000ea40000300800 */
[----:B------:R-:W2:Y:S02]  /*589f0*/  LDL.LU R22, [R1+0x58] ;  /* 0x0000580001167983 */ /* 0x000ea40000300800 */
[----:B------:R-:W-:-:S02]  /*58a00*/  IMAD.MOV.U32 R23, RZ, RZ, R4 ;  /* 0x000000ffff177224 */ /* 0x000fc400078e0004 */
[----:B------:R-:W3:Y:S04]  /*58a10*/  LDL.LU R4, [R1+0xfe0] ;  /* 0x000fe00001047983 */ /* 0x000ee80000300800 */
[----:B--2---:R-:W-:Y:S01]  /*58a20*/  STL.64 [R1+0xfa0], R22 ;  /* 0x000fa01601007387 */ /* 0x004fe20000100a00 */
[----:B------:R-:W-:Y:S02]  /*58a30*/  STL.64 [R1+0xf98], R20 ;  /* 0x000f981401007387 */ /* 0x000fe40000100a00 */
[----:B------:R-:W-:Y:S02]  /*58a40*/  STL.64 [R1+0xef0], R26 ;  /* 0x000ef01a01007387 */ /* 0x000fe40000100a00 */
[----:B------:R0:W-:Y:S02]  /*58a50*/  STL.64 [R1+0xee8], R24 ;  /* 0x000ee81801007387 */ /* 0x0001e40000100a00 */
        /* <DEDUP_REMOVED lines=22> */
[----:B---3--:R-:W-:Y:S01]  /*58bc0*/  MOV R20, R12 ;  /* 0x0000000c00147202 */ /* 0x008fe20000000f00 */
[----:B--2---:R-:W-:Y:S01]  /*58bd0*/  STL.64 [R1+0xf40], R26 ;  /* 0x000f401a01007387 */ /* 0x004fe20000100a00 */
[----:B------:R0:W-:Y:S03]  /*58be0*/  STL.64 [R1+0xf38], R24 ;  /* 0x000f381801007387 */ /* 0x0001e60000100a00 */
[----:B0-----:R-:W2:Y:S01]  /*58bf0*/  LDL.LU R24, [R1+0x290] ;  /* 0x0002900001187983 */ /* 0x001ea20000300800 */
[----:B------:R-:W2:Y:S02]  /*58c00*/  LDL.LU R25, [R1+0x294] ;  /* 0x0002940001197983 */ /* 0x000ea40000300800 */
[----:B------:R-:W3:Y:S02]  /*58c10*/  LDL.LU R26, [R1+0x298] ;  /* 0x00029800011a7983 */ /* 0x000ee40000300800 */
[----:B------:R-:W3:Y:S01]  /*58c20*/  LDL.LU R27, [R1+0x29c] ;  /* 0x00029c00011b7983 */ /* 0x000ee20000300800 */
[----:B------:R-:W2:Y:S01]  /*58c30*/  LDL.LU R16, [R1+0x320] ;  /* 0x0003200001107983 */ /* 0x000ea20000300800 */
[----:B------:R-:W2:Y:S02]  /*58c40*/  LDL.LU R17, [R1+0x324] ;  /* 0x0003240001117983 */ /* 0x000ea40000300800 */
[----:B------:R-:W2:Y:S02]  /*58c50*/  LDL.LU R18, [R1+0x328] ;  /* 0x0003280001127983 */ /* 0x000ea40000300800 */
[----:B------:R-:W2:Y:S01]  /*58c60*/  LDL.LU R19, [R1+0x32c] ;  /* 0x00032c0001137983 */ /* 0x000ea20000300800 */
[----:B------:R-:W2:Y:S01]  /*58c70*/  LDL.LU R12, [R1+0x330] ;  /* 0x00033000010c7983 */ /* 0x000ea20000300800 */
[----:B------:R-:W2:Y:S02]  /*58c80*/  LDL.LU R13, [R1+0x334] ;  /* 0x00033400010d7983 */ /* 0x000ea40000300800 */
[----:B------:R-:W2:Y:S01]  /*58c90*/  LDL.LU R14, [R1+0x338] ;  /* 0x00033800010e7983 */ /* 0x000ea20000300800 */
[----:B----4-:R-:W-:Y:S01]  /*58ca0*/  MOV R22, R8 ;  /* 0x0000000800167202 */ /* 0x010fe20000000f00 */
[----:B------:R-:W4:Y:S01]  /*58cb0*/  LDL.LU R15, [R1+0x33c] ;  /* 0x00033c00010f7983 */ /* 0x000f220000300800 */
[----:B-----5:R-:W-:-:S02]  /*58cc0*/  IMAD.MOV.U32 R21, RZ, RZ, R9 ;  /* 0x000000ffff157224 */ /* 0x020fc400078e0009 */
[----:B------:R-:W5:Y:S02]  /*58cd0*/  LDL.LU R8, [R1+0x340] ;  /* 0x0003400001087983 */ /* 0x000f640000300800 */
[----:B------:R-:W5:Y:S01]  /*58ce0*/  LDL.LU R9, [R1+0x344] ;  /* 0x0003440001097983 */ /* 0x000f620000300800 */
[----:B------:R-:W5:Y:S01]  /*58cf0*/  LDL.LU R10, [R1+0x348] ;  /* 0x00034800010a7983 */ /* 0x000f620000300800 */
[----:B------:R-:W5:Y:S03]  /*58d00*/  LDL.LU R11, [R1+0x34c] ;  /* 0x00034c00010b7983 */ /* 0x000f660000300800 */
        /* <DEDUP_REMOVED lines=19> */
[C---:B-----5:R-:W-:Y:S01]  /*58e40*/  HMMA.16816.F32.BF16 R8, R20.reuse, R6, R8 ;  /* 0x000000061408723c */ /* 0x060fe20000041808 */
        /* <DEDUP_REMOVED lines=20> */
[----:B0-----:R-:W3:Y:S01]  /*58f90*/  LDL.LU.64 R14, [R1+0xfd0] ;  /* 0x000fd000010e7983 */ /* 0x001ee20000300a00 */
[----:B------:R-:W4:Y:S01]  /*58fa0*/  LDL.LU R13, [R1+0xfc8] ;  /* 0x000fc800010d7983 */ /* 0x000f220000300800 */
[C---:B---3--:R-:W-:Y:S11]  /*58fb0*/  HMMA.16816.F32.BF16 R16, R20.reuse, R14, R16 ;  /* 0x0000000e1410723c */ /* 0x048ff60000041810 */
        /* <DEDUP_REMOVED lines=102> */
[----:B------:R-:W-:Y:S02]  /*59620*/  MOV R12, R20 ;  /* 0x00000014000c7202 */ /* 0x000fe40000000f00 */
[----:B------:R-:W-:Y:S01]  /*59630*/  MOV R9, R22 ;  /* 0x0000001600097202 */ /* 0x000fe20000000f00 */
[----:B------:R-:W-:-:S02]  /*59640*/  IMAD.MOV.U32 R8, RZ, RZ, R23 ;  /* 0x000000ffff087224 */ /* 0x000fc400078e0017 */
[----:B------:R-:W-:Y:S01]  /*59650*/  IMAD.MOV.U32 R5, RZ, RZ, R21 ;  /* 0x000000ffff057224 */ /* 0x000fe200078e0015 */
[----:B------:R-:W-:Y:S02]  /*59660*/  MOV R20, R28 ;  /* 0x0000001c00147202 */ /* 0x000fe40000000f00 */
[----:B------:R-:W-:Y:S01]  /*59670*/  MOV R22, R3 ;  /* 0x0000000300167202 */ /* 0x000fe20000000f00 */
[----:B------:R-:W-:Y:S02]  /*59680*/  IMAD.MOV.U32 R23, RZ, RZ, R0 ;  /* 0x000000ffff177224 */ /* 0x000fe400078e0000 */
[----:B------:R-:W-:-:S11]  /*59690*/  IMAD.MOV.U32 R21, RZ, RZ, R29 ;  /* 0x000000ffff157224 */ /* 0x000fd600078e001d */
[----:B------:R0:W-:Y:S01]  /*596a0*/  STL.64 [R1+0x2d0], R24 ;  /* 0x0002d01801007387 */ /* 0x0001e20000100a00 */
[----:B------:R1:W-:Y:S02]  /*596b0*/  STL.64 [R1+0x2d8], R26 ;  /* 0x0002d81a01007387 */ /* 0x0003e40000100a00 */
[----:B------:R-:W-:Y:S02]  /*596c0*/  STL.64 [R1+0xe58], R6 ;  /* 0x000e580601007387 */ /* 0x000fe40000100a00 */
[----:B------:R-:W-:Y:S01]  /*596d0*/  STL [R1+0xe50], R4 ;  /* 0x000e500401007387 */ /* 0x000fe20000100800 */
[----:B------:R-:W2:Y:S01]  /*596e0*/  LDL.LU R28, [R1+0xea0] ;  /* 0x000ea000011c7983 */ /* 0x000ea20000300800 */
[----:B------:R-:W5:Y:S02]  /*596f0*/  LDL.LU R29, [R1+0xe9c] ;  /* 0x000e9c00011d7983 */ /* 0x000f640000300800 */
[----:B------:R-:W2:Y:S02]  /*59700*/  LDL.LU R3, [R1+0xe98] ;  /* 0x000e980001037983 */ /* 0x000ea40000300800 */
[----:B------:R-:W2:Y:S01]  /*59710*/  LDL.LU R0, [R1+0xe94] ;  /* 0x000e940001007983 */ /* 0x000ea20000300800 */
[----:B------:R-:W-:Y:S01]  /*59720*/  STL.64 [R1+0xe08], R22 ;  /* 0x000e081601007387 */ /* 0x000fe20000100a00 */
[----:B------:R-:W-:Y:S03]  /*59730*/  STL.64 [R1+0xe00], R20 ;  /* 0x000e001401007387 */ /* 0x000fe60000100a00 */
        /* <DEDUP_REMOVED lines=17> */
[----:B----4-:R-:W-:Y:S01]  /*59850*/  IMAD.MOV.U32 R23, RZ, RZ, R13 ;  /* 0x000000ffff177224 */ /* 0x010fe200078e000d */
[----:B--2---:R-:W-:Y:S01]  /*59860*/  STL.64 [R1+0xda8], R26 ;  /* 0x000da81a01007387 */ /* 0x004fe20000100a00 */
[----:B------:R0:W-:Y:S03]  /*59870*/  STL.64 [R1+0xda0], R24 ;  /* 0x000da01801007387 */ /* 0x0001e60000100a00 */
[----:B0-----:R-:W2:Y:S01]  /*59880*/  LDL.LU R24, [R1+0xf0] ;  /* 0x0000f00001187983 */ /* 0x001ea20000300800 */
[----:B------:R-:W2:Y:S02]  /*59890*/  LDL.LU R25, [R1+0xf4] ;  /* 0x0000f40001197983 */ /* 0x000ea40000300800 */
[----:B------:R-:W3:Y:S02]  /*598a0*/  LDL.LU R26, [R1+0xf8] ;  /* 0x0000f800011a7983 */ /* 0x000ee40000300800 */
[----:B------:R-:W3:Y:S01]  /*598b0*/  LDL.LU R27, [R1+0xfc] ;  /* 0x0000fc00011b7983 */ /* 0x000ee20000300800 */
[----:B------:R-:W-:Y:S01]  /*598c0*/  MOV R20, R2 ;  /* 0x0000000200147202 */ /* 0x000fe20000000f00 */
[----:B------:R-:W-:Y:S01]  /*598d0*/  IMAD.MOV.U32 R21, RZ, RZ, R17 ;  /* 0x000000ffff157224 */ /* 0x000fe200078e0011 */
[----:B------:R-:W4:Y:S01]  /*598e0*/  LDL.LU R2, [R1+0xe90] ;  /* 0x000e900001027983 */ /* 0x000f220000300800 */
[----:B------:R-:W-:Y:S03]  /*598f0*/  STL.64 [R1+0xe68], R22 ;  /* 0x000e681601007387 */ /* 0x000fe60000100a00 */
[----:B------:R-:W-:Y:S04]  /*59900*/  STL.64 [R1+0xe60], R20 ;  /* 0x000e601401007387 */ /* 0x000fe80000100a00 */
        /* <DEDUP_REMOVED lines=18> */
[----:B------:R-:W2:Y:S01]  /*59a30*/  LDL.LU R20, [R1+0x1c0] ;  /* 0x0001c00001147983 */ /* 0x000ea20000300800 */
        /* <DEDUP_REMOVED lines=36> */
[----:B---3--:R-:W-:Y:S01]  /*59c80*/  STL.64 [R1+0xe38], R26 ;  /* 0x000e381a01007387 */ /* 0x008fe20000100a00 */
[----:B--2---:R0:W-:Y:S03]  /*59c90*/  STL.64 [R1+0xe30], R24 ;  /* 0x000e301801007387 */ /* 0x0041e60000100a00 */
[----:B0-----:R-:W2:Y:S01]  /*59ca0*/  LDL.LU R24, [R1+0x1a0] ;  /* 0x0001a00001187983 */ /* 0x001ea20000300800 */
[----:B------:R-:W2:Y:S02]  /*59cb0*/  LDL.LU R25, [R1+0x1a4] ;  /* 0x0001a40001197983 */ /* 0x000ea40000300800 */
[----:B------:R-:W3:Y:S02]  /*59cc0*/  LDL.LU R26, [R1+0x1a8] ;  /* 0x0001a800011a7983 */ /* 0x000ee40000300800 */
[----:B------:R-:W3:Y:S01]  /*59cd0*/  LDL.LU R27, [R1+0x1ac] ;  /* 0x0001ac00011b7983 */ /* 0x000ee20000300800 */
[C---:B------:R-:W-:Y:S01]  /*59ce0*/  HMMA.16816.F32.BF16 R20, R4.reuse, R10, R20 ;  /* 0x0000000a0414723c */ /* 0x040fe20000041814 */
[----:B---3--:R-:W-:Y:S01]  /*59cf0*/  STL.64 [R1+0xe48], R26 ;  /* 0x000e481a01007387 */ /* 0x008fe20000100a00 */
[----:B--2---:R0:W-:Y:S03]  /*59d00*/  STL.64 [R1+0xe40], R24 ;  /* 0x000e401801007387 */ /* 0x0041e60000100a00 */
[----:B0-----:R-:W2:Y:S01]  /*59d10*/  LDL.LU R24, [R1+0x1b0] ;  /* 0x0001b00001187983 */ /* 0x001ea20000300800 */
[----:B------:R-:W2:Y:S02]  /*59d20*/  LDL.LU R25, [R1+0x1b4] ;  /* 0x0001b40001197983 */ /* 0x000ea40000300800 */
[----:B------:R-:W2:Y:S02]  /*59d30*/  LDL.LU R26, [R1+0x1b8] ;  /* 0x0001b800011a7983 */ /* 0x000ea40000300800 */
[----:B------:R-:W2:Y:S01]  /*59d40*/  LDL.LU R27, [R1+0x1bc] ;  /* 0x0001bc00011b7983 */ /* 0x000ea20000300800 */
[----:B------:R-:W3:Y:S01]  /*59d50*/  LDL.LU R17, [R1+0x734] ;  /* 0x0007340001117983 */ /* 0x000ee20000300800 */
[----:B------:R-:W2:Y:S02]  /*59d60*/  LDL.LU R13, [R1+0x72c] ;  /* 0x00072c00010d7983 */ /* 0x000ea40000300800 */
[----:B------:R-:W2:Y:S09]  /*59d70*/  LDL.LU R9, [R1+0x728] ;  /* 0x0007280001097983 */ /* 0x000eb20000300800 */
[----:B------:R-:W-:Y:S01]  /*59d80*/  STL.64 [R1+0x2c0], R20 ;  /* 0x0002c01401007387 */ /* 0x000fe20000100a00 */
[----:B------:R0:W-:Y:S04]  /*59d90*/  STL.64 [R1+0x2c8], R22 ;  /* 0x0002c81601007387 */ /* 0x0001e80000100a00 */
        /* <DEDUP_REMOVED lines=94> */
[----:B---3--:R0:W-:Y:S02]  /*5a380*/  STL.64 [R1+0xd48], R8 ;  /* 0x000d480801007387 */ /* 0x0081e40000100a00 */
        /* <DEDUP_REMOVED lines=17> */
[----:B--2---:R-:W-:Y:S01]  /*5a4a0*/  HMMA.16816.F32.BF16 R20, R20, R18, R24 ;  /* 0x000000121414723c */ /* 0x004fe20000041818 */
[----:B------:R-:W3:Y:S01]  /*5a4b0*/  LDL.LU.64 R26, [R1+0xd78] ;  /* 0x000d7800011a7983 */ /* 0x000ee20000300a00 */
[----:B------:R-:W3:Y:S02]  /*5a4c0*/  LDL.LU.64 R24, [R1+0xd70] ;  /* 0x000d700001187983 */ /* 0x000ee40000300a00 */
[----:B------:R4:W-:Y:S02]  /*5a4d0*/  STL.64 [R1+0xd30], R18 ;  /* 0x000d301201007387 */ /* 0x0009e40000100a00 */
[----:B------:R0:W-:Y:S02]  /*5a4e0*/  STL.64 [R1+0xd28], R16 ;  /* 0x000d281001007387 */ /* 0x0001e40000100a00 */
[----:B----4-:R-:W-:Y:S01]  /*5a4f0*/  IMAD.MOV.U32 R18, RZ, RZ, R2 ;  /* 0x000000ffff127224 */ /* 0x010fe200078e0002 */
[----:B------:R-:W-:Y:S11]  /*5a500*/  MOV R19, R0 ;  /* 0x0000000000137202 */ /* 0x000ff60000000f00 */
[----:B------:R-:W-:Y:S03]  /*5a510*/  @!UPT UIADD3 URZ, URZ, URZ, URZ ;  /* 0x0000003f3f3ff290 */ /* 0x000fe6000fffe03f */
[----:B------:R1:W-:Y:S01]  /*5a520*/  STL.64 [R1+0x640], R20 ;  /* 0x0006401401007387 */ /* 0x0003e20000100a00 */
[----:B------:R2:W-:Y:S02]  /*5a530*/  STL.64 [R1+0x648], R22 ;  /* 0x0006481601007387 */ /* 0x0005e40000100a00 */
[----:B0-----:R-:W4:Y:S02]  /*5a540*/  LDL.LU R16, [R1+0x90] ;  /* 0x0000900001107983 */ /* 0x001f240000300800 */
[----:B------:R-:W4:Y:S01]  /*5a550*/  LDL.LU R17, [R1+0x94] ;  /* 0x0000940001117983 */ /* 0x000f220000300800 */
[----:B------:R-:W4:Y:S01]  /*5a560*/  LDL.LU R2, [R1+0xd68] ;  /* 0x000d680001027983 */ /* 0x000f220000300800 */
[----:B------:R-:W4:Y:S02]  /*5a570*/  LDL.LU R0, [R1+0xd64] ;  /* 0x000d640001007983 */ /* 0x000f240000300800 */
[----:B-1----:R-:W-:Y:S01]  /*5a580*/  IMAD.MOV.U32 R20, RZ, RZ, R3 ;  /* 0x000000ffff147224 */ /* 0x002fe200078e0003 */
[----:B-----5:R-:W-:Y:S01]  /*5a590*/  MOV R21, R29 ;  /* 0x0000001d00157202 */ /* 0x020fe20000000f00 */
[----:B------:R-:W5:Y:S01]  /*5a5a0*/  LDL.LU R3, [R1+0xd60] ;  /* 0x000d600001037983 */ /* 0x000f620000300800 */
[----:B------:R-:W4:Y:S02]  /*5a5b0*/  LDL.LU R29, [R1+0xd5c] ;  /* 0x000d5c00011d7983 */ /* 0x000f240000300800 */
[----:B--2---:R-:W-:-:S02]  /*5a5c0*/  IMAD.MOV.U32 R22, RZ, RZ, R28 ;  /* 0x000000ffff167224 */ /* 0x004fc400078e001c */
[----:B------:R-:W2:Y:S01]  /*5a5d0*/  LDL.LU R28, [R1+0xd58] ;  /* 0x000d5800011c7983 */ /* 0x000ea20000300800 */
[C---:B---3--:R-:W-:Y:S11]  /*5a5e0*/  HMMA.16816.F32.BF16 R8, R24.reuse, R6, R8 ;  /* 0x000000061808723c */ /* 0x048ff60000041808 */
[----:B------:R-:W-:Y:S11]  /*5a5f0*/  @!UPT UIADD3 URZ, URZ, URZ, URZ ;  /* 0x0000003f3f3ff290 */ /* 0x000ff6000fffe03f */
[----:B------:R-:W-:Y:S01]  /*5a600*/  @!UPT UIADD3 URZ, URZ, URZ, URZ ;  /* 0x0000003f3f3ff290 */ /* 0x000fe2000fffe03f */
[----:B------:R-:W-:Y:S01]  /*5a610*/  STL.64 [R1+0x630], R8 ;  /* 0x0006300801007387 */ /* 0x000fe20000100a00 */
[----:B------:R0:W-:Y:S03]  /*5a620*/  STL.64 [R1+0x638], R10 ;  /* 0x0006380a01007387 */ /* 0x0001e60000100a00 */
[----:B0-----:R-:W3:Y:S01]  /*5a630*/  LDL.LU.64 R10, [R1+0xd50] ;  /* 0x000d5000010a7983 */ /* 0x001ee20000300a00 */
[----:B------:R-:W2:Y:S02]  /*5a640*/  LDL.LU.64 R8, [R1+0xd48] ;  /* 0x000d480001087983 */ /* 0x000ea40000300a00 */
[----:B------:R-:W2:Y:S02]  /*5a650*/  LDL.LU R6, [R1+0x364] ;  /* 0x0003640001067983 */ /* 0x000ea40000300800 */
[----:B------:R-:W2:Y:S01]  /*5a660*/  LDL.LU R7, [R1+0x368] ;  /* 0x0003680001077983 */ /* 0x000ea20000300800 */
[C---:B---3--:R-:W-:Y:S11]  /*5a670*/  HMMA.16816.F32.BF16 R12, R24.reuse, R10, R12 ;  /* 0x0000000a180c723c */ /* 0x048ff6000004180c */
[----:B------:R-:W-:Y:S11]  /*5a680*/  @!UPT UIADD3 URZ, URZ, URZ, URZ ;  /* 0x0000003f3f3ff290 */ /* 0x000ff6000fffe03f */
[----:B------:R-:W-:Y:S01]  /*5a690*/  @!UPT UIADD3 URZ, URZ, URZ, URZ ;  /* 0x0000003f3f3ff290 */ /* 0x000fe2000fffe03f */
[----:B------:R-:W-:Y:S01]  /*5a6a0*/  STL.64 [R1+0x660], R12 ;  /* 0x0006600c01007387 */ /* 0x000fe20000100a00 */
[----:B------:R0:W-:Y:S03]  /*5a6b0*/  STL.64 [R1+0x668], R14 ;  /* 0x0006680e01007387 */ /* 0x0001e60000100a00 */
[----:B0-----:R-:W4:Y:S01]  /*5a6c0*/  LDL.LU.64 R14, [R1+0xd40] ;  /* 0x000d4000010e7983 */ /* 0x001f220000300a00 */
[----:B------:R-:W3:Y:S01]  /*5a6d0*/  LDL.LU.64 R12, [R1+0xd38] ;  /* 0x000d3800010c7983 */ /* 0x000ee20000300a00 */
[----:B----4-:R-:W-:Y:S11]  /*5a6e0*/  HMMA.16816.F32.BF16 R16, R24, R14, R16 ;  /* 0x0000000e1810723c */ /* 0x010ff60000041810 */
[----:B------:R-:W-:Y:S11]  /*5a6f0*/  @!UPT UIADD3 URZ, URZ, URZ, URZ ;  /* 0x0000003f3f3ff290 */ /* 0x000ff6000fffe03f */
[----:B------:R-:W-:Y:S01]  /*5a700*/  @!UPT UIADD3 URZ, URZ, URZ, URZ ;  /* 0x0000003f3f3ff290 */ /* 0x000fe2000fffe03f */
[----:B------:R-:W-:Y:S01]  /*5a710*/  STL.64 [R1+0x680], R16 ;  /* 0x0006801001007387 */ /* 0x000fe20000100a00 */
[----:B------:R0:W-:Y:S03]  /*5a720*/  STL.64 [R1+0x688], R18 ;  /* 0x0006881201007387 */ /* 0x0001e60000100a00 */
[----:B0-----:R-:W4:Y:S01]  /*5a730*/  LDL.LU.64 R18, [R1+0xd30] ;  /* 0x000d300001127983 */ /* 0x001f220000300a00 */
[----:B------:R-:W5:Y:S01]  /*5a740*/  LDL.LU.64 R16, [R1+0xd28] ;  /* 0x000d280001107983 */ /* 0x000f620000300a00 */
[----:B------:R-:W-:Y:S01]  /*5a750*/  MOV R23, R4 ;  /* 0x0000000400177202 */ /* 0x000fe20000000f00 */
[----:B------:R-:W-:Y:S02]  /*5a760*/  IMAD.MOV.U32 R4, RZ, RZ, 0x40 ;  /* 0x00000040ff047424 */ /* 0x000fe400078e00ff */
[----:B--2---:R-:W-:Y:S02]  /*5a770*/  FFMA R8, R2, R8, R9 ;  /* 0x0000000802087223 */ /* 0x004fe40000000009 */
[----:B------:R-:W-:-:S02]  /*5a780*/  IMAD R6, R4, c[0x0][0x1b4], R6 ;  /* 0x00006d0004067a24 */ /* 0x000fc400078e0206 */
[----:B------:R-:W-:-:S03]  /*5a790*/  IMAD R7, R4, c[0x0][0x1a4], R7 ;  /* 0x0000690004077a24 */ /* 0x000fc600078e0207 */
[----:B------:R-:W-:Y:S02]  /*5a7a0*/  STL [R1+0x364], R6 ;  /* 0x0003640601007387 */ /* 0x000fe40000100800 */
[----:B------:R-:W-:Y:S02]  /*5a7b0*/  STL [R1+0x368], R7 ;  /* 0x0003680701007387 */ /* 0x000fe40000100800 */
[----:B---3--:R-:W-:Y:S01]  /*5a7c0*/  FFMA R12, R0, R12, R13 ;  /* 0x0000000c000c7223 */ /* 0x008fe2000000000d */
[----:B------:R-:W-:Y:S01]  /*5a7d0*/  IADD3 R5, R5, 0x40, RZ ;  /* 0x0000004005057810 */ /* 0x000fe20007ffe0ff */
[----:B-----5:R-:W-:-:S05]  /*5a7e0*/  FFMA R16, R3, R16, R17 ;  /* 0x0000001003107223 */ /* 0x020fca0000000011 */
[----:B------:R-:W-:Y:S01]  /*5a7f0*/  STL [R1+0x878], R16 ;  /* 0x0008781001007387 */ /* 0x000fe20000100800 */
[----:B------:R4:W-:Y:S02]  /*5a800*/  STL [R1+0x87c], R8 ;  /* 0x00087c0801007387 */ /* 0x0009e40000100800 */
[----:B----4-:R-:W-:Y:S01]  /*5a810*/  HMMA.16816.F32.BF16 R8, R24, R18, R20 ;  /* 0x000000121808723c */ /* 0x010fe20000041814 */
[----:B------:R-:W-:Y:S01]  /*5a820*/  STL [R1+0x874], R12 ;  /* 0x0008740c01007387 */ /* 0x000fe20000100800 */
[----:B------:R-:W-:Y:S11]  /*5a830*/  STL [R1+0x870], R5 ;  /* 0x0008700501007387 */ /* 0x000ff60000100800 */
[----:B------:R-:W-:Y:S10]  /*5a840*/  @!UPT UIADD3 URZ, URZ, URZ, URZ ;  /* 0x0000003f3f3ff290 */ /* 0x000ff4000fffe03f */
[----:B------:R-:W-:Y:S01]  /*5a850*/  STL.64 [R1+0x670], R8 ;  /* 0x0006700801007387 */ /* 0x000fe20000100a00 */
[----:B------:R-:W-:Y:S02]  /*5a860*/  STL.64 [R1+0x678], R10 ;  /* 0x0006780a01007387 */ /* 0x000fe40000100a00 */
[----:B------:R-:W2:Y:S02]  /*5a870*/  LDL R0, [R1+0x7b8] ;  /* 0x0007b80001007983 */ /* 0x000ea40000100800 */
[----:B------:R-:W3:Y:S01]  /*5a880*/  LDL R2, [R1+0x7b4] ;  /* 0x0007b40001027983 */ /* 0x000ee20000100800 */
[----:B--2---:R0:W-:Y:S04]  /*5a890*/  STL [R1+0x1e0], R0 ;  /* 0x0001e00001007387 */ /* 0x0041e80000100800 */
[----:B0-----:R-:W2:Y:S01]  /*5a8a0*/  LDL R0, [R1+0x7ac] ;  /* 0x0007ac0001007983 */ /* 0x001ea20000100800 */
[----:B---3--:R0:W-:Y:S03]  /*5a8b0*/  STL [R1+0x1e4], R2 ;  /* 0x0001e40201007387 */ /* 0x0081e60000100800 */
[----:B0-----:R-:W3:Y:S04]  /*5a8c0*/  LDL R2, [R1+0x7a8] ;  /* 0x0007a80001027983 */ /* 0x001ee80000100800 */
        /* <DEDUP_REMOVED lines=50> */
[----:B---3--:R0:W-:Y:S02]  /*5abf0*/  STL [R1+0x85c], R2 ;  /* 0x00085c0201007387 */ /* 0x0081e40000100800 */
[----:B------:R-:W3:Y:S01]  /*5ac00*/  LDL R3, [R1+0x6ec] ;  /* 0x0006ec0001037983 */ /* 0x000ee20000100800 */
[----:B0-----:R-:W-:-:S02]  /*5ac10*/  MOV R2, R28 ;  /* 0x0000001c00027202 */ /* 0x001fc40000000f00 */
[----:B------:R-:W-:Y:S01]  /*5ac20*/  ISETP.GE.AND P3, PT, R5, c[0x0][0x1d0], PT ;  /* 0x0000740005007a0c */ /* 0x000fe20003f66270 */
[----:B--2---:R0:W-:Y:S01]  /*5ac30*/  STL [R1+0x860], R0 ;  /* 0x0008600001007387 */ /* 0x0041e20000100800 */
[----:B---3--:R1:W-:Y:S02]  /*5ac40*/  STL [R1+0x864], R3 ;  /* 0x0008640301007387 */ /* 0x0083e40000100800 */
[----:B0-----:R-:W-:-:S05]  /*5ac50*/  IMAD.MOV.U32 R0, RZ, RZ, R29 ;  /* 0x000000ffff007224 */ /* 0x001fca00078e001d */
[----:B------:R1:W-:Y:S01]  /*5ac60*/  STL [R1+0x86c], R0 ;  /* 0x00086c0001007387 */ /* 0x0003e20000100800 */
[----:B------:R1:W-:Y:S03]  /*5ac70*/  STL [R1+0x868], R2 ;  /* 0x0008680201007387 */ /* 0x0003e60000100800 */
[----:B------:R-:W-:Y:S01]  /*5ac80*/  @P3 CALL.REL.NOINC `(.L_x_0) ;  /* 0x0000001000003944 */ /* 0x000fe20003c00000 */
[----:B------:R-:W-:Y:S05]  /*5ac90*/  BRA `(.L_x_1) ;  /* 0xfffb3d0000007947 */ /* 0x000fea000383ffff */
.L_x_0:
[----:B------:R-:W-:Y:S01]  /*5aca0*/  STL [R1+0x12e8], R29 ;  /* 0x0012e81d01007387 */ /* 0x000fe20000100800 */
[----:B01----:R-:W-:-:S03]  /*5acb0*/  LOP3.LUT R0, R0, 0xdfffffff, RZ, 0xc0, !PT ;  /* 0xdfffffff00007812 */ /* 0x003fc600078ec0ff */
[----:B------:R-:W2:Y:S01]  /*5acc0*/  LDL.LU R4, [R1+0x874] ;  /* 0x0008740001047983 */ /* 0x000ea20000300800 */
[----:B------:R-:W-:Y:S01]  /*5acd0*/  IMAD.MOV.U32 R18, RZ, RZ, 0x3dc6b27f ;  /* 0x3dc6b27fff127424 */ /* 0x000fe200078e00ff */
[----:B------:R-:W-:Y:S02]  /*5ace0*/  @P0 LOP3.LUT R0, R0, 0x20000000, RZ, 0xfc, !PT ;  /* 0x2000000000000812 */ /* 0x000fe400078efcff */
[----:B------:R-:W-:Y:S01]  /*5acf0*/  BAR.SYNC.DEFER_BLOCKING 0x0 ;  /* 0x0000000000007b1d */ /* 0x000fe20000010000 */
[C---:B--2---:R-:W-:Y:S01]  /*5ad00*/  FMUL R6, R4.reuse, 8388608 ;  /* 0x4b00000004067820 */ /* 0x044fe20000400000 */
[----:B------:R-:W-:-:S04]  /*5ad10*/  FSETP.GEU.AND P2, PT, R4, 1.175494350822287508e-38, PT ;  /* 0x008000000400780b */ /* 0x000fc80003f4e000 */
[----:B------:R-:W-:-:S04]  /*5ad20*/  FSEL R6, R6, R4, !P2 ;  /* 0x0000000406067208 */ /* 0x000fc80005000000 */
[----:B------:R-:W-:-:S04]  /*5ad30*/  IADD3 R2, R6, -0x3f3504f3, RZ ;  /* 0xc0cafb0d06027810 */ /* 0x000fc80007ffe0ff */
[----:B------:R-:W-:-:S04]  /*5ad40*/  LOP3.LUT R2, R2, 0xff800000, RZ, 0xc0, !PT ;  /* 0xff80000002027812 */ /* 0x000fc800078ec0ff */
[----:B------:R-:W-:Y:S01]  /*5ad50*/  IADD3 R3, R6, -R2, RZ ;  /* 0x8000000206037210 */ /* 0x000fe20007ffe0ff */
[----:B------:R0:W1:Y:S02]  /*5ad60*/  I2F R7, R2 ;  /* 0x0000000200077306 */ /* 0x0000640000201400 */
[----:B0-----:R-:W2:Y:S02]  /*5ad70*/  LDL.LU R2, [R1+0x878] ;  /* 0x0008780001027983 */ /* 0x001ea40000300800 */
[----:B------:R-:W-:-:S04]  /*5ad80*/  FADD R3, R3, -1 ;  /* 0xbf80000003037421 */ /* 0x000fc80000000000 */
[----:B------:R-:W-:-:S04]  /*5ad90*/  FFMA.FTZ R5, R3, R18, -0.16845393180847167969 ;  /* 0xbe2c7f3003057423 */ /* 0x000fc80000010012 */
[----:B------:R-:W-:-:S04]  /*5ada0*/  FFMA.FTZ R5, R3, R5, 0.1716887056827545166 ;  /* 0x3e2fcf2a03057423 */ /* 0x000fc80000010005 */
[----:B------:R-:W-:-:S04]  /*5adb0*/  FFMA.FTZ R5, R3, R5, -0.17900948226451873779 ;  /* 0xbe374e4303057423 */ /* 0x000fc80000010005 */
[----:B------:R-:W-:-:S04]  /*5adc0*/  FFMA.FTZ R5, R3, R5, 0.20512372255325317383 ;  /* 0x3e520bf403057423 */ /* 0x000fc80000010005 */
[----:B------:R-:W-:-:S04]  /*5add0*/  FFMA.FTZ R5, R3, R5, -0.24046532809734344482 ;  /* 0xbe763c8b03057423 */ /* 0x000fc80000010005 */
[----:B------:R-:W-:-:S04]  /*5ade0*/  FFMA.FTZ R5, R3, R5, 0.28857114911079406738 ;  /* 0x3e93bf9903057423 */ /* 0x000fc80000010005 */
[----:B------:R-:W-:-:S04]  /*5adf0*/  FFMA.FTZ R5, R3, R5, -0.36067417263984680176 ;  /* 0xbeb8aa4903057423 */ /* 0x000fc80000010005 */
[----:B------:R-:W-:-:S04]  /*5ae00*/  FFMA.FTZ R5, R3, R5, 0.48089820146560668945 ;  /* 0x3ef6384a03057423 */ /* 0x000fc80000010005 */
[----:B------:R-:W-:-:S04]  /*5ae10*/  FFMA.FTZ R5, R3, R5, -0.72134751081466674805 ;  /* 0xbf38aa3b03057423 */ /* 0x000fc80000010005 */
[----:B------:R-:W-:-:S04]  /*5ae20*/  FMUL R5, R3, R5 ;  /* 0x0000000503057220 */ /* 0x000fc80000400000 */
[----:B------:R-:W-:-:S04]  /*5ae30*/  FMUL R5, R3, R5 ;  /* 0x0000000503057220 */ /* 0x000fc80000400000 */
[----:B------:R-:W-:Y:S01]  /*5ae40*/  FFMA.FTZ R8, R3, 1.4426950216293334961, R5 ;  /* 0x3fb8aa3b03087823 */ /* 0x000fe20000010005 */
[----:B------:R-:W-:Y:S02]  /*5ae50*/  FSEL R3, RZ, -23, P2 ;  /* 0xc1b80000ff037808 */ /* 0x000fe40001000000 */
[----:B------:R-:W-:-:S03]  /*5ae60*/  ISETP.GE.U32.AND P2, PT, R6, 0x7f800000, PT ;  /* 0x7f8000000600780c */ /* 0x000fc60003f46070 */
[----:B-1----:R-:W-:-:S04]  /*5ae70*/  FFMA.FTZ R7, R7, 1.1920928955078125e-07, R3 ;  /* 0x3400000007077823 */ /* 0x002fc80000010003 */
[----:B------:R-:W-:-:S06]  /*5ae80*/  FADD R9, R7, R8 ;  /* 0x0000000807097221 */ /* 0x000fcc0000000000 */
[----:B------:R-:W-:-:S05]  /*5ae90*/  @P2 MOV R7, 0x7f800000 ;  /* 0x7f80000000072802 */ /* 0x000fca0000000f00 */
[C---:B------:R-:W-:Y:S01]  /*5aea0*/  @P2 FFMA.FTZ R9, R6.reuse, R7, +INF ;  /* 0x7f80000006092423 */ /* 0x040fe20000010007 */
[----:B------:R-:W-:-:S04]  /*5aeb0*/  FSETP.NEU.AND P0, PT, R6, RZ, PT ;  /* 0x000000ff0600720b */ /* 0x000fc80003f0d000 */
[----:B------:R0:W-:Y:S01]  /*5aec0*/  STL [R1+0x6c0], R9 ;  /* 0x0006c00901007387 */ /* 0x0001e20000100800 */
[----:B------:R-:W-:-:S08]  /*5aed0*/  LOP3.LUT R0, R0, 0xefffffff, RZ, 0xc0, !PT ;  /* 0xefffffff00007812 */ /* 0x000fd000078ec0ff */
[----:B------:R-:W-:Y:S01]  /*5aee0*/  @P0 LOP3.LUT R0, R0, 0x10000000, RZ, 0xfc, !PT ;  /* 0x1000000000000812 */ /* 0x000fe200078efcff */
[C---:B--2---:R-:W-:Y:S01]  /*5aef0*/  FMUL R5, R2.reuse, 8388608 ;  /* 0x4b00000002057820 */ /* 0x044fe20000400000 */
[----:B------:R-:W-:-:S04]  /*5af00*/  FSETP.GEU.AND P1, PT, R2, 1.175494350822287508e-38, PT ;  /* 0x008000000200780b */ /* 0x000fc80003f2e000 */
[----:B------:R-:W-:-:S04]  /*5af10*/  FSEL R5, R5, R2, !P1 ;  /* 0x0000000205057208 */ /* 0x000fc80004800000 */
[----:B------:R-:W-:-:S04]  /*5af20*/  IADD3 R3, R5, -0x3f3504f3, RZ ;  /* 0xc0cafb0d05037810 */ /* 0x000fc80007ffe0ff */
[----:B------:R-:W-:-:S04]  /*5af30*/  LOP3.LUT R3, R3, 0xff800000, RZ, 0xc0, !PT ;  /* 0xff80000003037812 */ /* 0x000fc800078ec0ff */
[----:B------:R1:W2:Y:S01]  /*5af40*/  I2F R8, R3 ;  /* 0x0000000300087306 */ /* 0x0002a20000201400 */
[----:B------:R-:W-:Y:S01]  /*5af50*/  FSEL R7, RZ, -23, P1 ;  /* 0xc1b80000ff077808 */ /* 0x000fe20000800000 */
[----:B-1----:R-:W-:-:S04]  /*5af60*/  IMAD.IADD R3, R5, 0x1, -R3 ;  /* 0x0000000105037824 */ /* 0x002fc800078e0a03 */
[----:B------:R-:W-:Y:S02]  /*5af70*/  FADD R3, R3, -1 ;  /* 0xbf80000003037421 */ /* 0x000fe40000000000 */
[----:B--2---:R-:W-:Y:S02]  /*5af80*/  FFMA.FTZ R8, R8, 1.1920928955078125e-07, R7 ;  /* 0x3400000008087823 */ /* 0x004fe40000010007 */
        /* <DEDUP_REMOVED lines=8> */
[----:B------:R-:W-:Y:S01]  /*5b010*/  FFMA.FTZ R7, R3, R7, -0.72134751081466674805 ;  /* 0xbf38aa3b03077423 */ /* 0x000fe20000010007 */
[----:B------:R-:W-:-:S03]  /*5b020*/  ISETP.GE.U32.AND P1, PT, R5, 0x7f800000, PT ;  /* 0x7f8000000500780c */ /* 0x000fc60003f26070 */
[----:B------:R-:W-:-:S04]  /*5b030*/  FMUL R7, R3, R7 ;  /* 0x0000000703077220 */ /* 0x000fc80000400000 */
[----:B------:R-:W-:-:S04]  /*5b040*/  FMUL R7, R3, R7 ;  /* 0x0000000703077220 */ /* 0x000fc80000400000 */
[----:B------:R-:W-:-:S04]  /*5b050*/  FFMA.FTZ R3, R3, 1.4426950216293334961, R7 ;  /* 0x3fb8aa3b03037823 */ /* 0x000fc80000010007 */
[----:B0-----:R-:W-:Y:S01]  /*5b060*/  FADD R9, R8, R3 ;  /* 0x0000000308097221 */ /* 0x001fe20000000000 */
[----:B------:R-:W-:-:S05]  /*5b070*/  @P1 MOV R3, 0x7f800000 ;  /* 0x7f80000000031802 */ /* 0x000fca0000000f00 */
[C---:B------:R-:W-:Y:S01]  /*5b080*/  @P1 FFMA.FTZ R9, R5.reuse, R3, +INF ;  /* 0x7f80000005091423 */ /* 0x040fe20000010003 */
[----:B------:R-:W-:-:S04]  /*5b090*/  FSETP.NEU.AND P0, PT, R5, RZ, PT ;  /* 0x000000ff0500720b */ /* 0x000fc80003f0d000 */
[----:B------:R0:W-:Y:S04]  /*5b0a0*/  STL [R1+0x6bc], R9 ;  /* 0x0006bc0901007387 */ /* 0x0001e80000100800 */
[----:B------:R-:W2:Y:S04]  /*5b0b0*/  LDL.LU R5, [R1+0x87c] ;  /* 0x00087c0001057983 */ /* 0x000ea80000300800 */
[----:B------:R-:W3:Y:S04]  /*5b0c0*/  LDL.LU R13, [R1+0x638] ;  /* 0x00063800010d7983 */ /* 0x000ee80000300800 */
[----:B------:R-:W4:Y:S04]  /*5b0d0*/  LDL.LU R12, [R1+0x63c] ;  /* 0x00063c00010c7983 */ /* 0x000f280000300800 */
[----:B------:R-:W5:Y:S04]  /*5b0e0*/  LDL.LU R11, [R1+0x668] ;  /* 0x00066800010b7983 */ /* 0x000f680000300800 */
[----:B------:R-:W3:Y:S04]  /*5b0f0*/  LDL.LU R10, [R1+0x66c] ;  /* 0x00066c00010a7983 */ /* 0x000ee80000300800 */
[----:B0-----:R-:W3:Y:S04]  /*5b100*/  LDL.LU R9, [R1+0x688] ;  /* 0x0006880001097983 */ /* 0x001ee80000300800 */
[----:B------:R-:W4:Y:S04]  /*5b110*/  LDL.LU R8, [R1+0x67c] ;  /* 0x00067c0001087983 */ /* 0x000f280000300800 */
[----:B------:R-:W5:Y:S04]  /*5b120*/  LDL.LU R7, [R1+0x678] ;  /* 0x0006780001077983 */ /* 0x000f680000300800 */
[----:B------:R-:W5:Y:S04]  /*5b130*/  LDL.LU R6, [R1+0x68c] ;  /* 0x00068c0001067983 */ /* 0x000f680000300800 */
[----:B------:R-:W5:Y:S01]  /*5b140*/  LDL.LU R3, [R1+0x880] ;  /* 0x0008800001037983 */ /* 0x000f620000300800 */
[----:B--2---:R-:W-:-:S02]  /*5b150*/  FSETP.GT.AND P1, PT, |R5|, 8.50705917302346158658e+37, PT ;  /* 0x7e8000000500780b */ /* 0x004fc40003f24200 */
[C---:B------:R-:W-:Y:S01]  /*5b160*/  FSETP.GEU.AND P2, PT, |R5|.reuse, 1.175494350822287508e-38, PT ;  /* 0x008000000500780b */ /* 0x040fe20003f4e200 */
[C---:B------:R-:W-:Y:S01]  /*5b170*/  FMUL R14, R5.reuse, 8388608 ;  /* 0x4b000000050e7820 */ /* 0x040fe20000400000 */
[----:B------:R-:W-:-:S04]  /*5b180*/  FSETP.GEU.AND P3, PT, R5, 1.175494350822287508e-38, PT ;  /* 0x008000000500780b */ /* 0x000fc80003f6e000 */
[----:B------:R-:W-:-:S05]  /*5b190*/  FSEL R14, R14, R5, !P3 ;  /* 0x000000050e0e7208 */ /* 0x000fca0005800000 */
[----:B------:R-:W-:-:S04]  /*5b1a0*/  @P1 FMUL R5, R5, 0.25 ;  /* 0x3e80000005051820 */ /* 0x000fc80000400000 */
[----:B------:R-:W-:-:S04]  /*5b1b0*/  @!P2 FMUL R5, R5, 16777216 ;  /* 0x4b8000000505a820 */ /* 0x000fc80000400000 */
[----:B------:R-:W0:Y:S01]  /*5b1c0*/  MUFU.RCP R15, R5 ;  /* 0x00000005000f7308 */ /* 0x000e220000001000 */
[----:B------:R1:W-:Y:S01]  /*5b1d0*/  STL [R1+0x638], R14 ;  /* 0x0006380e01007387 */ /* 0x0003e20000100800 */
[----:B---3--:R-:W-:Y:S02]  /*5b1e0*/  @P1 FMUL R9, R9, 0.25 ;  /* 0x3e80000009091820 */ /* 0x008fe40000400000 */
[----:B----4-:R-:W-:Y:S02]  /*5b1f0*/  @P1 FMUL R8, R8, 0.25 ;  /* 0x3e80000008081820 */ /* 0x010fe40000400000 */
[----:B------:R-:W-:Y:S02]  /*5b200*/  @P1 FMUL R10, R10, 0.25 ;  /* 0x3e8000000a0a1820 */ /* 0x000fe40000400000 */
[----:B-----5:R-:W-:Y:S02]  /*5b210*/  @P1 FMUL R7, R7, 0.25 ;  /* 0x3e80000007071820 */ /* 0x020fe40000400000 */
[----:B------:R-:W-:-:S02]  /*5b220*/  @P1 FMUL R11, R11, 0.25 ;  /* 0x3e8000000b0b1820 */ /* 0x000fc40000400000 */
[----:B------:R-:W-:Y:S02]  /*5b230*/  @P1 FMUL R6, R6, 0.25 ;  /* 0x3e80000006061820 */ /* 0x000fe40000400000 */
[----:B------:R-:W-:Y:S02]  /*5b240*/  @P1 FMUL R12, R12, 0.25 ;  /* 0x3e8000000c0c1820 */ /* 0x000fe40000400000 */
[----:B------:R-:W-:Y:S01]  /*5b250*/  @P1 FMUL R13, R13, 0.25 ;  /* 0x3e8000000d0d1820 */ /* 0x000fe20000400000 */
[C---:B------:R-:W-:Y:S01]  /*5b260*/  FSETP.GEU.AND P1, PT, R3.reuse, 1.175494350822287508e-38, PT ;  /* 0x008000000300780b */ /* 0x040fe20003f2e000 */
[----:B-1----:R-:W-:Y:S02]  /*5b270*/  FMUL R14, R3, 8388608 ;  /* 0x4b000000030e7820 */ /* 0x002fe40000400000 */
[----:B------:R-:W-:-:S03]  /*5b280*/  @!P2 FMUL R8, R8, 16777216 ;  /* 0x4b8000000808a820 */ /* 0x000fc60000400000 */
[----:B------:R-:W-:Y:S01]  /*5b290*/  FSEL R14, R14, R3, !P1 ;  /* 0x000000030e0e7208 */ /* 0x000fe20004800000 */
[----:B0-----:R-:W-:Y:S02]  /*5b2a0*/  FMUL R16, R15, R8 ;  /* 0x000000080f107220 */ /* 0x001fe40000400000 */
[----:B------:R-:W-:Y:S01]  /*5b2b0*/  @!P2 FMUL R7, R7, 16777216 ;  /* 0x4b8000000707a820 */ /* 0x000fe20000400000 */
[----:B------:R-:W-:Y:S01]  /*5b2c0*/  IADD3 R5, R14, -0x3f3504f3, RZ ;  /* 0xc0cafb0d0e057810 */ /* 0x000fe20007ffe0ff */
[----:B------:R-:W-:Y:S02]  /*5b2d0*/  @!P2 FMUL R6, R6, 16777216 ;  /* 0x4b8000000606a820 */ /* 0x000fe40000400000 */
[----:B------:R-:W-:Y:S01]  /*5b2e0*/  @!P2 FMUL R9, R9, 16777216 ;  /* 0x4b8000000909a820 */ /* 0x000fe20000400000 */
[----:B------:R-:W-:Y:S01]  /*5b2f0*/  LOP3.LUT R5, R5, 0xff800000, RZ, 0xc0, !PT ;  /* 0xff80000005057812 */ /* 0x000fe200078ec0ff */
[----:B------:R-:W-:Y:S01]  /*5b300*/  FMUL R8, R15, R7 ;  /* 0x000000070f087220 */ /* 0x000fe20000400000 */
[----:B------:R0:W-:Y:S01]  /*5b310*/  STL [R1+0x6b0], R16 ;  /* 0x0006b01001007387 */ /* 0x0001e20000100800 */
[----:B------:R-:W-:Y:S01]  /*5b320*/  @!P2 FMUL R10, R10, 16777216 ;  /* 0x4b8000000a0aa820 */ /* 0x000fe20000400000 */
[----:B------:R1:W2:Y:S01]  /*5b330*/  I2F R7, R5 ;  /* 0x0000000500077306 */ /* 0x0002a20000201400 */
[----:B------:R-:W-:Y:S01]  /*5b340*/  @!P2 FMUL R11, R11, 16777216 ;  /* 0x4b8000000b0ba820 */ /* 0x000fe20000400000 */
[----:B------:R3:W-:Y:S01]  /*5b350*/  STL [R1+0x6a4], R8 ;  /* 0x0006a40801007387 */ /* 0x0007e20000100800 */
[----:B------:R-:W-:-:S02]  /*5b360*/  @!P2 FMUL R12, R12, 16777216 ;  /* 0x4b8000000c0ca820 */ /* 0x000fc40000400000 */
[C---:B0-----:R-:W-:Y:S02]  /*5b370*/  FMUL R16, R15.reuse, R6 ;  /* 0x000000060f107220 */ /* 0x041fe40000400000 */
[C---:B------:R-:W-:Y:S02]  /*5b380*/  FMUL R6, R15.reuse, R9 ;  /* 0x000000090f067220 */ /* 0x040fe40000400000 */
[C---:B---3--:R-:W-:Y:S01]  /*5b390*/  FMUL R8, R15.reuse, R10 ;  /* 0x0000000a0f087220 */ /* 0x048fe20000400000 */
[----:B------:R-:W-:Y:S01]  /*5b3a0*/  STL [R1+0x6ac], R16 ;  /* 0x0006ac1001007387 */ /* 0x000fe20000100800 */
[----:B------:R-:W-:-:S03]  /*5b3b0*/  FMUL R9, R15, R11 ;  /* 0x0000000b0f097220 */ /* 0x000fc60000400000 */
[----:B------:R0:W-:Y:S01]  /*5b3c0*/  STL [R1+0x69c], R6 ;  /* 0x00069c0601007387 */ /* 0x0001e20000100800 */
[----:B-1----:R-:W-:-:S03]  /*5b3d0*/  IMAD.IADD R5, R14, 0x1, -R5 ;  /* 0x000000010e057824 */ /* 0x002fc600078e0a05 */
[----:B------:R-:W-:Y:S01]  /*5b3e0*/  STL [R1+0x6a8], R8 ;  /* 0x0006a80801007387 */ /* 0x000fe20000100800 */
[----:B0-----:R-:W-:-:S03]  /*5b3f0*/  FMUL R6, R15, R12 ;  /* 0x0000000c0f067220 */ /* 0x001fc60000400000 */
[----:B------:R-:W-:Y:S01]  /*5b400*/  STL [R1+0x698], R9 ;  /* 0x0006980901007387 */ /* 0x000fe20000100800 */
[----:B------:R-:W-:-:S03]  /*5b410*/  FADD R5, R5, -1 ;  /* 0xbf80000005057421 */ /* 0x000fc60000000000 */
[----:B------:R0:W-:Y:S02]  /*5b420*/  STL [R1+0x6a0], R6 ;  /* 0x0006a00601007387 */ /* 0x0001e40000100800 */
[----:B0-----:R-:W-:-:S05]  /*5b430*/  FSEL R6, RZ, -23, P1 ;  /* 0xc1b80000ff067808 */ /* 0x001fca0000800000 */
        /* <DEDUP_REMOVED lines=8> */
[----:B------:R-:W-:Y:S02]  /*5b4c0*/  FFMA.FTZ R6, R5, R6, 0.48089820146560668945 ;  /* 0x3ef6384a05067423 */ /* 0x000fe40000010006 */
[----:B------:R-:W-:Y:S02]  /*5b4d0*/  @!P2 FMUL R13, R13, 16777216 ;  /* 0x4b8000000d0da820 */ /* 0x000fe40000400000 */
[----:B------:R-:W-:Y:S02]  /*5b4e0*/  FFMA.FTZ R6, R5, R6, -0.72134751081466674805 ;  /* 0xbf38aa3b05067423 */ /* 0x000fe40000010006 */
[----:B------:R-:W-:Y:S02]  /*5b4f0*/  FMUL R8, R15, R13 ;  /* 0x0000000d0f087220 */ /* 0x000fe40000400000 */
[----:B------:R-:W-:-:S04]  /*5b500*/  FMUL R6, R5, R6 ;  /* 0x0000000605067220 */ /* 0x000fc80000400000 */
[C---:B------:R-:W-:Y:S01]  /*5b510*/  FMUL R6, R5.reuse, R6 ;  /* 0x0000000605067220 */ /* 0x040fe20000400000 */
[----:B------:R0:W-:Y:S03]  /*5b520*/  STL [R1+0x694], R8 ;  /* 0x0006940801007387 */ /* 0x0001e60000100800 */
[----:B------:R-:W-:Y:S01]  /*5b530*/  FFMA.FTZ R5, R5, 1.4426950216293334961, R6 ;  /* 0x3fb8aa3b05057823 */ /* 0x000fe20000010006 */
[----:B------:R-:W2:Y:S04]  /*5b540*/  LDL.LU R13, [R1+0x630] ;  /* 0x00063000010d7983 */ /* 0x000ea80000300800 */
[----:B------:R-:W3:Y:S01]  /*5b550*/  LDL.LU R12, [R1+0x634] ;  /* 0x00063400010c7983 */ /* 0x000ee20000300800 */
[----:B------:R-:W-:-:S03]  /*5b560*/  FADD R26, R7, R5 ;  /* 0x00000005071a7221 */ /* 0x000fc60000000000 */
[----:B------:R-:W4:Y:S04]  /*5b570*/  LDL.LU R11, [R1+0x660] ;  /* 0x00066000010b7983 */ /* 0x000f280000300800 */
[----:B------:R-:W5:Y:S04]  /*5b580*/  LDL.LU R10, [R1+0x664] ;  /* 0x00066400010a7983 */ /* 0x000f680000300800 */
[----:B------:R-:W5:Y:S04]  /*5b590*/  LDL.LU R9, [R1+0x680] ;  /* 0x0006800001097983 */ /* 0x000f680000300800 */
[----:B0-----:R-:W5:Y:S04]  /*5b5a0*/  LDL.LU R8, [R1+0x684] ;  /* 0x0006840001087983 */ /* 0x001f680000300800 */
        /* <DEDUP_REMOVED lines=11> */
[----:B------:R-:W-:-:S02]  /*5b660*/  FSETP.GT.AND P1, PT, |R4|, 8.50705917302346158658e+37, PT ;  /* 0x7e8000000400780b */ /* 0x000fc40003f24200 */
[----:B------:R-:W-:Y:S02]  /*5b670*/  FSETP.GEU.AND P4, PT, |R4|, 1.175494350822287508e-38, PT ;  /* 0x008000000400780b */ /* 0x000fe40003f8e200 */
[----:B------:R-:W-:-:S09]  /*5b680*/  FSETP.GT.AND P2, PT, |R2|, 8.50705917302346158658e+37, PT ;  /* 0x7e8000000200780b */ /* 0x000fd20003f44200 */
[----:B------:R-:W-:-:S04]  /*5b690*/  @P1 FMUL R4, R4, 0.25 ;  /* 0x3e80000004041820 */ /* 0x000fc80000400000 */
[----:B------:R-:W-:-:S04]  /*5b6a0*/  @!P4 FMUL R4, R4, 16777216 ;  /* 0x4b8000000404c820 */ /* 0x000fc80000400000 */
[----:B------:R0:W1:Y:S01]  /*5b6b0*/  MUFU.RCP R15, R4 ;  /* 0x00000004000f7308 */ /* 0x0000620000001000 */
[----:B------:R-:W-:-:S04]  /*5b6c0*/  LOP3.LUT R0, R0, 0xbfffffff, RZ, 0xc0, !PT ;  /* 0xbfffffff00007812 */ /* 0x000fc800078ec0ff */
[----:B------:R-:W-:Y:S02]  /*5b6d0*/  @P0 LOP3.LUT R0, R0, 0x40000000, RZ, 0xfc, !PT ;  /* 0x4000000000000812 */ /* 0x000fe400078efcff */
[----:B------:R-:W-:Y:S01]  /*5b6e0*/  FSETP.NEU.AND P0, PT, R14, RZ, PT ;  /* 0x000000ff0e00720b */ /* 0x000fe20003f0d000 */
[----:B--2---:R-:W-:Y:S02]  /*5b6f0*/  @P1 FMUL R13, R13, 0.25 ;  /* 0x3e8000000d0d1820 */ /* 0x004fe40000400000 */
[----:B---3--:R-:W-:Y:S02]  /*5b700*/  @P1 FMUL R12, R12, 0.25 ;  /* 0x3e8000000c0c1820 */ /* 0x008fe40000400000 */
[----:B----4-:R-:W-:Y:S02]  /*5b710*/  @P1 FMUL R11, R11, 0.25 ;  /* 0x3e8000000b0b1820 */ /* 0x010fe40000400000 */
[----:B-----5:R-:W-:Y:S02]  /*5b720*/  @P1 FMUL R10, R10, 0.25 ;  /* 0x3e8000000a0a1820 */ /* 0x020fe40000400000 */
[----:B------:R-:W-:-:S02]  /*5b730*/  @P1 FMUL R9, R9, 0.25 ;  /* 0x3e80000009091820 */ /* 0x000fc40000400000 */
[----:B------:R-:W-:Y:S02]  /*5b740*/  @P1 FMUL R8, R8, 0.25 ;  /* 0x3e80000008081820 */ /* 0x000fe40000400000 */
[----:B------:R-:W-:Y:S02]  /*5b750*/  @P1 FMUL R7, R7, 0.25 ;  /* 0x3e80000007071820 */ /* 0x000fe40000400000 */
[----:B------:R-:W-:Y:S02]  /*5b760*/  @P1 FMUL R5, R5, 0.25 ;  /* 0x3e80000005051820 */ /* 0x000fe40000400000 */
[----:B------:R-:W-:Y:S02]  /*5b770*/  @!P4 FMUL R7, R7, 16777216 ;  /* 0x4b8000000707c820 */ /* 0x000fe40000400000 */
[----:B------:R-:W-:Y:S02]  /*5b780*/  @!P4 FMUL R5, R5, 16777216 ;  /* 0x4b8000000505c820 */ /* 0x000fe40000400000 */
[----:B------:R-:W-:-:S02]  /*5b790*/  @!P4 FMUL R8, R8, 16777216 ;  /* 0x4b8000000808c820 */ /* 0x000fc40000400000 */
[----:B------:R-:W-:Y:S02]  /*5b7a0*/  @!P4 FMUL R9, R9, 16777216 ;  /* 0x4b8000000909c820 */ /* 0x000fe40000400000 */
[----:B------:R-:W-:Y:S02]  /*5b7b0*/  @!P4 FMUL R10, R10, 16777216 ;  /* 0x4b8000000a0ac820 */ /* 0x000fe40000400000 */
[----:B------:R-:W-:Y:S02]  /*5b7c0*/  @!P4 FMUL R11, R11, 16777216 ;  /* 0x4b8000000b0bc820 */ /* 0x000fe40000400000 */
[----:B------:R-:W-:Y:S02]  /*5b7d0*/  @!P4 FMUL R12, R12, 16777216 ;  /* 0x4b8000000c0cc820 */ /* 0x000fe40000400000 */
[----:B------:R-:W-:Y:S01]  /*5b7e0*/  @!P4 FMUL R13, R13, 16777216 ;  /* 0x4b8000000d0dc820 */ /* 0x000fe20000400000 */
[----:B------:R-:W-:Y:S01]  /*5b7f0*/  ISETP.GE.U32.AND P4, PT, R14, 0x7f800000, PT ;  /* 0x7f8000000e00780c */ /* 0x000fe20003f86070 */
[----:B------:R-:W-:Y:S01]  /*5b800*/  @P2 FMUL R21, R21, 0.25 ;  /* 0x3e80000015152820 */ /* 0x000fe20000400000 */
[----:B------:R-:W-:Y:S01]  /*5b810*/  FSETP.GEU.AND P1, PT, |R2|, 1.175494350822287508e-38, PT ;  /* 0x008000000200780b */ /* 0x000fe20003f2e200 */
[----:B------:R-:W-:-:S02]  /*5b820*/  @P2 FMUL R22, R22, 0.25 ;  /* 0x3e80000016162820 */ /* 0x000fc40000400000 */
[----:B------:R-:W-:Y:S02]  /*5b830*/  @P2 FMUL R20, R20, 0.25 ;  /* 0x3e80000014142820 */ /* 0x000fe40000400000 */
[----:B------:R-:W-:Y:S02]  /*5b840*/  @P2 FMUL R23, R23, 0.25 ;  /* 0x3e80000017172820 */ /* 0x000fe40000400000 */
[----:B------:R-:W-:Y:S02]  /*5b850*/  @P2 FMUL R19, R19, 0.25 ;  /* 0x3e80000013132820 */ /* 0x000fe40000400000 */
[----:B------:R-:W-:Y:S02]  /*5b860*/  @P2 FMUL R24, R24, 0.25 ;  /* 0x3e80000018182820 */ /* 0x000fe40000400000 */
[----:B------:R-:W-:Y:S02]  /*5b870*/  @P2 FMUL R2, R2, 0.25 ;  /* 0x3e80000002022820 */ /* 0x000fe40000400000 */
[----:B------:R-:W-:-:S02]  /*5b880*/  @P2 FMUL R25, R25, 0.25 ;  /* 0x3e80000019192820 */ /* 0x000fc40000400000 */
[----:B------:R-:W-:Y:S02]  /*5b890*/  @P2 FMUL R17, R17, 0.25 ;  /* 0x3e80000011112820 */ /* 0x000fe40000400000 */
[C---:B------:R-:W-:Y:S01]  /*5b8a0*/  FMUL R16, R6.reuse, 8388608 ;  /* 0x4b00000006107820 */ /* 0x040fe20000400000 */
[----:B------:R-:W-:Y:S02]  /*5b8b0*/  FSETP.GEU.AND P2, PT, R6, 1.175494350822287508e-38, PT ;  /* 0x008000000600780b */ /* 0x000fe40003f4e000 */
[----:B0-----:R-:W-:Y:S02]  /*5b8c0*/  @P4 MOV R4, 0x7f800000 ;  /* 0x7f80000000044802 */ /* 0x001fe40000000f00 */
[----:B------:R-:W-:Y:S01]  /*5b8d0*/  FSEL R29, R16, R6, !P2 ;  /* 0x00000006101d7208 */ /* 0x000fe20005000000 */
[----:B-1----:R-:W-:Y:S02]  /*5b8e0*/  FMUL R5, R15, R5 ;  /* 0x000000050f057220 */ /* 0x002fe40000400000 */
[----:B------:R-:W-:Y:S01]  /*5b8f0*/  @P4 FFMA.FTZ R26, R14, R4, +INF ;  /* 0x7f8000000e1a4423 */ /* 0x000fe20000010004 */
[----:B------:R-:W-:Y:S01]  /*5b900*/  IADD3 R4, R29, -0x3f3504f3, RZ ;  /* 0xc0cafb0d1d047810 */ /* 0x000fe20007ffe0ff */
[----:B------:R-:W-:-:S03]  /*5b910*/  FMUL R7, R15, R7 ;  /* 0x000000070f077220 */ /* 0x000fc60000400000 */
[----:B------:R-:W-:Y:S01]  /*5b920*/  LOP3.LUT R4, R4, 0xff800000, RZ, 0xc0, !PT ;  /* 0xff80000004047812 */ /* 0x000fe200078ec0ff */
[----:B------:R-:W-:Y:S01]  /*5b930*/  STL [R1+0x6b8], R26 ;  /* 0x0006b81a01007387 */ /* 0x000fe20000100800 */
[----:B------:R-:W-:-:S03]  /*5b940*/  FMUL R8, R15, R8 ;  /* 0x000000080f087220 */ /* 0x000fc60000400000 */
[----:B------:R0:W-:Y:S01]  /*5b950*/  STL [R1+0x690], R5 ;  /* 0x0006900501007387 */ /* 0x0001e20000100800 */
[----:B------:R1:W2:Y:S03]  /*5b960*/  I2F R14, R4 ;  /* 0x00000004000e7306 */ /* 0x0002a60000201400 */
[----:B------:R3:W-:Y:S01]  /*5b970*/  STL [R1+0x688], R7 ;  /* 0x0006880701007387 */ /* 0x0007e20000100800 */
[----:B0-----:R-:W-:-:S03]  /*5b980*/  FMUL R5, R15, R9 ;  /* 0x000000090f057220 */ /* 0x001fc60000400000 */
[----:B------:R0:W-:Y:S01]  /*5b990*/  STL [R1+0x68c], R8 ;  /* 0x00068c0801007387 */ /* 0x0001e20000100800 */
[----:B---3--:R-:W-:-:S03]  /*5b9a0*/  FMUL R7, R15, R10 ;  /* 0x0000000a0f077220 */ /* 0x008fc60000400000 */
[----:B------:R3:W-:Y:S01]  /*5b9b0*/  STL [R1+0x67c], R5 ;  /* 0x00067c0501007387 */ /* 0x0007e20000100800 */
[----:B-1----:R-:W-:Y:S02]  /*5b9c0*/  IMAD.IADD R4, R29, 0x1, -R4 ;  /* 0x000000011d047824 */ /* 0x002fe400078e0a04 */
[C---:B0-----:R-:W-:Y:S01]  /*5b9d0*/  FMUL R8, R15.reuse, R11 ;  /* 0x0000000b0f087220 */ /* 0x041fe20000400000 */
[----:B------:R-:W-:Y:S01]  /*5b9e0*/  STL [R1+0x684], R7 ;  /* 0x0006840701007387 */ /* 0x000fe20000100800 */
[----:B---3--:R-:W-:-:S03]  /*5b9f0*/  FMUL R5, R15, R12 ;  /* 0x0000000c0f057220 */ /* 0x008fc60000400000 */
[----:B------:R-:W-:Y:S01]  /*5ba00*/  STL [R1+0x674], R8 ;  /* 0x0006740801007387 */ /* 0x000fe20000100800 */
[----:B------:R-:W-:-:S03]  /*5ba10*/  FADD R4, R4, -1 ;  /* 0xbf80000004047421 */ /* 0x000fc60000000000 */
[----:B------:R0:W-:Y:S02]  /*5ba20*/  STL [R1+0x678], R5 ;  /* 0x0006780501007387 */ /* 0x0001e40000100800 */
[----:B0-----:R-:W-:-:S05]  /*5ba30*/  FSEL R5, RZ, -23, P2 ;  /* 0xc1b80000ff057808 */ /* 0x001fca0001000000 */
[----:B--2---:R-:W-:Y:S02]  /*5ba40*/  FFMA.FTZ R14, R14, 1.1920928955078125e-07, R5 ;  /* 0x340000000e0e7823 */ /* 0x004fe40000010005 */
[----:B------:R-:W-:-:S04]  /*5ba50*/  FFMA.FTZ R5, R4, R18, -0.16845393180847167969 ;  /* 0xbe2c7f3004057423 */ /* 0x000fc80000010012 */
[C---:B------:R-:W-:Y:S02]  /*5ba60*/  FFMA.FTZ R5, R4.reuse, R5, 0.1716887056827545166 ;  /* 0x3e2fcf2a04057423 */ /* 0x040fe40000010005 */
[----:B------:R-:W-:Y:S02]  /*5ba70*/  FMUL R7, R15, R13 ;  /* 0x0000000d0f077220 */ /* 0x000fe40000400000 */
[----:B------:R-:W-:Y:S02]  /*5ba80*/  FFMA.FTZ R5, R4, R5, -0.17900948226451873779 ;  /* 0xbe374e4304057423 */ /* 0x000fe40000010005 */
[----:B------:R-:W-:Y:S02]  /*5ba90*/  @!P1 FMUL R25, R25, 16777216 ;  /* 0x4b80000019199820 */ /* 0x000fe40000400000 */
[----:B------:R-:W-:Y:S02]  /*5baa0*/  @!P1 FMUL R24, R24, 16777216 ;  /* 0x4b80000018189820 */ /* 0x000fe40000400000 */
[----:B------:R-:W-:-:S02]  /*5bab0*/  FFMA.FTZ R5, R4, R5, 0.20512372255325317383 ;  /* 0x3e520bf404057423 */ /* 0x000fc40000010005 */
[----:B------:R-:W-:Y:S01]  /*5bac0*/  @!P1 FMUL R23, R23, 16777216 ;  /* 0x4b80000017179820 */ /* 0x000fe20000400000 */
[----:B------:R-:W-:Y:S01]  /*5bad0*/  STL [R1+0x668], R7 ;  /* 0x0006680701007387 */ /* 0x000fe20000100800 */
[----:B------:R-:W-:Y:S02]  /*5bae0*/  @!P1 FMUL R22, R22, 16777216 ;  /* 0x4b80000016169820 */ /* 0x000fe40000400000 */
[----:B------:R-:W-:Y:S01]  /*5baf0*/  @!P1 FMUL R21, R21, 16777216 ;  /* 0x4b80000015159820 */ /* 0x000fe20000400000 */
[----:B------:R0:W-:Y:S01]  /*5bb00*/  STL [R1+0x10], R25 ;  /* 0x0000101901007387 */ /* 0x0001e20000100800 */
[----:B------:R-:W-:Y:S02]  /*5bb10*/  @!P1 FMUL R20, R20, 16777216 ;  /* 0x4b80000014149820 */ /* 0x000fe40000400000 */
[----:B------:R-:W-:Y:S01]  /*5bb20*/  FFMA.FTZ R5, R4, R5, -0.24046532809734344482 ;  /* 0xbe763c8b04057423 */ /* 0x000fe20000010005 */
[----:B------:R1:W-:Y:S01]  /*5bb30*/  STL [R1+0x14], R24 ;  /* 0x0000141801007387 */ /* 0x0003e20000100800 */
[----:B------:R-:W-:-:S02]  /*5bb40*/  @!P1 FMUL R19, R19, 16777216 ;  /* 0x4b80000013139820 */ /* 0x000fc40000400000 */
[----:B------:R-:W-:Y:S01]  /*5bb50*/  @!P1 FMUL R17, R17, 16777216 ;  /* 0x4b80000011119820 */ /* 0x000fe20000400000 */
[----:B------:R-:W-:Y:S01]  /*5bb60*/  STL [R1+0x18], R23 ;  /* 0x0000181701007387 */ /* 0x000fe20000100800 */
[----:B------:R-:W-:-:S03]  /*5bb70*/  FFMA.FTZ R5, R4, R5, 0.28857114911079406738 ;  /* 0x3e93bf9904057423 */ /* 0x000fc60000010005 */
[----:B------:R-:W-:Y:S04]  /*5bb80*/  STL [R1+0x1c], R22 ;  /* 0x00001c1601007387 */ /* 0x000fe80000100800 */
[----:B------:R-:W-:Y:S01]  /*5bb90*/  STL [R1+0x20], R21 ;  /* 0x0000201501007387 */ /* 0x000fe20000100800 */
[----:B------:R-:W-:-:S03]  /*5bba0*/  FFMA.FTZ R5, R4, R5, -0.36067417263984680176 ;  /* 0xbeb8aa4904057423 */ /* 0x000fc60000010005 */
[----:B------:R-:W-:Y:S04]  /*5bbb0*/  STL [R1+0x24], R20 ;  /* 0x0000241401007387 */ /* 0x000fe80000100800 */
[----:B------:R-:W-:Y:S04]  /*5bbc0*/  STL [R1+0x28], R19 ;  /* 0x0000281301007387 */ /* 0x000fe80000100800 */
[----:B------:R2:W-:Y:S04]  /*5bbd0*/  STL [R1+0x2c], R17 ;  /* 0x00002c1101007387 */ /* 0x0005e80000100800 */
[----:B------:R-:W3:Y:S01]  /*5bbe0*/  LDL.LU R9, [R1+0x5f0] ;  /* 0x0005f00001097983 */ /* 0x000ee20000300800 */
[----:B------:R-:W-:-:S03]  /*5bbf0*/  FFMA.FTZ R5, R4, R5, 0.48089820146560668945 ;  /* 0x3ef6384a04057423 */ /* 0x000fc60000010005 */
[----:B------:R-:W4:Y:S04]  /*5bc00*/  LDL.LU R10, [R1+0x5f4] ;  /* 0x0005f400010a7983 */ /* 0x000f280000300800 */
[----:B------:R-:W5:Y:S04]  /*5bc10*/  LDL.LU R11, [R1+0x620] ;  /* 0x00062000010b7983 */ /* 0x000f680000300800 */
[----:B------:R-:W2:Y:S04]  /*5bc20*/  LDL.LU R28, [R1+0x624] ;  /* 0x00062400011c7983 */ /* 0x000ea80000300800 */
[----:B------:R-:W2:Y:S01]  /*5bc30*/  LDL.LU R27, [R1+0x640] ;  /* 0x00064000011b7983 */ /* 0x000ea20000300800 */
[----:B------:R-:W-:-:S03]  /*5bc40*/  FFMA.FTZ R5, R4, R5, -0.72134751081466674805 ;  /* 0xbf38aa3b04057423 */ /* 0x000fc60000010005 */
[----:B------:R-:W2:Y:S04]  /*5bc50*/  LDL.LU R26, [R1+0x644] ;  /* 0x00064400011a7983 */ /* 0x000ea80000300800 */
[----:B0-----:R-:W2:Y:S04]  /*5bc60*/  LDL.LU R25, [R1+0x650] ;  /* 0x0006500001197983 */ /* 0x001ea80000300800 */
[----:B-1----:R-:W2:Y:S01]  /*5bc70*/  LDL.LU R24, [R1+0x654] ;  /* 0x0006540001187983 */ /* 0x002ea20000300800 */
[----:B------:R-:W-:-:S04]  /*5bc80*/  FMUL R5, R4, R5 ;  /* 0x0000000504057220 */ /* 0x000fc80000400000 */
[----:B------:R-:W-:-:S04]  /*5bc90*/  FMUL R5, R4, R5 ;  /* 0x0000000504057220 */ /* 0x000fc80000400000 */
[----:B------:R-:W-:-:S04]  /*5bca0*/  FFMA.FTZ R4, R4, 1.4426950216293334961, R5 ;  /* 0x3fb8aa3b04047823 */ /* 0x000fc80000010005 */
[----:B------:R-:W-:Y:S02]  /*5bcb0*/  FADD R7, R14, R4 ;  /* 0x000000040e077221 */ /* 0x000fe40000000000 */
[----:B------:R-:W2:Y:S01]  /*5bcc0*/  LDL.LU R4, [R1+0x888] ;  /* 0x0008880001047983 */ /* 0x000ea20000300800 */
[C---:B------:R-:W-:Y:S01]  /*5bcd0*/  FSETP.GT.AND P2, PT, |R3|.reuse, 8.50705917302346158658e+37, PT ;  /* 0x7e8000000300780b */ /* 0x040fe20003f44200 */
[----:B------:R-:W-:Y:S01]  /*5bce0*/  @!P1 FMUL R2, R2, 16777216 ;  /* 0x4b80000002029820 */ /* 0x000fe20000400000 */
[----:B------:R-:W-:-:S11]  /*5bcf0*/  FSETP.GEU.AND P1, PT, |R3|, 1.175494350822287508e-38, PT ;  /* 0x008000000300780b */ /* 0x000fd60003f2e200 */
[----:B------:R-:W-:-:S04]  /*5bd00*/  @P2 FMUL R3, R3, 0.25 ;  /* 0x3e80000003032820 */ /* 0x000fc80000400000 */
[----:B------:R-:W-:Y:S02]  /*5bd10*/  @!P1 FMUL R3, R3, 16777216 ;  /* 0x4b80000003039820 */ /* 0x000fe40000400000 */
[----:B---3--:R-:W-:Y:S02]  /*5bd20*/  @P2 FMUL R9, R9, 0.25 ;  /* 0x3e80000009092820 */ /* 0x008fe40000400000 */
[----:B----4-:R-:W-:Y:S02]  /*5bd30*/  @P2 FMUL R10, R10, 0.25 ;  /* 0x3e8000000a0a2820 */ /* 0x010fe40000400000 */
[----:B-----5:R-:W-:Y:S02]  /*5bd40*/  @P2 FMUL R11, R11, 0.25 ;  /* 0x3e8000000b0b2820 */ /* 0x020fe40000400000 */
[----:B--2---:R-:W-:Y:S02]  /*5bd50*/  @P2 FMUL R28, R28, 0.25 ;  /* 0x3e8000001c1c2820 */ /* 0x004fe40000400000 */
[----:B------:R-:W-:-:S02]  /*5bd60*/  @P2 FMUL R27, R27, 0.25 ;  /* 0x3e8000001b1b2820 */ /* 0x000fc40000400000 */
[----:B------:R-:W-:Y:S02]  /*5bd70*/  @P2 FMUL R26, R26, 0.25 ;  /* 0x3e8000001a1a2820 */ /* 0x000fe40000400000 */
[----:B------:R-:W-:Y:S02]  /*5bd80*/  @P2 FMUL R25, R25, 0.25 ;  /* 0x3e80000019192820 */ /* 0x000fe40000400000 */
[----:B------:R-:W-:Y:S01]  /*5bd90*/  @P2 FMUL R24, R24, 0.25 ;  /* 0x3e80000018182820 */ /* 0x000fe20000400000 */
[----:B------:R-:W-:-:S13]  /*5bda0*/  ISETP.GE.U32.AND P2, PT, R29, 0x7f800000, PT ;  /* 0x7f8000001d00780c */ /* 0x000fda0003f46070 */
[----:B------:R-:W-:Y:S01]  /*5bdb0*/  @P2 MOV R5, 0x7f800000 ;  /* 0x7f80000000052802 */ /* 0x000fe20000000f00 */
[----:B------:R-:W-:-:S04]  /*5bdc0*/  FMUL R17, R4, 8388608 ;  /* 0x4b00000004117820 */ /* 0x000fc80000400000 */
[----:B------:R-:W-:Y:S01]  /*5bdd0*/  @P2 FFMA.FTZ R7, R29, R5, +INF ;  /* 0x7f8000001d072423 */ /* 0x000fe20000010005 */
[----:B------:R-:W-:-:S04]  /*5bde0*/  FSETP.GEU.AND P2, PT, R4, 1.175494350822287508e-38, PT ;  /* 0x008000000400780b */ /* 0x000fc80003f4e000 */
[----:B------:R-:W-:-:S04]  /*5bdf0*/  FSEL R17, R17, R4, !P2 ;  /* 0x0000000411117208 */ /* 0x000fc80005000000 */
[----:B------:R-:W-:Y:S01]  /*5be00*/  IADD3 R5, R17, -0x3f3504f3, RZ ;  /* 0xc0cafb0d11057810 */ /* 0x000fe20007ffe0ff */
[----:B------:R0:W-:Y:S03]  /*5be10*/  STL [R1+0x6b4], R7 ;  /* 0x0006b40701007387 */ /* 0x0001e60000100800 */
[----:B------:R-:W-:Y:S01]  /*5be20*/  LOP3.LUT R5, R5, 0xff800000, RZ, 0xc0, !PT ;  /* 0xff80000005057812 */ /* 0x000fe200078ec0ff */
[----:B------:R-:W-:Y:S02]  /*5be30*/  @!P1 FMUL R26, R26, 16777216 ;  /* 0x4b8000001a1a9820 */ /* 0x000fe40000400000 */
[----:B------:R-:W-:Y:S02]  /*5be40*/  @!P1 FMUL R27, R27, 16777216 ;  /* 0x4b8000001b1b9820 */ /* 0x000fe40000400000 */
[----:B------:R-:W-:Y:S01]  /*5be50*/  @!P1 FMUL R24, R24, 16777216 ;  /* 0x4b80000018189820 */ /* 0x000fe20000400000 */
[----:B0-----:R0:W1:Y:S01]  /*5be60*/  I2F R7, R5 ;  /* 0x0000000500077306 */ /* 0x0010620000201400 */
[----:B------:R-:W-:Y:S01]  /*5be70*/  @!P1 FMUL R25, R25, 16777216 ;  /* 0x4b80000019199820 */ /* 0x000fe20000400000 */
[----:B------:R-:W-:Y:S01]  /*5be80*/  STL [R1+0x12f0], R26 ;  /* 0x0012f01a01007387 */ /* 0x000fe20000100800 */
[----:B------:R-:W-:-:S02]  /*5be90*/  @!P1 FMUL R28, R28, 16777216 ;  /* 0x4b8000001c1c9820 */ /* 0x000fc40000400000 */
[----:B------:R-:W-:Y:S01]  /*5bea0*/  @!P1 FMUL R11, R11, 16777216 ;  /* 0x4b8000000b0b9820 */ /* 0x000fe20000400000 */
[----:B------:R-:W-:Y:S01]  /*5beb0*/  STL [R1+0x12f4], R27 ;  /* 0x0012f41b01007387 */ /* 0x000fe20000100800 */
[----:B------:R-:W-:Y:S02]  /*5bec0*/  @!P1 FMUL R10, R10, 16777216 ;  /* 0x4b8000000a0a9820 */ /* 0x000fe40000400000 */
[----:B------:R-:W-:Y:S01]  /*5bed0*/  @!P1 FMUL R9, R9, 16777216 ;  /* 0x4b80000009099820 */ /* 0x000fe20000400000 */
[----:B------:R-:W-:Y:S01]  /*5bee0*/  STL [R1+0x12f8], R24 ;  /* 0x0012f81801007387 */ /* 0x000fe20000100800 */
[----:B0-----:R-:W-:-:S03]  /*5bef0*/  IMAD.IADD R5, R17, 0x1, -R5 ;  /* 0x0000000111057824 */ /* 0x001fc600078e0a05 */
[----:B------:R-:W-:Y:S01]  /*5bf00*/  STL [R1+0x12fc], R25 ;  /* 0x0012fc1901007387 */ /* 0x000fe20000100800 */
[----:B------:R-:W-:-:S03]  /*5bf10*/  FSEL R8, RZ, -23, P2 ;  /* 0xc1b80000ff087808 */ /* 0x000fc60001000000 */
[----:B------:R-:W-:Y:S04]  /*5bf20*/  STL [R1+0x1300], R28 ;  /* 0x0013001c01007387 */ /* 0x000fe80000100800 */
[----:B------:R0:W-:Y:S01]  /*5bf30*/  STL [R1], R11 ;  /* 0x0000000b01007387 */ /* 0x0001e20000100800 */
[----:B------:R-:W-:-:S03]  /*5bf40*/  FADD R5, R5, -1 ;  /* 0xbf80000005057421 */ /* 0x000fc60000000000 */
[----:B------:R-:W-:Y:S04]  /*5bf50*/  STL [R1+0x1304], R3 ;  /* 0x0013040301007387 */ /* 0x000fe80000100800 */
[----:B------:R-:W-:Y:S04]  /*5bf60*/  STL [R1+0x4], R10 ;  /* 0x0000040a01007387 */ /* 0x000fe80000100800 */
[----:B------:R-:W-:Y:S01]  /*5bf70*/  STL [R1+0xc], R9 ;  /* 0x00000c0901007387 */ /* 0x000fe20000100800 */
[----:B-1----:R-:W-:-:S03]  /*5bf80*/  FFMA.FTZ R8, R7, 1.1920928955078125e-07, R8 ;  /* 0x3400000007087823 */ /* 0x002fc60000010008 */
[----:B------:R-:W2:Y:S01]  /*5bf90*/  LDL.LU R23, [R1+0x5a8] ;  /* 0x0005a80001177983 */ /* 0x000ea20000300800 */
[----:B------:R-:W-:-:S03]  /*5bfa0*/  FFMA.FTZ R7, R5, R18, -0.16845393180847167969 ;  /* 0xbe2c7f3005077423 */ /* 0x000fc60000010012 */
[----:B------:R-:W3:Y:S04]  /*5bfb0*/  LDL.LU R22, [R1+0x5ac] ;  /* 0x0005ac0001167983 */ /* 0x000ee80000300800 */
[----:B------:R-:W4:Y:S04]  /*5bfc0*/  LDL.LU R21, [R1+0x598] ;  /* 0x0005980001157983 */ /* 0x000f280000300800 */
[----:B------:R-:W5:Y:S04]  /*5bfd0*/  LDL.LU R20, [R1+0x59c] ;  /* 0x00059c0001147983 */ /* 0x000f680000300800 */
[----:B------:R-:W5:Y:S04]  /*5bfe0*/  LDL.LU R19, [R1+0x57c] ;  /* 0x00057c0001137983 */ /* 0x000f680000300800 */
[----:B------:R-:W5:Y:S04]  /*5bff0*/  LDL.LU R18, [R1+0x578] ;  /* 0x0005780001127983 */ /* 0x000f680000300800 */
[----:B------:R-:W5:Y:S04]  /*5c000*/  LDL.LU R16, [R1+0x58c] ;  /* 0x00058c0001107983 */ /* 0x000f680000300800 */
[----:B------:R-:W5:Y:S01]  /*5c010*/  LDL.LU R14, [R1+0x588] ;  /* 0x00058800010e7983 */ /* 0x000f620000300800 */
[----:B------:R-:W-:-:S04]  /*5c020*/  FFMA.FTZ R7, R5, R7, 0.1716887056827545166 ;  /* 0x3e2fcf2a05077423 */ /* 0x000fc80000010007 */
[----:B------:R-:W-:-:S04]  /*5c030*/  FFMA.FTZ R7, R5, R7, -0.17900948226451873779 ;  /* 0xbe374e4305077423 */ /* 0x000fc80000010007 */
[----:B------:R-:W-:-:S04]  /*5c040*/  FFMA.FTZ R7, R5, R7, 0.20512372255325317383 ;  /* 0x3e520bf405077423 */ /* 0x000fc80000010007 */
[----:B------:R-:W-:Y:S01]  /*5c050*/  FFMA.FTZ R7, R5, R7, -0.24046532809734344482 ;  /* 0xbe763c8b05077423 */ /* 0x000fe20000010007 */
[----:B------:R-:W-:-:S03]  /*5c060*/  FSETP.GT.AND P2, PT, |R6|, 8.50705917302346158658e+37, PT ;  /* 0x7e8000000600780b */ /* 0x000fc60003f44200 */
[----:B------:R-:W-:-:S04]  /*5c070*/  FFMA.FTZ R7, R5, R7, 0.28857114911079406738 ;  /* 0x3e93bf9905077423 */ /* 0x000fc80000010007 */
[----:B------:R-:W-:-:S04]  /*5c080*/  FFMA.FTZ R7, R5, R7, -0.36067417263984680176 ;  /* 0xbeb8aa4905077423 */ /* 0x000fc80000010007 */
[----:B------:R-:W-:Y:S01]  /*5c090*/  FFMA.FTZ R7, R5, R7, 0.48089820146560668945 ;  /* 0x3ef6384a05077423 */ /* 0x000fe20000010007 */
[----:B------:R-:W-:-:S03]  /*5c0a0*/  FSETP.GEU.AND P1, PT, |R6|, 1.175494350822287508e-38, PT ;  /* 0x008000000600780b */ /* 0x000fc60003f2e200 */
[C---:B------:R-:W-:Y:S02]  /*5c0b0*/  FFMA.FTZ R7, R5.reuse, R7, -0.72134751081466674805 ;  /* 0xbf38aa3b05077423 */ /* 0x040fe40000010007 */
[----:B------:R-:W-:Y:S02]  /*5c0c0*/  @P2 FMUL R6, R6, 0.25 ;  /* 0x3e80000006062820 */ /* 0x000fe40000400000 */
[----:B------:R-:W-:-:S04]  /*5c0d0*/  FMUL R7, R5, R7 ;  /* 0x0000000705077220 */ /* 0x000fc80000400000 */
[----:B------:R-:W-:-:S04]  /*5c0e0*/  FMUL R7, R5, R7 ;  /* 0x0000000705077220 */ /* 0x000fc80000400000 */
[----:B------:R-:W-:-:S04]  /*5c0f0*/  FFMA.FTZ R5, R5, 1.4426950216293334961, R7 ;  /* 0x3fb8aa3b05057823 */ /* 0x000fc80000010007 */
[----:B------:R-:W-:Y:S01]  /*5c100*/  FADD R7, R8, R5 ;  /* 0x0000000508077221 */ /* 0x000fe20000000000 */
[----:B------:R-:W-:Y:S01]  /*5c110*/  STL [R1+0x12ec], R17 ;  /* 0x0012ec1101007387 */ /* 0x000fe20000100800 */
[----:B--2---:R-:W-:Y:S02]  /*5c120*/  @P2 FMUL R23, R23, 0.25 ;  /* 0x3e80000017172820 */ /* 0x004fe40000400000 */
[----:B---3--:R-:W-:Y:S02]  /*5c130*/  @P2 FMUL R22, R22, 0.25 ;  /* 0x3e80000016162820 */ /* 0x008fe40000400000 */
[----:B----4-:R-:W-:Y:S02]  /*5c140*/  @P2 FMUL R21, R21, 0.25 ;  /* 0x3e80000015152820 */ /* 0x010fe40000400000 */
[----:B-----5:R-:W-:Y:S02]  /*5c150*/  @P2 FMUL R20, R20, 0.25 ;  /* 0x3e80000014142820 */ /* 0x020fe40000400000 */
[----:B------:R-:W-:-:S02]  /*5c160*/  @P2 FMUL R19, R19, 0.25 ;  /* 0x3e80000013132820 */ /* 0x000fc40000400000 */
[----:B------:R-:W-:Y:S02]  /*5c170*/  @P2 FMUL R18, R18, 0.25 ;  /* 0x3e80000012122820 */ /* 0x000fe40000400000 */
[----:B------:R-:W-:Y:S02]  /*5c180*/  @P2 FMUL R16, R16, 0.25 ;  /* 0x3e80000010102820 */ /* 0x000fe40000400000 */
[----:B------:R-:W-:Y:S01]  /*5c190*/  @P2 FMUL R14, R14, 0.25 ;  /* 0x3e8000000e0e2820 */ /* 0x000fe20000400000 */
[----:B------:R-:W-:Y:S01]  /*5c1a0*/  ISETP.GE.U32.AND P2, PT, R17, 0x7f800000, PT ;  /* 0x7f8000001100780c */ /* 0x000fe20003f46070 */
[----:B------:R-:W-:Y:S02]  /*5c1b0*/  @!P1 FMUL R19, R19, 16777216 ;  /* 0x4b80000013139820 */ /* 0x000fe40000400000 */
[----:B------:R-:W-:-:S10]  /*5c1c0*/  @!P1 FMUL R18, R18, 16777216 ;  /* 0x4b80000012129820 */ /* 0x000fd40000400000 */
[----:B------:R-:W-:Y:S01]  /*5c1d0*/  @P2 MOV R5, 0x7f800000 ;  /* 0x7f80000000052802 */ /* 0x000fe20000000f00 */
[----:B------:R-:W-:Y:S04]  /*5c1e0*/  STL [R1+0x1308], R19 ;  /* 0x0013081301007387 */ /* 0x000fe80000100800 */
[----:B------:R-:W-:-:S05]  /*5c1f0*/  @P2 FFMA.FTZ R7, R17, R5, +INF ;  /* 0x7f80000011072423 */ /* 0x000fca0000010005 */
[----:B------:R-:W-:Y:S04]  /*5c200*/  STL [R1+0x1fc], R7 ;  /* 0x0001fc0701007387 */ /* 0x000fe80000100800 */
[----:B------:R1:W-:Y:S04]  /*5c210*/  STL [R1+0x130c], R18 ;  /* 0x00130c1201007387 */ /* 0x0003e80000100800 */
[----:B------:R-:W2:Y:S04]  /*5c220*/  LDL.LU R15, [R1+0x5a0] ;  /* 0x0005a000010f7983 */ /* 0x000ea80000300800 */
[----:B------:R-:W3:Y:S04]  /*5c230*/  LDL.LU R13, [R1+0x5a4] ;  /* 0x0005a400010d7983 */ /* 0x000ee80000300800 */
[----:B------:R-:W4:Y:S04]  /*5c240*/  LDL.LU R12, [R1+0x590] ;  /* 0x00059000010c7983 */ /* 0x000f280000300800 */
[----:B0-----:R-:W5:Y:S04]  /*5c250*/  LDL.LU R11, [R1+0x594] ;  /* 0x00059400010b7983 */ /* 0x001f680000300800 */
[----:B-1----:R-:W2:Y:S04]  /*5c260*/  LDL.LU R18, [R1+0x10] ;  /* 0x0000100001127983 */ /* 0x002ea80000300800 */
[----:B------:R-:W3:Y:S04]  /*5c270*/  LDL.LU R19, [R1+0x14] ;  /* 0x0000140001137983 */ /* 0x000ee80000300800 */
[----:B------:R-:W4:Y:S04]  /*5c280*/  LDL.LU R3, [R1+0x18] ;  /* 0x0000180001037983 */ /* 0x000f280000300800 */
[----:B------:R-:W5:Y:S04]  /*5c290*/  LDL.LU R28, [R1+0x1c] ;  /* 0x00001c00011c7983 */ /* 0x000f680000300800 */
[----:B------:R-:W5:Y:S04]  /*5c2a0*/  LDL.LU R25, [R1+0x20] ;  /* 0x0000200001197983 */ /* 0x000f680000300800 */
[----:B------:R-:W5:Y:S04]  /*5c2b0*/  LDL.LU R24, [R1+0x24] ;  /* 0x0000240001187983 */ /* 0x000f680000300800 */
[----:B------:R-:W5:Y:S04]  /*5c2c0*/  LDL.LU R27, [R1+0x28] ;  /* 0x00002800011b7983 */ /* 0x000f680000300800 */
[----:B------:R-:W5:Y:S01]  /*5c2d0*/  LDL.LU R26, [R1+0x2c] ;  /* 0x00002c00011a7983 */ /* 0x000f620000300800 */
[----:B------:R-:W2:Y:S03]  /*5c2e0*/  MUFU.RCP R2, R2 ;  /* 0x0000000200027308 */ /* 0x000ea60000001000 */
[----:B------:R-:W5:Y:S04]  /*5c2f0*/  LDL.LU R10, [R1+0x574] ;  /* 0x00057400010a7983 */ /* 0x000f680000300800 */
[----:B------:R-:W5:Y:S04]  /*5c300*/  LDL.LU R9, [R1+0x570] ;  /* 0x0005700001097983 */ /* 0x000f680000300800 */
[----:B------:R-:W5:Y:S04]  /*5c310*/  LDL.LU R8, [R1+0x584] ;  /* 0x0005840001087983 */ /* 0x000f680000300800 */
[----:B------:R-:W5:Y:S04]  /*5c320*/  LDL.LU R7, [R1+0x580] ;  /* 0x0005800001077983 */ /* 0x000f680000300800 */
[----:B------:R-:W5:Y:S01]  /*5c330*/  LDL.LU R5, [R1+0x88c] ;  /* 0x00088c0001057983 */ /* 0x000f620000300800 */
[----:B--2---:R-:W-:-:S02]  /*5c340*/  FMUL R18, R2, R18 ;  /* 0x0000001202127220 */ /* 0x004fc40000400000 */
[----:B---3--:R-:W-:-:S03]  /*5c350*/  FMUL R19, R2, R19 ;  /* 0x0000001302137220 */ /* 0x008fc60000400000 */
[----:B------:R0:W-:Y:S01]  /*5c360*/  STL [R1+0x680], R18 ;  /* 0x0006801201007387 */ /* 0x0001e20000100800 */
[----:B----4-:R-:W-:-:S03]  /*5c370*/  FMUL R3, R2, R3 ;  /* 0x0000000302037220 */ /* 0x010fc60000400000 */
[----:B0-----:R-:W2:Y:S04]  /*5c380*/  LDL.LU R18, [R1+0x130c] ;  /* 0x00130c0001127983 */ /* 0x001ea80000300800 */
[----:B------:R0:W-:Y:S01]  /*5c390*/  STL [R1+0x664], R19 ;  /* 0x0006641301007387 */ /* 0x0001e20000100800 */
[C---:B-----5:R-:W-:Y:S02]  /*5c3a0*/  FMUL R28, R2.reuse, R28 ;  /* 0x0000001c021c7220 */ /* 0x060fe40000400000 */
[C---:B------:R-:W-:Y:S01]  /*5c3b0*/  FMUL R25, R2.reuse, R25 ;  /* 0x0000001902197220 */ /* 0x040fe20000400000 */
[----:B0-----:R-:W3:Y:S04]  /*5c3c0*/  LDL.LU R19, [R1+0x1308] ;  /* 0x0013080001137983 */ /* 0x001ee80000300800 */
[----:B------:R0:W-:Y:S01]  /*5c3d0*/  STL [R1+0x670], R3 ;  /* 0x0006700301007387 */ /* 0x0001e20000100800 */
[----:B------:R-:W-:-:S03]  /*5c3e0*/  FMUL R24, R2, R24 ;  /* 0x0000001802187220 */ /* 0x000fc60000400000 */
[----:B0-----:R-:W4:Y:S01]  /*5c3f0*/  LDL.LU R3, [R1+0x1304] ;  /* 0x0013040001037983 */ /* 0x001f220000300800 */
[----:B------:R-:W-:-:S03]  /*5c400*/  FMUL R27, R2, R27 ;  /* 0x0000001b021b7220 */ /* 0x000fc60000400000 */
[----:B------:R0:W-:Y:S01]  /*5c410*/  STL [R1+0x65c], R28 ;  /* 0x00065c1c01007387 */ /* 0x0001e20000100800 */
[----:B------:R-:W-:-:S03]  /*5c420*/  FMUL R2, R2, R26 ;  /* 0x0000001a02027220 */ /* 0x000fc60000400000 */
[----:B0-----:R-:W5:Y:S04]  /*5c430*/  LDL.LU R28, [R1+0x1300] ;  /* 0x00130000011c7983 */ /* 0x001f680000300800 */
[----:B------:R0:W-:Y:S04]  /*5c440*/  STL [R1+0x66c], R25 ;  /* 0x00066c1901007387 */ /* 0x0001e80000100800 */
[----:B0-----:R-:W2:Y:S04]  /*5c450*/  LDL.LU R25, [R1+0x12fc] ;  /* 0x0012fc0001197983 */ /* 0x001ea80000300800 */
[----:B------:R0:W-:Y:S04]  /*5c460*/  STL [R1+0x658], R24 ;  /* 0x0006581801007387 */ /* 0x0001e80000100800 */
[----:B0-----:R-:W2:Y:S04]  /*5c470*/  LDL.LU R24, [R1+0x12f8] ;  /* 0x0012f80001187983 */ /* 0x001ea80000300800 */
[----:B------:R0:W-:Y:S04]  /*5c480*/  STL [R1+0x660], R27 ;  /* 0x0006601b01007387 */ /* 0x0001e80000100800 */
[----:B0-----:R-:W2:Y:S04]  /*5c490*/  LDL.LU R27, [R1+0x12f4] ;  /* 0x0012f400011b7983 */ /* 0x001ea80000300800 */
[----:B------:R-:W3:Y:S04]  /*5c4a0*/  LDL.LU R26, [R1+0x12f0] ;  /* 0x0012f000011a7983 */ /* 0x000ee80000300800 */
[----:B------:R0:W-:Y:S04]  /*5c4b0*/  STL [R1+0x654], R2 ;  /* 0x0006540201007387 */ /* 0x0001e80000100800 */
[----:B0-----:R-:W5:Y:S01]  /*5c4c0*/  LDL.LU R2, [R1+0xc] ;  /* 0x00000c0001027983 */ /* 0x001f620000300800 */
[----:B----4-:R-:W2:Y:S02]  /*5c4d0*/  MUFU.RCP R3, R3 ;  /* 0x0000000300037308 */ /* 0x010ea40000001000 */
[----:B--2---:R-:W-:-:S02]  /*5c4e0*/  FMUL R27, R3, R27 ;  /* 0x0000001b031b7220 */ /* 0x004fc40000400000 */
[----:B---3--:R-:W-:-:S05]  /*5c4f0*/  FMUL R26, R3, R26 ;  /* 0x0000001a031a7220 */ /* 0x008fca0000400000 */
[----:B------:R0:W-:Y:S04]  /*5c500*/  STL [R1+0x62c], R26 ;  /* 0x00062c1a01007387 */ /* 0x0001e80000100800 */
[----:B0-----:R-:W2:Y:S04]  /*5c510*/  LDL.LU R26, [R1+0x4] ;  /* 0x00000400011a7983 */ /* 0x001ea80000300800 */
[----:B------:R0:W-:Y:S04]  /*5c520*/  STL [R1+0x624], R27 ;  /* 0x0006241b01007387 */ /* 0x0001e80000100800 */
[----:B0-----:R-:W3:Y:S01]  /*5c530*/  LDL.LU R27, [R1] ;  /* 0x00000000011b7983 */ /* 0x001ee20000300800 */
[----:B------:R-:W-:Y:S01]  /*5c540*/  @!P1 FMUL R6, R6, 16777216 ;  /* 0x4b80000006069820 */ /* 0x000fe20000400000 */
[----:B------:R-:W-:Y:S01]  /*5c550*/  FSETP.GT.AND P2, PT, |R4|, 8.50705917302346158658e+37, PT ;  /* 0x7e8000000400780b */ /* 0x000fe20003f44200 */
[----:B------:R-:W-:-:S04]  /*5c560*/  FMUL R24, R3, R24 ;  /* 0x0000001803187220 */ /* 0x000fc80000400000 */
[----:B------:R-:W0:Y:S01]  /*5c570*/  MUFU.RCP R6, R6 ;  /* 0x0000000600067308 */ /* 0x000e220000001000 */
[----:B------:R-:W-:Y:S01]  /*5c580*/  LOP3.LUT R0, R0, 0x7fffffff, RZ, 0xc0, !PT ;  /* 0x7fffffff00007812 */ /* 0x000fe200078ec0ff */
[----:B------:R1:W-:Y:S01]  /*5c590*/  STL [R1+0x628], R24 ;  /* 0x0006281801007387 */ /* 0x0003e20000100800 */
[C---:B-----5:R-:W-:Y:S02]  /*5c5a0*/  FMUL R28, R3.reuse, R28 ;  /* 0x0000001c031c7220 */ /* 0x060fe40000400000 */
[----:B------:R-:W-:Y:S01]  /*5c5b0*/  @P3 LOP3.LUT R0, R0, 0x80000000, RZ, 0xfc, !PT ;  /* 0x8000000000003812 */ /* 0x000fe200078efcff */
[----:B------:R-:W-:Y:S02]  /*5c5c0*/  @!P1 FMUL R16, R16, 16777216 ;  /* 0x4b80000010109820 */ /* 0x000fe40000400000 */
[----:B-1----:R-:W-:Y:S01]  /*5c5d0*/  FMUL R24, R3, R25 ;  /* 0x0000001903187220 */ /* 0x002fe20000400000 */
[----:B------:R-:W-:Y:S01]  /*5c5e0*/  LOP3.LUT R0, R0, 0xfbffffff, RZ, 0xc0, !PT ;  /* 0xfbffffff00007812 */ /* 0x000fe200078ec0ff */
[----:B------:R-:W-:-:S02]  /*5c5f0*/  @!P1 FMUL R14, R14, 16777216 ;  /* 0x4b8000000e0e9820 */ /* 0x000fc40000400000 */
[----:B------:R-:W-:Y:S01]  /*5c600*/  @!P1 FMUL R20, R20, 16777216 ;  /* 0x4b80000014149820 */ /* 0x000fe20000400000 */
[----:B------:R2:W-:Y:S01]  /*5c610*/  STL [R1+0x5fc], R24 ;  /* 0x0005fc1801007387 */ /* 0x0005e20000100800 */
[----:B------:R-:W-:Y:S02]  /*5c620*/  @!P1 FMUL R21, R21, 16777216 ;  /* 0x4b80000015159820 */ /* 0x000fe40000400000 */
[----:B------:R-:W-:Y:S02]  /*5c630*/  @!P1 FMUL R22, R22, 16777216 ;  /* 0x4b80000016169820 */ /* 0x000fe40000400000 */
[----:B------:R-:W-:Y:S01]  /*5c640*/  @!P1 FMUL R23, R23, 16777216 ;  /* 0x4b80000017179820 */ /* 0x000fe20000400000 */
[----:B------:R-:W-:Y:S01]  /*5c650*/  FSETP.GEU.AND P1, PT, |R4|, 1.175494350822287508e-38, PT ;  /* 0x008000000400780b */ /* 0x000fe20003f2e200 */
[----:B------:R-:W-:Y:S01]  /*5c660*/  @P2 FMUL R10, R10, 0.25 ;  /* 0x3e8000000a0a2820 */ /* 0x000fe20000400000 */
[----:B------:R-:W-:Y:S01]  /*5c670*/  STL [R1+0x620], R28 ;  /* 0x0006201c01007387 */ /* 0x000fe20000100800 */
[----:B------:R-:W-:-:S02]  /*5c680*/  @P2 FMUL R9, R9, 0.25 ;  /* 0x3e80000009092820 */ /* 0x000fc40000400000 */
[----:B------:R-:W-:Y:S02]  /*5c690*/  @P2 FMUL R8, R8, 0.25 ;  /* 0x3e80000008082820 */ /* 0x000fe40000400000 */
[----:B------:R-:W-:Y:S02]  /*5c6a0*/  @P2 FMUL R7, R7, 0.25 ;  /* 0x3e80000007072820 */ /* 0x000fe40000400000 */
[----:B------:R-:W-:Y:S02]  /*5c6b0*/  @P2 FMUL R11, R11, 0.25 ;  /* 0x3e8000000b0b2820 */ /* 0x000fe40000400000 */
[----:B------:R-:W-:Y:S02]  /*5c6c0*/  @P2 FMUL R12, R12, 0.25 ;  /* 0x3e8000000c0c2820 */ /* 0x000fe40000400000 */
[----:B------:R-:W-:Y:S02]  /*5c6d0*/  @P2 FMUL R13, R13, 0.25 ;  /* 0x3e8000000d0d2820 */ /* 0x000fe40000400000 */
[----:B------:R-:W-:-:S02]  /*5c6e0*/  @P2 FMUL R4, R4, 0.25 ;  /* 0x3e80000004042820 */ /* 0x000fc40000400000 */
[----:B------:R-:W-:Y:S01]  /*5c6f0*/  @P2 FMUL R15, R15, 0.25 ;  /* 0x3e8000000f0f2820 */ /* 0x000fe20000400000 */
[C---:B------:R-:W-:Y:S01]  /*5c700*/  FSETP.GEU.AND P2, PT, R5.reuse, 1.175494350822287508e-38, PT ;  /* 0x008000000500780b */ /* 0x040fe20003f4e000 */
[----:B------:R-:W-:Y:S01]  /*5c710*/  FMUL R17, R5, 8388608 ;  /* 0x4b00000005117820 */ /* 0x000fe20000400000 */
[----:B------:R-:W-:Y:S01]  /*5c720*/  @P0 LOP3.LUT R0, R0, 0x4000000, RZ, 0xfc, !PT ;  /* 0x0400000000000812 */ /* 0x000fe200078efcff */
[C---:B0-----:R-:W-:Y:S01]  /*5c730*/  FMUL R19, R6.reuse, R19 ;  /* 0x0000001306137220 */ /* 0x041fe20000400000 */
[----:B------:R-:W-:Y:S01]  /*5c740*/  FSETP.NEU.AND P0, PT, R29, RZ, PT ;  /* 0x000000ff1d00720b */ /* 0x000fe20003f0d000 */
[C---:B------:R-:W-:Y:S01]  /*5c750*/  FMUL R18, R6.reuse, R18 ;  /* 0x0000001206127220 */ /* 0x040fe20000400000 */
[----:B------:R-:W-:Y:S01]  /*5c760*/  FSEL R29, R17, R5, !P2 ;  /* 0x00000005111d7208 */ /* 0x000fe20005000000 */
[----:B------:R-:W-:Y:S01]  /*5c770*/  FMUL R14, R6, R14 ;  /* 0x0000000e060e7220 */ /* 0x000fe20000400000 */
[----:B------:R-:W-:Y:S01]  /*5c780*/  FSEL R17, RZ, -23, P2 ;  /* 0xc1b80000ff117808 */ /* 0x000fe20001000000 */
[----:B--2---:R-:W-:-:S02]  /*5c790*/  FMUL R24, R3, R26 ;  /* 0x0000001a03187220 */ /* 0x004fc40000400000 */
[C---:B---3--:R-:W-:Y:S02]  /*5c7a0*/  FMUL R25, R3.reuse, R27 ;  /* 0x0000001b03197220 */ /* 0x048fe40000400000 */
[----:B------:R-:W-:-:S03]  /*5c7b0*/  FMUL R3, R3, R2 ;  /* 0x0000000203037220 */ /* 0x000fc60000400000 */
[----:B------:R-:W-:Y:S04]  /*5c7c0*/  STL [R1+0x5f4], R25 ;  /* 0x0005f41901007387 */ /* 0x000fe80000100800 */
[----:B------:R-:W-:Y:S04]  /*5c7d0*/  STL [R1+0x5f8], R24 ;  /* 0x0005f81801007387 */ /* 0x000fe80000100800 */
[----:B------:R0:W-:Y:S01]  /*5c7e0*/  STL [R1+0x5f0], R3 ;  /* 0x0005f00301007387 */ /* 0x0001e20000100800 */
[----:B------:R-:W-:-:S03]  /*5c7f0*/  IADD3 R2, R29, -0x3f3504f3, RZ ;  /* 0xc0cafb0d1d027810 */ /* 0x000fc60007ffe0ff */
[----:B------:R-:W-:Y:S01]  /*5c800*/  STL [R1+0x650], R19 ;  /* 0x0006501301007387 */ /* 0x000fe20000100800 */
[----:B0-----:R-:W-:-:S03]  /*5c810*/  FMUL R3, R6, R16 ;  /* 0x0000001006037220 */ /* 0x001fc60000400000 */
[----:B------:R-:W-:Y:S01]  /*5c820*/  STL [R1+0x640], R18 ;  /* 0x0006401201007387 */ /* 0x000fe20000100800 */
[----:B------:R-:W-:-:S03]  /*5c830*/  FMUL R16, R6, R20 ;  /* 0x0000001406107220 */ /* 0x000fc60000400000 */
[----:B------:R0:W-:Y:S01]  /*5c840*/  STL [R1+0x64c], R3 ;  /* 0x00064c0301007387 */ /* 0x0001e20000100800 */
[----:B------:R-:W-:-:S03]  /*5c850*/  LOP3.LUT R2, R2, 0xff800000, RZ, 0xc0, !PT ;  /* 0xff80000002027812 */ /* 0x000fc600078ec0ff */
[----:B------:R1:W-:Y:S01]  /*5c860*/  STL [R1+0x63c], R14 ;  /* 0x00063c0e01007387 */ /* 0x0003e20000100800 */
[----:B0-----:R-:W-:-:S03]  /*5c870*/  FMUL R3, R6, R21 ;  /* 0x0000001506037220 */ /* 0x001fc60000400000 */
[----:B------:R-:W-:Y:S04]  /*5c880*/  STL [R1+0x648], R16 ;  /* 0x0006481001007387 */ /* 0x000fe80000100800 */
[----:B------:R0:W-:Y:S01]  /*5c890*/  STL [R1+0x634], R3 ;  /* 0x0006340301007387 */ /* 0x0001e20000100800 */
[C---:B-1----:R-:W-:Y:S01]  /*5c8a0*/  FMUL R14, R6.reuse, R22 ;  /* 0x00000016060e7220 */ /* 0x042fe20000400000 */
[----:B0-----:R0:W1:Y:S01]  /*5c8b0*/  I2F R3, R2 ;  /* 0x0000000200037306 */ /* 0x0010620000201400 */
[----:B------:R-:W-:-:S03]  /*5c8c0*/  FMUL R6, R6, R23 ;  /* 0x0000001706067220 */ /* 0x000fc60000400000 */
[----:B------:R-:W-:Y:S01]  /*5c8d0*/  STL [R1+0x644], R14 ;  /* 0x0006440e01007387 */ /* 0x000fe20000100800 */
[----:B------:R-:W-:Y:S01]  /*5c8e0*/  IMAD.MOV.U32 R26, RZ, RZ, 0x3dc6b27f ;  /* 0x3dc6b27fff1a7424 */ /* 0x000fe200078e00ff */
[----:B0-----:R-:W-:Y:S02]  /*5c8f0*/  IADD3 R2, R29, -R2, RZ ;  /* 0x800000021d027210 */ /* 0x001fe40007ffe0ff */
[----:B------:R1:W-:Y:S03]  /*5c900*/  STL [R1+0x630], R6 ;  /* 0x0006300601007387 */ /* 0x0003e60000100800 */
[----:B------:R-:W-:Y:S02]  /*5c910*/  FADD R2, R2, -1 ;  /* 0xbf80000002027421 */ /* 0x000fe40000000000 */
[----:B-1----:R-:W-:Y:S02]  /*5c920*/  FFMA.FTZ R6, R3, 1.1920928955078125e-07, R17 ;  /* 0x3400000003067823 */ /* 0x002fe40000010011 */
[C---:B------:R-:W-:Y:S01]  /*5c930*/  FFMA.FTZ R3, R2.reuse, R26, -0.16845393180847167969 ;  /* 0xbe2c7f3002037423 */ /* 0x040fe2000001001a */
[----:B------:R-:W2:Y:S03]  /*5c940*/  LDL.LU R17, [R1+0x12ec] ;  /* 0x0012ec0001117983 */ /* 0x000ea60000300800 */
        /* <DEDUP_REMOVED lines=10> */
[----:B------:R-:W-:-:S04]  /*5c9f0*/  FFMA.FTZ R2, R2, 1.4426950216293334961, R3 ;  /* 0x3fb8aa3b02027823 */ /* 0x000fc80000010003 */
[----:B------:R-:W-:Y:S02]  /*5ca00*/  FADD R14, R6, R2 ;  /* 0x00000002060e7221 */ /* 0x000fe40000000000 */
[----:B------:R-:W3:Y:S01]  /*5ca10*/  LDL.LU R2, [R1+0x890] ;  /* 0x0008900001027983 */ /* 0x000ee20000300800 */
[----:B------:R-:W-:Y:S02]  /*5ca20*/  @!P1 FMUL R10, R10, 16777216 ;  /* 0x4b8000000a0a9820 */ /* 0x000fe40000400000 */
[----:B------:R-:W-:Y:S02]  /*5ca30*/  @!P1 FMUL R9, R9, 16777216 ;  /* 0x4b80000009099820 */ /* 0x000fe40000400000 */
[----:B------:R-:W-:Y:S02]  /*5ca40*/  @!P1 FMUL R8, R8, 16777216 ;  /* 0x4b80000008089820 */ /* 0x000fe40000400000 */
[----:B------:R-:W-:Y:S02]  /*5ca50*/  @!P1 FMUL R7, R7, 16777216 ;  /* 0x4b80000007079820 */ /* 0x000fe40000400000 */
[----:B------:R-:W-:-:S02]  /*5ca60*/  @!P1 FMUL R11, R11, 16777216 ;  /* 0x4b8000000b0b9820 */ /* 0x000fc40000400000 */
[----:B------:R-:W-:Y:S02]  /*5ca70*/  @!P1 FMUL R12, R12, 16777216 ;  /* 0x4b8000000c0c9820 */ /* 0x000fe40000400000 */
[----:B------:R-:W-:Y:S02]  /*5ca80*/  @!P1 FMUL R13, R13, 16777216 ;  /* 0x4b8000000d0d9820 */ /* 0x000fe40000400000 */
[----:B------:R-:W-:Y:S02]  /*5ca90*/  @!P1 FMUL R4, R4, 16777216 ;  /* 0x4b80000004049820 */ /* 0x000fe40000400000 */
[----:B------:R-:W-:Y:S01]  /*5caa0*/  @!P1 FMUL R15, R15, 16777216 ;  /* 0x4b8000000f0f9820 */ /* 0x000fe20000400000 */
[----:B------:R-:W-:-:S13]  /*5cab0*/  ISETP.GE.U32.AND P1, PT, R29, 0x7f800000, PT ;  /* 0x7f8000001d00780c */ /* 0x000fda0003f26070 */
[----:B------:R-:W-:-:S04]  /*5cac0*/  @P1 IMAD.MOV.U32 R3, RZ, RZ, 0x7f800000 ;  /* 0x7f800000ff031424 */ /* 0x000fc800078e00ff */
[----:B------:R-:W-:-:S05]  /*5cad0*/  @P1 FFMA.FTZ R14, R29, R3, +INF ;  /* 0x7f8000001d0e1423 */ /* 0x000fca0000010003 */
[----:B------:R0:W-:Y:S01]  /*5cae0*/  STL [R1+0x1d8], R14 ;  /* 0x0001d80e01007387 */ /* 0x0001e20000100800 */
[C---:B---3--:R-:W-:Y:S01]  /*5caf0*/  FMUL R21, R2.reuse, 8388608 ;  /* 0x4b00000002157820 */ /* 0x048fe20000400000 */
[----:B------:R-:W-:-:S04]  /*5cb00*/  FSETP.GEU.AND P1, PT, R2, 1.175494350822287508e-38, PT ;  /* 0x008000000200780b */ /* 0x000fc80003f2e000 */
[----:B------:R-:W-:-:S04]  /*5cb10*/  FSEL R21, R21, R2, !P1 ;  /* 0x0000000215157208 */ /* 0x000fc80004800000 */
[----:B------:R-:W-:-:S04]  /*5cb20*/  IADD3 R3, R21, -0x3f3504f3, RZ ;  /* 0xc0cafb0d15037810 */ /* 0x000fc80007ffe0ff */
[----:B------:R-:W-:-:S04]  /*5cb30*/  LOP3.LUT R3, R3, 0xff800000, RZ, 0xc0, !PT ;  /* 0xff80000003037812 */ /* 0x000fc800078ec0ff */
[----:B------:R1:W3:Y:S01]  /*5cb40*/  I2F R6, R3 ;  /* 0x0000000300067306 */ /* 0x0002e20000201400 */
[----:B0-----:R-:W-:Y:S02]  /*5cb50*/  FSEL R14, RZ, -23, P1 ;  /* 0xc1b80000ff0e7808 */ /* 0x001fe40000800000 */
[----:B-1----:R-:W-:-:S05]  /*5cb60*/  IADD3 R3, R21, -R3, RZ ;  /* 0x8000000315037210 */ /* 0x002fca0007ffe0ff */
[----:B------:R-:W-:Y:S02]  /*5cb70*/  FADD R3, R3, -1 ;  /* 0xbf80000003037421 */ /* 0x000fe40000000000 */
[----:B---3--:R-:W-:Y:S02]  /*5cb80*/  FFMA.FTZ R14, R6, 1.1920928955078125e-07, R14 ;  /* 0x34000000060e7823 */ /* 0x008fe4000001000e */
        /* <DEDUP_REMOVED lines=13> */
[----:B------:R-:W-:Y:S02]  /*5cc60*/  FADD R16, R14, R3 ;  /* 0x000000030e107221 */ /* 0x000fe40000000000 */
[----:B------:R-:W-:-:S04]  /*5cc70*/  @P1 IMAD.MOV.U32 R3, RZ, RZ, 0x7f800000 ;  /* 0x7f800000ff031424 */ /* 0x000fc800078e00ff */
[----:B------:R-:W-:Y:S02]  /*5cc80*/  @P1 FFMA.FTZ R16, R21, R3, +INF ;  /* 0x7f80000015101423 */ /* 0x000fe40000010003 */
[----:B------:R-:W3:Y:S01]  /*5cc90*/  LDL.LU R3, [R1+0x894] ;  /* 0x0008940001037983 */ /* 0x000ee20000300800 */
[----:B------:R-:W0:Y:S03]  /*5cca0*/  MUFU.RCP R4, R4 ;  /* 0x0000000400047308 */ /* 0x000e260000001000 */
[----:B------:R-:W-:Y:S01]  /*5ccb0*/  STL [R1+0x1b8], R16 ;  /* 0x0001b81001007387 */ /* 0x000fe20000100800 */
[C---:B0-----:R-:W-:Y:S02]  /*5ccc0*/  FMUL R10, R4.reuse, R10 ;  /* 0x0000000a040a7220 */ /* 0x041fe40000400000 */
[C---:B------:R-:W-:Y:S02]  /*5ccd0*/  FMUL R6, R4.reuse, R9 ;  /* 0x0000000904067220 */ /* 0x040fe40000400000 */
[C---:B------:R-:W-:Y:S01]  /*5cce0*/  FMUL R8, R4.reuse, R8 ;  /* 0x0000000804087220 */ /* 0x040fe20000400000 */
[----:B------:R-:W-:Y:S01]  /*5ccf0*/  STL [R1+0x58c], R10 ;  /* 0x00058c0a01007387 */ /* 0x000fe20000100800 */
[----:B------:R-:W-:-:S03]  /*5cd00*/  FMUL R7, R4, R7 ;  /* 0x0000000704077220 */ /* 0x000fc60000400000 */
[----:B------:R0:W-:Y:S04]  /*5cd10*/  STL [R1+0x584], R6 ;  /* 0x0005840601007387 */ /* 0x0001e80000100800 */
[----:B------:R1:W-:Y:S01]  /*5cd20*/  STL [R1+0x588], R8 ;  /* 0x0005880801007387 */ /* 0x0003e20000100800 */
[----:B0-----:R-:W-:-:S03]  /*5cd30*/  FMUL R6, R4, R11 ;  /* 0x0000000b04067220 */ /* 0x001fc60000400000 */
[----:B------:R0:W-:Y:S01]  /*5cd40*/  STL [R1+0x57c], R7 ;  /* 0x00057c0701007387 */ /* 0x0001e20000100800 */
[----:B-1----:R-:W-:-:S03]  /*5cd50*/  FMUL R8, R4, R12 ;  /* 0x0000000c04087220 */ /* 0x002fc60000400000 */
[----:B------:R1:W-:Y:S01]  /*5cd60*/  STL [R1+0x580], R6 ;  /* 0x0005800601007387 */ /* 0x0003e20000100800 */
[C---:B0-----:R-:W-:Y:S02]  /*5cd70*/  FMUL R7, R4.reuse, R13 ;  /* 0x0000000d04077220 */ /* 0x041fe40000400000 */
[----:B-1----:R-:W-:Y:S01]  /*5cd80*/  FMUL R6, R4, R15 ;  /* 0x0000000f04067220 */ /* 0x002fe20000400000 */
[----:B------:R-:W-:Y:S04]  /*5cd90*/  STL [R1+0x574], R8 ;  /* 0x0005740801007387 */ /* 0x000fe80000100800 */
[----:B------:R-:W-:Y:S04]  /*5cda0*/  STL [R1+0x578], R7 ;  /* 0x0005780701007387 */ /* 0x000fe80000100800 */
[----:B------:R0:W-:Y:S01]  /*5cdb0*/  STL [R1+0x570], R6 ;  /* 0x0005700601007387 */ /* 0x0001e20000100800 */
[----:B------:R-:W-:-:S03]  /*5cdc0*/  LOP3.LUT R0, R0, 0xfdffffff, RZ, 0xc0, !PT ;  /* 0xfdffffff00007812 */ /* 0x000fc600078ec0ff */
[----:B------:R-:W4:Y:S01]  /*5cdd0*/  LDL.LU R20, [R1+0x548] ;  /* 0x0005480001147983 */ /* 0x000f220000300800 */
[----:B------:R-:W-:-:S03]  /*5cde0*/  @P0 LOP3.LUT R0, R0, 0x2000000, RZ, 0xfc, !PT ;  /* 0x0200000000000812 */ /* 0x000fc600078efcff */
[----:B------:R-:W5:Y:S01]  /*5cdf0*/  LDL.LU R19, [R1+0x54c] ;  /* 0x00054c0001137983 */ /* 0x000f620000300800 */
[----:B--2---:R-:W-:Y:S01]  /*5ce00*/  FSETP.NEU.AND P0, PT, R17, RZ, PT ;  /* 0x000000ff1100720b */ /* 0x004fe20003f0d000 */
[C---:B---3--:R-:W-:Y:S01]  /*5ce10*/  FMUL R22, R3.reuse, 8388608 ;  /* 0x4b00000003167820 */ /* 0x048fe20000400000 */
[----:B------:R-:W-:-:S04]  /*5ce20*/  FSETP.GEU.AND P1, PT, R3, 1.175494350822287508e-38, PT ;  /* 0x008000000300780b */ /* 0x000fc80003f2e000 */
[----:B------:R-:W-:-:S04]  /*5ce30*/  FSEL R22, R22, R3, !P1 ;  /* 0x0000000316167208 */ /* 0x000fc80004800000 */
[----:B------:R-:W-:-:S04]  /*5ce40*/  IADD3 R4, R22, -0x3f3504f3, RZ ;  /* 0xc0cafb0d16047810 */ /* 0x000fc80007ffe0ff */
[----:B------:R-:W-:-:S04]  /*5ce50*/  LOP3.LUT R4, R4, 0xff800000, RZ, 0xc0, !PT ;  /* 0xff80000004047812 */ /* 0x000fc800078ec0ff */
[----:B0-----:R0:W1:Y:S01]  /*5ce60*/  I2F R6, R4 ;  /* 0x0000000400067306 */ /* 0x0010620000201400 */
[----:B------:R-:W-:Y:S02]  /*5ce70*/  FSEL R14, RZ, -23, P1 ;  /* 0xc1b80000ff0e7808 */ /* 0x000fe40000800000 */
[----:B0-----:R-:W-:-:S05]  /*5ce80*/  IADD3 R4, R22, -R4, RZ ;  /* 0x8000000416047210 */ /* 0x001fca0007ffe0ff */
[----:B------:R-:W-:Y:S02]  /*5ce90*/  FADD R4, R4, -1 ;  /* 0xbf80000004047421 */ /* 0x000fe40000000000 */
[----:B-1----:R-:W-:Y:S02]  /*5cea0*/  FFMA.FTZ R7, R6, 1.1920928955078125e-07, R14 ;  /* 0x3400000006077823 */ /* 0x002fe4000001000e */
        /* <DEDUP_REMOVED lines=15> */
[----:B------:R-:W-:-:S05]  /*5cfa0*/  @P1 FFMA.FTZ R8, R22, R4, +INF ;  /* 0x7f80000016081423 */ /* 0x000fca0000010004 */
[----:B------:R0:W-:Y:S04]  /*5cfb0*/  STL [R1+0x1b0], R8 ;  /* 0x0001b00801007387 */ /* 0x0001e80000100800 */
[----:B------:R-:W2:Y:S04]  /*5cfc0*/  LDL.LU R18, [R1+0x538] ;  /* 0x0005380001127983 */ /* 0x000ea80000300800 */
[----:B------:R-:W3:Y:S04]  /*5cfd0*/  LDL.LU R17, [R1+0x53c] ;  /* 0x00053c0001117983 */ /* 0x000ee80000300800 */
[----:B------:R-:W4:Y:S04]  /*5cfe0*/  LDL.LU R16, [R1+0x528] ;  /* 0x0005280001107983 */ /* 0x000f280000300800 */
[----:B------:R-:W5:Y:S04]  /*5cff0*/  LDL.LU R15, [R1+0x52c] ;  /* 0x00052c00010f7983 */ /* 0x000f680000300800 */
[----:B------:R-:W5:Y:S04]  /*5d000*/  LDL.LU R14, [R1+0x518] ;  /* 0x00051800010e7983 */ /* 0x000f680000300800 */
[----:B------:R-:W5:Y:S01]  /*5d010*/  LDL.LU R4, [R1+0x51c] ;  /* 0x00051c0001047983 */ /* 0x000f620000300800 */
[----:B------:R-:W-:-:S02]  /*5d020*/  FSETP.GT.AND P2, PT, |R5|, 8.50705917302346158658e+37, PT ;  /* 0x7e8000000500780b */ /* 0x000fc40003f44200 */
[C---:B------:R-:W-:Y:S01]  /*5d030*/  FSETP.GEU.AND P1, PT, |R5|.reuse, 1.175494350822287508e-38, PT ;  /* 0x008000000500780b */ /* 0x040fe20003f2e200 */
[----:B------:R-:W5:Y:S04]  /*5d040*/  LDL.LU R13, [R1+0x540] ;  /* 0x00054000010d7983 */ /* 0x000f680000300800 */
[----:B------:R-:W5:Y:S04]  /*5d050*/  LDL.LU R12, [R1+0x544] ;  /* 0x00054400010c7983 */ /* 0x000f680000300800 */
[----:B------:R-:W5:Y:S02]  /*5d060*/  LDL.LU R11, [R1+0x530] ;  /* 0x00053000010b7983 */ /* 0x000f640000300800 */
[----:B------:R-:W-:-:S02]  /*5d070*/  @P2 FMUL R5, R5, 0.25 ;  /* 0x3e80000005052820 */ /* 0x000fc40000400000 */
[----:B------:R-:W5:Y:S02]  /*5d080*/  LDL.LU R10, [R1+0x534] ;  /* 0x00053400010a7983 */ /* 0x000f640000300800 */
[----:B------:R-:W-:Y:S02]  /*5d090*/  @!P1 FMUL R5, R5, 16777216 ;  /* 0x4b80000005059820 */ /* 0x000fe40000400000 */
[----:B------:R-:W5:Y:S04]  /*5d0a0*/  LDL.LU R9, [R1+0x520] ;  /* 0x0005200001097983 */ /* 0x000f680000300800 */
[----:B------:R-:W1:Y:S01]  /*5d0b0*/  MUFU.RCP R5, R5 ;  /* 0x0000000500057308 */ /* 0x000e620000001000 */
[----:B0-----:R-:W5:Y:S04]  /*5d0c0*/  LDL.LU R8, [R1+0x524] ;  /* 0x0005240001087983 */ /* 0x001f680000300800 */
[----:B------:R-:W5:Y:S04]  /*5d0d0*/  LDL.LU R7, [R1+0x510] ;  /* 0x0005100001077983 */ /* 0x000f680000300800 */
[----:B------:R-:W5:Y:S01]  /*5d0e0*/  LDL.LU R6, [R1+0x514] ;  /* 0x0005140001067983 */ /* 0x000f620000300800 */
[----:B--2---:R-:W-:-:S02]  /*5d0f0*/  @P2 FMUL R18, R18, 0.25 ;  /* 0x3e80000012122820 */ /* 0x004fc40000400000 */
[----:B---3--:R-:W-:Y:S02]  /*5d100*/  @P2 FMUL R17, R17, 0.25 ;  /* 0x3e80000011112820 */ /* 0x008fe40000400000 */
[----:B----4-:R-:W-:Y:S02]  /*5d110*/  @P2 FMUL R16, R16, 0.25 ;  /* 0x3e80000010102820 */ /* 0x010fe40000400000 */
[----:B-----5:R-:W-:Y:S02]  /*5d120*/  @P2 FMUL R15, R15, 0.25 ;  /* 0x3e8000000f0f2820 */ /* 0x020fe40000400000 */
[----:B------:R-:W-:Y:S02]  /*5d130*/  @P2 FMUL R14, R14, 0.25 ;  /* 0x3e8000000e0e2820 */ /* 0x000fe40000400000 */
[----:B------:R-:W-:Y:S02]  /*5d140*/  @P2 FMUL R4, R4, 0.25 ;  /* 0x3e80000004042820 */ /* 0x000fe40000400000 */
[----:B------:R-:W-:-:S02]  /*5d150*/  @!P1 FMUL R14, R14, 16777216 ;  /* 0x4b8000000e0e9820 */ /* 0x000fc40000400000 */
[----:B------:R-:W-:Y:S02]  /*5d160*/  @!P1 FMUL R4, R4, 16777216 ;  /* 0x4b80000004049820 */ /* 0x000fe40000400000 */
[----:B------:R-:W-:Y:S02]  /*5d170*/  @!P1 FMUL R15, R15, 16777216 ;  /* 0x4b8000000f0f9820 */ /* 0x000fe40000400000 */
[C---:B-1----:R-:W-:Y:S02]  /*5d180*/  FMUL R24, R5.reuse, R4 ;  /* 0x0000000405187220 */ /* 0x042fe40000400000 */
[C---:B------:R-:W-:Y:S02]  /*5d190*/  FMUL R23, R5.reuse, R14 ;  /* 0x0000000e05177220 */ /* 0x040fe40000400000 */
[----:B------:R-:W-:Y:S02]  /*5d1a0*/  @!P1 FMUL R16, R16, 16777216 ;  /* 0x4b80000010109820 */ /* 0x000fe40000400000 */
[----:B------:R-:W-:-:S02]  /*5d1b0*/  FMUL R4, R5, R15 ;  /* 0x0000000f05047220 */ /* 0x000fc40000400000 */
[----:B------:R-:W-:Y:S01]  /*5d1c0*/  @!P1 FMUL R17, R17, 16777216 ;  /* 0x4b80000011119820 */ /* 0x000fe20000400000 */
[----:B------:R-:W-:Y:S01]  /*5d1d0*/  STL [R1+0x5ac], R24 ;  /* 0x0005ac1801007387 */ /* 0x000fe20000100800 */
[----:B------:R-:W-:Y:S02]  /*5d1e0*/  @!P1 FMUL R18, R18, 16777216 ;  /* 0x4b80000012129820 */ /* 0x000fe40000400000 */
[C---:B------:R-:W-:Y:S01]  /*5d1f0*/  FMUL R14, R5.reuse, R16 ;  /* 0x00000010050e7220 */ /* 0x040fe20000400000 */
[----:B------:R-:W-:Y:S01]  /*5d200*/  STL [R1+0x5a0], R23 ;  /* 0x0005a01701007387 */ /* 0x000fe20000100800 */
[----:B------:R-:W-:-:S03]  /*5d210*/  FMUL R15, R5, R17 ;  /* 0x00000011050f7220 */ /* 0x000fc60000400000 */
[----:B------:R0:W-:Y:S04]  /*5d220*/  STL [R1+0x5a8], R4 ;  /* 0x0005a80401007387 */ /* 0x0001e80000100800 */
[----:B------:R-:W-:Y:S01]  /*5d230*/  STL [R1+0x598], R14 ;  /* 0x0005980e01007387 */ /* 0x000fe20000100800 */
[----:B0-----:R-:W-:-:S03]  /*5d240*/  FMUL R4, R5, R18 ;  /* 0x0000001205047220 */ /* 0x001fc60000400000 */
[----:B------:R-:W-:Y:S04]  /*5d250*/  STL [R1+0x5a4], R15 ;  /* 0x0005a40f01007387 */ /* 0x000fe80000100800 */
[----:B------:R0:W-:Y:S04]  /*5d260*/  STL [R1+0x594], R4 ;  /* 0x0005940401007387 */ /* 0x0001e80000100800 */
[----:B0-----:R-:W2:Y:S01]  /*5d270*/  LDL.LU R4, [R1+0x898] ;  /* 0x0008980001047983 */ /* 0x001ea20000300800 */
[----:B------:R-:W-:Y:S02]  /*5d280*/  @P2 FMUL R19, R19, 0.25 ;  /* 0x3e80000013132820 */ /* 0x000fe40000400000 */
[----:B------:R-:W-:Y:S01]  /*5d290*/  @P2 FMUL R20, R20, 0.25 ;  /* 0x3e80000014142820 */ /* 0x000fe20000400000 */
[----:B------:R-:W-:-:S02]  /*5d2a0*/  FSETP.GT.AND P2, PT, |R2|, 8.50705917302346158658e+37, PT ;  /* 0x7e8000000200780b */ /* 0x000fc40003f44200 */
[----:B------:R-:W-:-:S11]  /*5d2b0*/  FSETP.GEU.AND P4, PT, |R2|, 1.175494350822287508e-38, PT ;  /* 0x008000000200780b */ /* 0x000fd60003f8e200 */
[----:B------:R-:W-:-:S04]  /*5d2c0*/  @P2 FMUL R2, R2, 0.25 ;  /* 0x3e80000002022820 */ /* 0x000fc80000400000 */
[----:B------:R-:W-:-:S06]  /*5d2d0*/  @!P4 FMUL R2, R2, 16777216 ;  /* 0x4b8000000202c820 */ /* 0x000fcc0000400000 */
[----:B------:R-:W0:Y:S01]  /*5d2e0*/  MUFU.RCP R2, R2 ;  /* 0x0000000200027308 */ /* 0x000e220000001000 */
[----:B------:R-:W-:Y:S02]  /*5d2f0*/  @!P1 FMUL R19, R19, 16777216 ;  /* 0x4b80000013139820 */ /* 0x000fe40000400000 */
[----:B------:R-:W-:Y:S02]  /*5d300*/  @!P1 FMUL R20, R20, 16777216 ;  /* 0x4b80000014149820 */ /* 0x000fe40000400000 */
[----:B------:R-:W-:Y:S02]  /*5d310*/  @P2 FMUL R6, R6, 0.25 ;  /* 0x3e80000006062820 */ /* 0x000fe40000400000 */
[----:B------:R-:W-:Y:S02]  /*5d320*/  @P2 FMUL R7, R7, 0.25 ;  /* 0x3e80000007072820 */ /* 0x000fe40000400000 */
[C---:B------:R-:W-:Y:S02]  /*5d330*/  FMUL R14, R5.reuse, R19 ;  /* 0x00000013050e7220 */ /* 0x040fe40000400000 */
[----:B------:R-:W-:-:S02]  /*5d340*/  FMUL R5, R5, R20 ;  /* 0x0000001405057220 */ /* 0x000fc40000400000 */
[----:B------:R-:W-:Y:S02]  /*5d350*/  @!P4 FMUL R6, R6, 16777216 ;  /* 0x4b8000000606c820 */ /* 0x000fe40000400000 */
[----:B------:R-:W-:Y:S02]  /*5d360*/  @P2 FMUL R8, R8, 0.25 ;  /* 0x3e80000008082820 */ /* 0x000fe40000400000 */
[----:B------:R-:W-:Y:S01]  /*5d370*/  @!P4 FMUL R7, R7, 16777216 ;  /* 0x4b8000000707c820 */ /* 0x000fe20000400000 */
[----:B------:R-:W-:Y:S01]  /*5d380*/  STL [R1+0x59c], R14 ;  /* 0x00059c0e01007387 */ /* 0x000fe20000100800 */
[----:B------:R-:W-:Y:S02]  /*5d390*/  @P2 FMUL R9, R9, 0.25 ;  /* 0x3e80000009092820 */ /* 0x000fe40000400000 */
[----:B------:R-:W-:Y:S01]  /*5d3a0*/  @P2 FMUL R10, R10, 0.25 ;  /* 0x3e8000000a0a2820 */ /* 0x000fe20000400000 */
[----:B------:R1:W-:Y:S01]  /*5d3b0*/  STL [R1+0x590], R5 ;  /* 0x0005900501007387 */ /* 0x0003e20000100800 */
[----:B0-----:R-:W-:-:S02]  /*5d3c0*/  FMUL R6, R2, R6 ;  /* 0x0000000602067220 */ /* 0x001fc40000400000 */
[----:B------:R-:W-:Y:S02]  /*5d3d0*/  @!P4 FMUL R8, R8, 16777216 ;  /* 0x4b8000000808c820 */ /* 0x000fe40000400000 */
[----:B------:R-:W-:Y:S02]  /*5d3e0*/  @!P4 FMUL R9, R9, 16777216 ;  /* 0x4b8000000909c820 */ /* 0x000fe40000400000 */
[----:B------:R-:W-:Y:S02]  /*5d3f0*/  @!P4 FMUL R10, R10, 16777216 ;  /* 0x4b8000000a0ac820 */ /* 0x000fe40000400000 */
[----:B-1----:R-:W-:Y:S01]  /*5d400*/  FMUL R5, R2, R7 ;  /* 0x0000000702057220 */ /* 0x002fe20000400000 */
[----:B------:R0:W-:Y:S01]  /*5d410*/  STL [R1+0x52c], R6 ;  /* 0x00052c0601007387 */ /* 0x0001e20000100800 */
[----:B------:R-:W-:Y:S02]  /*5d420*/  @P2 FMUL R11, R11, 0.25 ;  /* 0x3e8000000b0b2820 */ /* 0x000fe40000400000 */
[----:B------:R-:W-:Y:S01]  /*5d430*/  @P2 FMUL R12, R12, 0.25 ;  /* 0x3e8000000c0c2820 */ /* 0x000fe20000400000 */
[----:B------:R1:W-:Y:S01]  /*5d440*/  STL [R1+0x524], R5 ;  /* 0x0005240501007387 */ /* 0x0003e20000100800 */
[----:B------:R-:W-:-:S02]  /*5d450*/  @P2 FMUL R13, R13, 0.25 ;  /* 0x3e8000000d0d2820 */ /* 0x000fc40000400000 */
[C---:B------:R-:W-:Y:S02]  /*5d460*/  FMUL R7, R2.reuse, R8 ;  /* 0x0000000802077220 */ /* 0x040fe40000400000 */
[C---:B0-----:R-:W-:Y:S02]  /*5d470*/  FMUL R6, R2.reuse, R9 ;  /* 0x0000000902067220 */ /* 0x041fe40000400000 */
[----:B------:R-:W-:Y:S02]  /*5d480*/  @!P4 FMUL R11, R11, 16777216 ;  /* 0x4b8000000b0bc820 */ /* 0x000fe40000400000 */
[----:B-1----:R-:W-:Y:S01]  /*5d490*/  FMUL R5, R2, R10 ;  /* 0x0000000a02057220 */ /* 0x002fe20000400000 */
[----:B------:R0:W-:Y:S01]  /*5d4a0*/  STL [R1+0x528], R7 ;  /* 0x0005280701007387 */ /* 0x0001e20000100800 */
[----:B------:R-:W-:Y:S02]  /*5d4b0*/  @!P4 FMUL R12, R12, 16777216 ;  /* 0x4b8000000c0cc820 */ /* 0x000fe40000400000 */
[----:B------:R-:W-:Y:S01]  /*5d4c0*/  @!P4 FMUL R13, R13, 16777216 ;  /* 0x4b8000000d0dc820 */ /* 0x000fe20000400000 */
[----:B------:R1:W-:Y:S04]  /*5d4d0*/  STL [R1+0x51c], R6 ;  /* 0x00051c0601007387 */ /* 0x0003e80000100800 */
[----:B------:R3:W-:Y:S01]  /*5d4e0*/  STL [R1+0x520], R5 ;  /* 0x0005200501007387 */ /* 0x0007e20000100800 */
[----:B0-----:R-:W-:-:S02]  /*5d4f0*/  FMUL R7, R2, R11 ;  /* 0x0000000b02077220 */ /* 0x001fc40000400000 */
[C---:B-1----:R-:W-:Y:S02]  /*5d500*/  FMUL R6, R2.reuse, R12 ;  /* 0x0000000c02067220 */ /* 0x042fe40000400000 */
[----:B---3--:R-:W-:Y:S01]  /*5d510*/  FMUL R5, R2, R13 ;  /* 0x0000000d02057220 */ /* 0x008fe20000400000 */
[----:B------:R-:W-:Y:S04]  /*5d520*/  STL [R1+0x514], R7 ;  /* 0x0005140701007387 */ /* 0x000fe80000100800 */
[----:B------:R-:W-:Y:S04]  /*5d530*/  STL [R1+0x518], R6 ;  /* 0x0005180601007387 */ /* 0x000fe80000100800 */
[----:B------:R0:W-:Y:S04]  /*5d540*/  STL [R1+0x510], R5 ;  /* 0x0005100501007387 */ /* 0x0001e80000100800 */
[----:B------:R-:W3:Y:S04]  /*5d550*/  LDL.LU R19, [R1+0x2d8] ;  /* 0x0002d80001137983 */ /* 0x000ee80000300800 */
[----:B------:R-:W4:Y:S01]  /*5d560*/  LDL.LU R18, [R1+0x2dc] ;  /* 0x0002dc0001127983 */ /* 0x000f220000300800 */
[C---:B--2---:R-:W-:Y:S01]  /*5d570*/  FMUL R20, R4.reuse, 8388608 ;  /* 0x4b00000004147820 */ /* 0x044fe20000400000 */
        /* <DEDUP_REMOVED lines=27> */
[----:B------:R-:W5:Y:S04]  /*5d730*/  LDL.LU R16, [R1+0x2cc] ;  /* 0x0002cc0001107983 */ /* 0x000f680000300800 */
[----:B------:R-:W5:Y:S04]  /*5d740*/  LDL.LU R15, [R1+0x2b8] ;  /* 0x0002b800010f7983 */ /* 0x000f680000300800 */
        /* <DEDUP_REMOVED lines=11> */
[----:B0-----:R-:W5:Y:S04]  /*5d800*/  LDL.LU R7, [R1+0x2b0] ;  /* 0x0002b00001077983 */ /* 0x001f680000300800 */
[----:B------:R-:W0:Y:S01]  /*5d810*/  MUFU.RCP R3, R3 ;  /* 0x0000000300037308 */ /* 0x000e220000001000 */
[----:B------:R-:W5:Y:S01]  /*5d820*/  LDL.LU R8, [R1+0x2b4] ;  /* 0x0002b40001087983 */ /* 0x000f620000300800 */
[----:B----4-:R-:W-:-:S03]  /*5d830*/  @P2 FMUL R18, R18, 0.25 ;  /* 0x3e80000012122820 */ /* 0x010fc60000400000 */
[----:B------:R-:W4:Y:S01]  /*5d840*/  LDL.LU R9, [R1+0x2a0] ;  /* 0x0002a00001097983 */ /* 0x000f220000300800 */
[----:B---3--:R-:W-:-:S03]  /*5d850*/  @P2 FMUL R19, R19, 0.25 ;  /* 0x3e80000013132820 */ /* 0x008fc60000400000 */
[----:B------:R-:W3:Y:S01]  /*5d860*/  LDL.LU R10, [R1+0x2a4] ;  /* 0x0002a400010a7983 */ /* 0x000ee20000300800 */
[----:B------:R-:W-:Y:S02]  /*5d870*/  @!P1 FMUL R18, R18, 16777216 ;  /* 0x4b80000012129820 */ /* 0x000fe40000400000 */
[----:B------:R-:W-:Y:S02]  /*5d880*/  @!P1 FMUL R19, R19, 16777216 ;  /* 0x4b80000013139820 */ /* 0x000fe40000400000 */
[----:B--2---:R-:W-:Y:S02]  /*5d890*/  @P2 FMUL R17, R17, 0.25 ;  /* 0x3e80000011112820 */ /* 0x004fe40000400000 */
[----:B-----5:R-:W-:Y:S02]  /*5d8a0*/  @P2 FMUL R16, R16, 0.25 ;  /* 0x3e80000010102820 */ /* 0x020fe40000400000 */
[----:B------:R-:W-:Y:S02]  /*5d8b0*/  @P2 FMUL R15, R15, 0.25 ;  /* 0x3e8000000f0f2820 */ /* 0x000fe40000400000 */
[----:B------:R-:W-:-:S02]  /*5d8c0*/  @P2 FMUL R14, R14, 0.25 ;  /* 0x3e8000000e0e2820 */ /* 0x000fc40000400000 */
[----:B------:R-:W-:Y:S02]  /*5d8d0*/  @P2 FMUL R13, R13, 0.25 ;  /* 0x3e8000000d0d2820 */ /* 0x000fe40000400000 */
[----:B------:R-:W-:Y:S02]  /*5d8e0*/  @P2 FMUL R12, R12, 0.25 ;  /* 0x3e8000000c0c2820 */ /* 0x000fe40000400000 */
[----:B------:R-:W-:Y:S02]  /*5d8f0*/  @!P1 FMUL R13, R13, 16777216 ;  /* 0x4b8000000d0d9820 */ /* 0x000fe40000400000 */
[----:B------:R-:W-:Y:S02]  /*5d900*/  @!P1 FMUL R12, R12, 16777216 ;  /* 0x4b8000000c0c9820 */ /* 0x000fe40000400000 */
[----:B------:R-:W-:Y:S02]  /*5d910*/  @!P1 FMUL R14, R14, 16777216 ;  /* 0x4b8000000e0e9820 */ /* 0x000fe40000400000 */
[----:B0-----:R-:W-:-:S02]  /*5d920*/  FMUL R23, R3, R12 ;  /* 0x0000000c03177220 */ /* 0x001fc40000400000 */
[----:B------:R-:W-:Y:S02]  /*5d930*/  FMUL R12, R3, R13 ;  /* 0x0000000d030c7220 */ /* 0x000fe40000400000 */
[----:B------:R-:W-:Y:S02]  /*5d940*/  @!P1 FMUL R15, R15, 16777216 ;  /* 0x4b8000000f0f9820 */ /* 0x000fe40000400000 */
[----:B------:R-:W-:Y:S02]  /*5d950*/  FMUL R14, R3, R14 ;  /* 0x0000000e030e7220 */ /* 0x000fe40000400000 */
[----:B------:R-:W-:Y:S01]  /*5d960*/  @!P1 FMUL R16, R16, 16777216 ;  /* 0x4b80000010109820 */ /* 0x000fe20000400000 */
[----:B------:R-:W-:Y:S01]  /*5d970*/  STL [R1+0x54c], R23 ;  /* 0x00054c1701007387 */ /* 0x000fe20000100800 */
[----:B------:R-:W-:Y:S02]  /*5d980*/  @!P1 FMUL R17, R17, 16777216 ;  /* 0x4b80000011119820 */ /* 0x000fe40000400000 */
[C---:B------:R-:W-:Y:S01]  /*5d990*/  FMUL R13, R3.reuse, R15 ;  /* 0x0000000f030d7220 */ /* 0x040fe20000400000 */
[----:B------:R0:W-:Y:S04]  /*5d9a0*/  STL [R1+0x540], R12 ;  /* 0x0005400c01007387 */ /* 0x0001e80000100800 */
[----:B------:R1:W-:Y:S01]  /*5d9b0*/  STL [R1+0x548], R14 ;  /* 0x0005480e01007387 */ /* 0x0003e20000100800 */
[----:B0-----:R-:W-:-:S03]  /*5d9c0*/  FMUL R12, R3, R16 ;  /* 0x00000010030c7220 */ /* 0x001fc60000400000 */
[----:B------:R0:W-:Y:S01]  /*5d9d0*/  STL [R1+0x538], R13 ;  /* 0x0005380d01007387 */ /* 0x0001e20000100800 */
[----:B-1----:R-:W-:-:S03]  /*5d9e0*/  FMUL R14, R3, R17 ;  /* 0x00000011030e7220 */ /* 0x002fc60000400000 */
[----:B------:R1:W-:Y:S04]  /*5d9f0*/  STL [R1+0x544], R12 ;  /* 0x0005440c01007387 */ /* 0x0003e80000100800 */
[----:B------:R2:W-:Y:S01]  /*5da00*/  STL [R1+0x534], R14 ;  /* 0x0005340e01007387 */ /* 0x0005e20000100800 */
[C---:B0-----:R-:W-:Y:S02]  /*5da10*/  FMUL R13, R3.reuse, R18 ;  /* 0x00000012030d7220 */ /* 0x041fe40000400000 */
[----:B-1----:R-:W-:Y:S02]  /*5da20*/  FMUL R12, R3, R19 ;  /* 0x00000013030c7220 */ /* 0x002fe40000400000 */
[----:B------:R-:W5:Y:S01]  /*5da30*/  LDL.LU R3, [R1+0x89c] ;  /* 0x00089c0001037983 */ /* 0x000f620000300800 */
[----:B------:R-:W-:-:S02]  /*5da40*/  FSETP.GT.AND P2, PT, |R4|, 8.50705917302346158658e+37, PT ;  /* 0x7e8000000400780b */ /* 0x000fc40003f44200 */
[----:B------:R-:W-:-:S11]  /*5da50*/  FSETP.GEU.AND P4, PT, |R4|, 1.175494350822287508e-38, PT ;  /* 0x008000000400780b */ /* 0x000fd60003f8e200 */
[----:B------:R-:W-:-:S04]  /*5da60*/  @P2 FMUL R4, R4, 0.25 ;  /* 0x3e80000004042820 */ /* 0x000fc80000400000 */
[----:B------:R-:W-:-:S06]  /*5da70*/  @!P4 FMUL R4, R4, 16777216 ;  /* 0x4b8000000404c820 */ /* 0x000fcc0000400000 */
[----:B------:R-:W2:Y:S01]  /*5da80*/  MUFU.RCP R4, R4 ;  /* 0x0000000400047308 */ /* 0x000ea20000001000 */
[----:B---3--:R-:W-:Y:S02]  /*5da90*/  @P2 FMUL R10, R10, 0.25 ;  /* 0x3e8000000a0a2820 */ /* 0x008fe40000400000 */
[----:B----4-:R-:W-:Y:S02]  /*5daa0*/  @P2 FMUL R9, R9, 0.25 ;  /* 0x3e80000009092820 */ /* 0x010fe40000400000 */
[----:B------:R-:W-:Y:S02]  /*5dab0*/  @P2 FMUL R8, R8, 0.25 ;  /* 0x3e80000008082820 */ /* 0x000fe40000400000 */
[----:B------:R-:W-:Y:S01]  /*5dac0*/  @P2 FMUL R7, R7, 0.25 ;  /* 0x3e80000007072820 */ /* 0x000fe20000400000 */
[----:B------:R5:W-:Y:S01]  /*5dad0*/  STL [R1+0x53c], R13 ;  /* 0x00053c0d01007387 */ /* 0x000be20000100800 */
[----:B------:R-:W-:Y:S02]  /*5dae0*/  @P2 FMUL R6, R6, 0.25 ;  /* 0x3e80000006062820 */ /* 0x000fe40000400000 */
[----:B------:R-:W-:-:S02]  /*5daf0*/  @!P4 FMUL R10, R10, 16777216 ;  /* 0x4b8000000a0ac820 */ /* 0x000fc40000400000 */
[----:B------:R-:W-:Y:S02]  /*5db00*/  @P2 FMUL R5, R5, 0.25 ;  /* 0x3e80000005052820 */ /* 0x000fe40000400000 */
[----:B------:R-:W-:Y:S02]  /*5db10*/  @!P4 FMUL R9, R9, 16777216 ;  /* 0x4b8000000909c820 */ /* 0x000fe40000400000 */
[----:B------:R-:W-:Y:S02]  /*5db20*/  @P2 FMUL R2, R2, 0.25 ;  /* 0x3e80000002022820 */ /* 0x000fe40000400000 */
[----:B------:R-:W-:Y:S02]  /*5db30*/  @!P4 FMUL R8, R8, 16777216 ;  /* 0x4b8000000808c820 */ /* 0x000fe40000400000 */
[----:B------:R-:W-:Y:S02]  /*5db40*/  @!P4 FMUL R7, R7, 16777216 ;  /* 0x4b8000000707c820 */ /* 0x000fe40000400000 */
[----:B------:R-:W-:-:S02]  /*5db50*/  @!P4 FMUL R6, R6, 16777216 ;  /* 0x4b8000000606c820 */ /* 0x000fc40000400000 */
[C---:B--2---:R-:W-:Y:S02]  /*5db60*/  FMUL R14, R4.reuse, R10 ;  /* 0x0000000a040e7220 */ /* 0x044fe40000400000 */
[----:B------:R-:W-:Y:S02]  /*5db70*/  @P2 FMUL R11, R11, 0.25 ;  /* 0x3e8000000b0b2820 */ /* 0x000fe40000400000 */
[----:B------:R-:W-:Y:S02]  /*5db80*/  @!P4 FMUL R5, R5, 16777216 ;  /* 0x4b8000000505c820 */ /* 0x000fe40000400000 */
[----:B------:R-:W-:Y:S02]  /*5db90*/  FMUL R10, R4, R9 ;  /* 0x00000009040a7220 */ /* 0x000fe40000400000 */
[----:B------:R-:W-:Y:S02]  /*5dba0*/  @!P4 FMUL R2, R2, 16777216 ;  /* 0x4b8000000202c820 */ /* 0x000fe40000400000 */
[----:B------:R-:W-:-:S02]  /*5dbb0*/  FMUL R9, R4, R8 ;  /* 0x0000000804097220 */ /* 0x000fc40000400000 */
[C---:B------:R-:W-:Y:S02]  /*5dbc0*/  FMUL R8, R4.reuse, R7 ;  /* 0x0000000704087220 */ /* 0x040fe40000400000 */
[C---:B------:R-:W-:Y:S01]  /*5dbd0*/  FMUL R7, R4.reuse, R6 ;  /* 0x0000000604077220 */ /* 0x040fe20000400000 */
[----:B------:R-:W-:Y:S01]  /*5dbe0*/  STL [R1+0x530], R12 ;  /* 0x0005300c01007387 */ /* 0x000fe20000100800 */
[----:B------:R-:W-:Y:S02]  /*5dbf0*/  @!P4 FMUL R11, R11, 16777216 ;  /* 0x4b8000000b0bc820 */ /* 0x000fe40000400000 */
[C---:B------:R-:W-:Y:S01]  /*5dc00*/  FMUL R6, R4.reuse, R5 ;  /* 0x0000000504067220 */ /* 0x040fe20000400000 */
[----:B------:R-:W-:Y:S01]  /*5dc10*/  STL [R1+0x36c], R14 ;  /* 0x00036c0e01007387 */ /* 0x000fe20000100800 */
[C---:B------:R-:W-:Y:S02]  /*5dc20*/  FMUL R5, R4.reuse, R2 ;  /* 0x0000000204057220 */ /* 0x040fe40000400000 */
[----:B------:R-:W-:Y:S01]  /*5dc30*/  FMUL R4, R4, R11 ;  /* 0x0000000b04047220 */ /* 0x000fe20000400000 */
[----:B------:R-:W-:Y:S04]  /*5dc40*/  STL [R1+0x364], R10 ;  /* 0x0003640a01007387 */ /* 0x000fe80000100800 */
[----:B------:R-:W-:Y:S04]  /*5dc50*/  STL [R1+0x368], R9 ;  /* 0x0003680901007387 */ /* 0x000fe80000100800 */
[----:B------:R-:W-:Y:S04]  /*5dc60*/  STL [R1+0x2dc], R8 ;  /* 0x0002dc0801007387 */ /* 0x000fe80000100800 */
[----:B------:R-:W-:Y:S04]  /*5dc70*/  STL [R1+0x360], R7 ;  /* 0x0003600701007387 */ /* 0x000fe80000100800 */
[----:B------:R-:W-:Y:S04]  /*5dc80*/  STL [R1+0x2d4], R6 ;  /* 0x0002d40601007387 */ /* 0x000fe80000100800 */
[----:B------:R-:W-:Y:S04]  /*5dc90*/  STL [R1+0x2d8], R5 ;  /* 0x0002d80501007387 */ /* 0x000fe80000100800 */
[----:B------:R0:W-:Y:S01]  /*5dca0*/  STL [R1+0x2d0], R4 ;  /* 0x0002d00401007387 */ /* 0x0001e20000100800 */
[C---:B-----5:R-:W-:Y:S01]  /*5dcb0*/  FMUL R13, R3.reuse, 8388608 ;  /* 0x4b000000030d7820 */ /* 0x060fe20000400000 */
        /* <DEDUP_REMOVED lines=24> */
[----:B------:R-:W-:Y:S01]  /*5de40*/  @P1 FFMA.FTZ R6, R13, R2, +INF ;  /* 0x7f8000000d061423 */ /* 0x000fe20000010002 */
[C---:B------:R-:W-:Y:S01]  /*5de50*/  FSETP.GT.AND P1, PT, |R3|.reuse, 8.50705917302346158658e+37, PT ;  /* 0x7e8000000300780b */ /* 0x040fe20003f24200 */
[----:B------:R-:W2:Y:S01]  /*5de60*/  LDL.LU R2, [R1+0x2f8] ;  /* 0x0002f80001027983 */ /* 0x000ea20000300800 */
[----:B------:R-:W-:-:S03]  /*5de70*/  FSETP.GEU.AND P2, PT, |R3|, 1.175494350822287508e-38, PT ;  /* 0x008000000300780b */ /* 0x000fc60003f4e200 */
[----:B------:R-:W3:Y:S04]  /*5de80*/  LDL.LU R4, [R1+0x2fc] ;  /* 0x0002fc0001047983 */ /* 0x000ee80000300800 */
[----:B------:R0:W-:Y:S04]  /*5de90*/  STL [R1+0x164], R6 ;  /* 0x0001640601007387 */ /* 0x0001e80000100800 */
[----:B------:R-:W4:Y:S04]  /*5dea0*/  LDL.LU R5, [R1+0x308] ;  /* 0x0003080001057983 */ /* 0x000f280000300800 */
[----:B0-----:R-:W5:Y:S04]  /*5deb0*/  LDL.LU R6, [R1+0x30c] ;  /* 0x00030c0001067983 */ /* 0x001f680000300800 */
[----:B------:R-:W5:Y:S04]  /*5dec0*/  LDL.LU R7, [R1+0x328] ;  /* 0x0003280001077983 */ /* 0x000f680000300800 */
[----:B------:R-:W5:Y:S01]  /*5ded0*/  LDL.LU R8, [R1+0x32c] ;  /* 0x00032c0001087983 */ /* 0x000f620000300800 */
[----:B------:R-:W-:-:S03]  /*5dee0*/  @P1 FMUL R3, R3, 0.25 ;  /* 0x3e80000003031820 */ /* 0x000fc60000400000 */
[----:B------:R-:W5:Y:S04]  /*5def0*/  LDL.LU R9, [R1+0x338] ;  /* 0x0003380001097983 */ /* 0x000f680000300800 */
[----:B------:R-:W5:Y:S01]  /*5df00*/  LDL.LU R10, [R1+0x33c] ;  /* 0x00033c00010a7983 */ /* 0x000f620000300800 */
[----:B------:R-:W-:-:S04]  /*5df10*/  @!P2 FMUL R3, R3, 16777216 ;  /* 0x4b8000000303a820 */ /* 0x000fc80000400000 */
[----:B------:R0:W1:Y:S02]  /*5df20*/  MUFU.RCP R11, R3 ;  /* 0x00000003000b7308 */ /* 0x0000640000001000 */
[----:B0-----:R-:W5:Y:S01]  /*5df30*/  LDL.LU R3, [R1+0x8a0] ;  /* 0x0008a00001037983 */ /* 0x001f620000300800 */
[----:B--2---:R-:W-:Y:S02]  /*5df40*/  @P1 FMUL R2, R2, 0.25 ;  /* 0x3e80000002021820 */ /* 0x004fe40000400000 */
[----:B---3--:R-:W-:Y:S02]  /*5df50*/  @P1 FMUL R4, R4, 0.25 ;  /* 0x3e80000004041820 */ /* 0x008fe40000400000 */
[----:B------:R-:W-:Y:S02]  /*5df60*/  @!P2 FMUL R2, R2, 16777216 ;  /* 0x4b8000000202a820 */ /* 0x000fe40000400000 */
[----:B----4-:R-:W-:Y:S02]  /*5df70*/  @P1 FMUL R5, R5, 0.25 ;  /* 0x3e80000005051820 */ /* 0x010fe40000400000 */
[----:B-----5:R-:W-:-:S02]  /*5df80*/  @P1 FMUL R6, R6, 0.25 ;  /* 0x3e80000006061820 */ /* 0x020fc40000400000 */
[----:B------:R-:W-:Y:S02]  /*5df90*/  @P1 FMUL R7, R7, 0.25 ;  /* 0x3e80000007071820 */ /* 0x000fe40000400000 */
[----:B------:R-:W-:Y:S02]  /*5dfa0*/  @P1 FMUL R8, R8, 0.25 ;  /* 0x3e80000008081820 */ /* 0x000fe40000400000 */
[----:B------:R-:W-:Y:S02]  /*5dfb0*/  @P1 FMUL R9, R9, 0.25 ;  /* 0x3e80000009091820 */ /* 0x000fe40000400000 */
[----:B------:R-:W-:Y:S02]  /*5dfc0*/  @P1 FMUL R10, R10, 0.25 ;  /* 0x3e8000000a0a1820 */ /* 0x000fe40000400000 */
[----:B------:R-:W-:Y:S02]  /*5dfd0*/  @!P2 FMUL R9, R9, 16777216 ;  /* 0x4b8000000909a820 */ /* 0x000fe40000400000 */
[----:B------:R-:W-:-:S02]  /*5dfe0*/  @!P2 FMUL R10, R10, 16777216 ;  /* 0x4b8000000a0aa820 */ /* 0x000fc40000400000 */
[----:B------:R-:W-:Y:S02]  /*5dff0*/  @!P2 FMUL R8, R8, 16777216 ;  /* 0x4b8000000808a820 */ /* 0x000fe40000400000 */
[----:B------:R-:W-:Y:S02]  /*5e000*/  @!P2 FMUL R7, R7, 16777216 ;  /* 0x4b8000000707a820 */ /* 0x000fe40000400000 */
[----:B------:R-:W-:Y:S02]  /*5e010*/  @!P2 FMUL R6, R6, 16777216 ;  /* 0x4b8000000606a820 */ /* 0x000fe40000400000 */
[----:B-1----:R-:W-:Y:S02]  /*5e020*/  FMUL R10, R11, R10 ;  /* 0x0000000a0b0a7220 */ /* 0x002fe40000400000 */
[----:B------:R-:W-:Y:S02]  /*5e030*/  @!P2 FMUL R5, R5, 16777216 ;  /* 0x4b8000000505a820 */ /* 0x000fe40000400000 */
[----:B------:R-:W-:-:S02]  /*5e040*/  FMUL R9, R11, R9 ;  /* 0x000000090b097220 */ /* 0x000fc40000400000 */
[----:B------:R-:W-:Y:S02]  /*5e050*/  @!P2 FMUL R4, R4, 16777216 ;  /* 0x4b8000000404a820 */ /* 0x000fe40000400000 */
[C---:B------:R-:W-:Y:S02]  /*5e060*/  FMUL R8, R11.reuse, R8 ;  /* 0x000000080b087220 */ /* 0x040fe40000400000 */
[C---:B------:R-:W-:Y:S01]  /*5e070*/  FMUL R7, R11.reuse, R7 ;  /* 0x000000070b077220 */ /* 0x040fe20000400000 */
[----:B------:R-:W-:Y:S01]  /*5e080*/  STL [R1+0x33c], R10 ;  /* 0x00033c0a01007387 */ /* 0x000fe20000100800 */
[----:B------:R-:W-:Y:S01]  /*5e090*/  FMUL R6, R11, R6 ;  /* 0x000000060b067220 */ /* 0x000fe20000400000 */
[C---:B------:R-:W-:Y:S01]  /*5e0a0*/  FSETP.GEU.AND P1, PT, R3.reuse, 1.175494350822287508e-38, PT ;  /* 0x008000000300780b */ /* 0x040fe20003f2e000 */
[----:B------:R-:W-:Y:S01]  /*5e0b0*/  FMUL R17, R3, 8388608 ;  /* 0x4b00000003117820 */ /* 0x000fe20000400000 */
[----:B------:R-:W-:Y:S01]  /*5e0c0*/  STL [R1+0x328], R9 ;  /* 0x0003280901007387 */ /* 0x000fe20000100800 */
[----:B------:R-:W-:-:S02]  /*5e0d0*/  FMUL R5, R11, R5 ;  /* 0x000000050b057220 */ /* 0x000fc40000400000 */
[C---:B------:R-:W-:Y:S01]  /*5e0e0*/  FMUL R4, R11.reuse, R4 ;  /* 0x000000040b047220 */ /* 0x040fe20000400000 */
[----:B------:R-:W-:Y:S01]  /*5e0f0*/  STL [R1+0x338], R8 ;  /* 0x0003380801007387 */ /* 0x000fe20000100800 */
[----:B------:R-:W-:Y:S01]  /*5e100*/  FMUL R2, R11, R2 ;  /* 0x000000020b027220 */ /* 0x000fe20000400000 */
[----:B------:R-:W-:Y:S02]  /*5e110*/  FSEL R17, R17, R3, !P1 ;  /* 0x0000000311117208 */ /* 0x000fe40004800000 */
[----:B------:R-:W-:Y:S04]  /*5e120*/  STL [R1+0x308], R7 ;  /* 0x0003080701007387 */ /* 0x000fe80000100800 */
[----:B------:R-:W-:Y:S04]  /*5e130*/  STL [R1+0x32c], R6 ;  /* 0x00032c0601007387 */ /* 0x000fe80000100800 */
[----:B------:R-:W-:Y:S04]  /*5e140*/  STL [R1+0x2fc], R5 ;  /* 0x0002fc0501007387 */ /* 0x000fe80000100800 */
[----:B------:R-:W-:Y:S04]  /*5e150*/  STL [R1+0x30c], R4 ;  /* 0x00030c0401007387 */ /* 0x000fe80000100800 */
[----:B------:R0:W-:Y:S02]  /*5e160*/  STL [R1+0x2f8], R2 ;  /* 0x0002f80201007387 */ /* 0x0001e40000100800 */
[----:B0-----:R-:W-:-:S04]  /*5e170*/  IADD3 R2, R17, -0x3f3504f3, RZ ;  /* 0xc0cafb0d11027810 */ /* 0x001fc80007ffe0ff */
[----:B------:R-:W-:-:S04]  /*5e180*/  LOP3.LUT R2, R2, 0xff800000, RZ, 0xc0, !PT ;  /* 0xff80000002027812 */ /* 0x000fc800078ec0ff */
[----:B------:R0:W1:Y:S01]  /*5e190*/  I2F R4, R2 ;  /* 0x0000000200047306 */ /* 0x0000620000201400 */
        /* <DEDUP_REMOVED lines=35> */
[----:B------:R-:W-:-:S04]  /*5e3d0*/  LOP3.LUT R0, R0, 0xfeffffff, RZ, 0xc0, !PT ;  /* 0xfeffffff00007812 */ /* 0x000fc800078ec0ff */
[----:B------:R-:W-:Y:S02]  /*5e3e0*/  @P0 LOP3.LUT R0, R0, 0x1000000, RZ, 0xfc, !PT ;  /* 0x0100000000000812 */ /* 0x000fe400078efcff */
[----:B------:R-:W-:Y:S01]  /*5e3f0*/  FSETP.NEU.AND P0, PT, R29, RZ, PT ;  /* 0x000000ff1d00720b */ /* 0x000fe20003f0d000 */
        /* <DEDUP_REMOVED lines=32> */
[----:B------:R0:W-:Y:S04]  /*5e600*/  STL [R1+0x294], R5 ;  /* 0x0002940501007387 */ /* 0x0001e80000100800 */
[----:B------:R-:W-:Y:S04]  /*5e610*/  STL [R1+0x298], R4 ;  /* 0x0002980401007387 */ /* 0x000fe80000100800 */
[----:B------:R1:W-:Y:S01]  /*5e620*/  STL [R1+0x290], R2 ;  /* 0x0002900201007387 */ /* 0x0003e20000100800 */
[----:B0-----:R-:W-:-:S02]  /*5e630*/  FSEL R5, RZ, -23, P1 ;  /* 0xc1b80000ff057808 */ /* 0x001fc40000800000 */
[----:B-1----:R-:W-:Y:S01]  /*5e640*/  IADD3 R2, R14, -0x3f3504f3, RZ ;  /* 0xc0cafb0d0e027810 */ /* 0x002fe20007ffe0ff */
[----:B------:R-:W2:Y:S03]  /*5e650*/  LDL.LU R29, [R1+0x12e8] ;  /* 0x0012e800011d7983 */ /* 0x000ea60000300800 */
[----:B------:R-:W-:-:S04]  /*5e660*/  LOP3.LUT R2, R2, 0xff800000, RZ, 0xc0, !PT ;  /* 0xff80000002027812 */ /* 0x000fc800078ec0ff */
[----:B------:R0:W1:Y:S02]  /*5e670*/  I2F R4, R2 ;  /* 0x0000000200047306 */ /* 0x0000640000201400 */
        /* <DEDUP_REMOVED lines=15> */
[----:B------:R-:W-:Y:S02]  /*5e770*/  FFMA.FTZ R2, R2, 1.4426950216293334961, R4 ;  /* 0x3fb8aa3b02027823 */ /* 0x000fe40000010004 */
[----:B------:R-:W3:Y:S02]  /*5e780*/  LDL.LU R4, [R1+0x228] ;  /* 0x0002280001047983 */ /* 0x000ee40000300800 */
[----:B------:R-:W-:Y:S02]  /*5e790*/  FADD R6, R5, R2 ;  /* 0x0000000205067221 */ /* 0x000fe40000000000 */
[----:B------:R-:W-:-:S04]  /*5e7a0*/  @P1 IMAD.MOV.U32 R2, RZ, RZ, 0x7f800000 ;  /* 0x7f800000ff021424 */ /* 0x000fc800078e00ff */
[----:B------:R-:W-:Y:S01]  /*5e7b0*/  @P1 FFMA.FTZ R6, R14, R2, +INF ;  /* 0x7f8000000e061423 */ /* 0x000fe20000010002 */
[C---:B------:R-:W-:Y:S01]  /*5e7c0*/  FSETP.GT.AND P1, PT, |R3|.reuse, 8.50705917302346158658e+37, PT ;  /* 0x7e8000000300780b */ /* 0x040fe20003f24200 */
[----:B------:R-:W4:Y:S01]  /*5e7d0*/  LDL.LU R2, [R1+0x22c] ;  /* 0x00022c0001027983 */ /* 0x000f220000300800 */
[----:B------:R-:W-:-:S03]  /*5e7e0*/  FSETP.GEU.AND P2, PT, |R3|, 1.175494350822287508e-38, PT ;  /* 0x008000000300780b */ /* 0x000fc60003f4e200 */
[----:B------:R0:W-:Y:S04]  /*5e7f0*/  STL [R1+0x154], R6 ;  /* 0x0001540601007387 */ /* 0x0001e80000100800 */
[----:B------:R-:W5:Y:S04]  /*5e800*/  LDL.LU R5, [R1+0x2e8] ;  /* 0x0002e80001057983 */ /* 0x000f680000300800 */
[----:B------:R-:W2:Y:S04]  /*5e810*/  LDL.LU R10, [R1+0x2ec] ;  /* 0x0002ec00010a7983 */ /* 0x000ea80000300800 */
[----:B------:R-:W2:Y:S04]  /*5e820*/  LDL.LU R9, [R1+0x398] ;  /* 0x0003980001097983 */ /* 0x000ea80000300800 */
[----:B------:R-:W2:Y:S04]  /*5e830*/  LDL.LU R8, [R1+0x39c] ;  /* 0x00039c0001087983 */ /* 0x000ea80000300800 */
[----:B------:R-:W2:Y:S04]  /*5e840*/  LDL.LU R7, [R1+0x3a8] ;  /* 0x0003a80001077983 */ /* 0x000ea80000300800 */
[----:B0-----:R-:W2:Y:S01]  /*5e850*/  LDL.LU R6, [R1+0x3ac] ;  /* 0x0003ac0001067983 */ /* 0x001ea20000300800 */
[----:B------:R-:W-:-:S04]  /*5e860*/  @P1 FMUL R3, R3, 0.25 ;  /* 0x3e80000003031820 */ /* 0x000fc80000400000 */
[----:B------:R-:W-:-:S04]  /*5e870*/  @!P2 FMUL R3, R3, 16777216 ;  /* 0x4b8000000303a820 */ /* 0x000fc80000400000 */
[----:B------:R0:W1:Y:S02]  /*5e880*/  MUFU.RCP R11, R3 ;  /* 0x00000003000b7308 */ /* 0x0000640000001000 */
[----:B0-----:R-:W2:Y:S01]  /*5e890*/  LDL.LU R3, [R1+0x8a8] ;  /* 0x0008a80001037983 */ /* 0x001ea20000300800 */
[----:B---3--:R-:W-:-:S04]  /*5e8a0*/  @P1 FMUL R4, R4, 0.25 ;  /* 0x3e80000004041820 */ /* 0x008fc80000400000 */
[----:B------:R-:W-:Y:S02]  /*5e8b0*/  @!P2 FMUL R4, R4, 16777216 ;  /* 0x4b8000000404a820 */ /* 0x000fe40000400000 */
[----:B----4-:R-:W-:Y:S02]  /*5e8c0*/  @P1 FMUL R2, R2, 0.25 ;  /* 0x3e80000002021820 */ /* 0x010fe40000400000 */
[----:B-----5:R-:W-:Y:S02]  /*5e8d0*/  @P1 FMUL R5, R5, 0.25 ;  /* 0x3e80000005051820 */ /* 0x020fe40000400000 */
[----:B--2---:R-:W-:Y:S02]  /*5e8e0*/  @P1 FMUL R10, R10, 0.25 ;  /* 0x3e8000000a0a1820 */ /* 0x004fe40000400000 */
[----:B------:R-:W-:Y:S02]  /*5e8f0*/  @P1 FMUL R9, R9, 0.25 ;  /* 0x3e80000009091820 */ /* 0x000fe40000400000 */
[----:B------:R-:W-:-:S02]  /*5e900*/  @P1 FMUL R8, R8, 0.25 ;  /* 0x3e80000008081820 */ /* 0x000fc40000400000 */
[----:B------:R-:W-:Y:S02]  /*5e910*/  @P1 FMUL R7, R7, 0.25 ;  /* 0x3e80000007071820 */ /* 0x000fe40000400000 */
[----:B------:R-:W-:Y:S02]  /*5e920*/  @P1 FMUL R6, R6, 0.25 ;  /* 0x3e80000006061820 */ /* 0x000fe40000400000 */
[----:B------:R-:W-:Y:S02]  /*5e930*/  @!P2 FMUL R7, R7, 16777216 ;  /* 0x4b8000000707a820 */ /* 0x000fe40000400000 */
[----:B------:R-:W-:Y:S02]  /*5e940*/  @!P2 FMUL R6, R6, 16777216 ;  /* 0x4b8000000606a820 */ /* 0x000fe40000400000 */
[----:B------:R-:W-:Y:S02]  /*5e950*/  @!P2 FMUL R8, R8, 16777216 ;  /* 0x4b8000000808a820 */ /* 0x000fe40000400000 */
[----:B-1----:R-:W-:-:S02]  /*5e960*/  FMUL R12, R11, R6 ;  /* 0x000000060b0c7220 */ /* 0x002fc40000400000 */
[----:B------:R-:W-:Y:S02]  /*5e970*/  FMUL R7, R11, R7 ;  /* 0x000000070b077220 */ /* 0x000fe40000400000 */
[----:B------:R-:W-:Y:S02]  /*5e980*/  @!P2 FMUL R9, R9, 16777216 ;  /* 0x4b8000000909a820 */ /* 0x000fe40000400000 */
[----:B------:R-:W-:Y:S02]  /*5e990*/  FMUL R6, R11, R8 ;  /* 0x000000080b067220 */ /* 0x000fe40000400000 */
[----:B------:R-:W-:Y:S01]  /*5e9a0*/  @!P2 FMUL R10, R10, 16777216 ;  /* 0x4b8000000a0aa820 */ /* 0x000fe20000400000 */
[----:B------:R-:W-:Y:S01]  /*5e9b0*/  STL [R1+0x2cc], R12 ;  /* 0x0002cc0c01007387 */ /* 0x000fe20000100800 */
[----:B------:R-:W-:Y:S02]  /*5e9c0*/  @!P2 FMUL R5, R5, 16777216 ;  /* 0x4b8000000505a820 */ /* 0x000fe40000400000 */
[----:B------:R-:W-:Y:S01]  /*5e9d0*/  @!P2 FMUL R2, R2, 16777216 ;  /* 0x4b8000000202a820 */ /* 0x000fe20000400000 */
[----:B------:R0:W-:Y:S01]  /*5e9e0*/  STL [R1+0x2c4], R7 ;  /* 0x0002c40701007387 */ /* 0x0001e20000100800 */
[----:B------:R-:W-:Y:S01]  /*5e9f0*/  FMUL R8, R11, R9 ;  /* 0x000000090b087220 */ /* 0x000fe20000400000 */
[C---:B------:R-:W-:Y:S01]  /*5ea00*/  FSETP.GEU.AND P1, PT, R3.reuse, 1.175494350822287508e-38, PT ;  /* 0x008000000300780b */ /* 0x040fe20003f2e000 */
[----:B------:R-:W-:Y:S01]  /*5ea10*/  FMUL R15, R3, 8388608 ;  /* 0x4b000000030f7820 */ /* 0x000fe20000400000 */
[----:B------:R1:W-:Y:S01]  /*5ea20*/  STL [R1+0x2c8], R6 ;  /* 0x0002c80601007387 */ /* 0x0003e20000100800 */
[----:B0-----:R-:W-:-:S03]  /*5ea30*/  FMUL R7, R11, R10 ;  /* 0x0000000a0b077220 */ /* 0x001fc60000400000 */
[----:B------:R-:W-:Y:S01]  /*5ea40*/  STL [R1+0x2bc], R8 ;  /* 0x0002bc0801007387 */ /* 0x000fe20000100800 */
[C---:B-1----:R-:W-:Y:S02]  /*5ea50*/  FMUL R6, R11.reuse, R5 ;  /* 0x000000050b067220 */ /* 0x042fe40000400000 */
[C---:B------:R-:W-:Y:S02]  /*5ea60*/  FMUL R5, R11.reuse, R2 ;  /* 0x000000020b057220 */ /* 0x040fe40000400000 */
[----:B------:R-:W-:Y:S01]  /*5ea70*/  FMUL R2, R11, R4 ;  /* 0x000000040b027220 */ /* 0x000fe20000400000 */
[----:B------:R-:W-:Y:S01]  /*5ea80*/  STL [R1+0x2c0], R7 ;  /* 0x0002c00701007387 */ /* 0x000fe20000100800 */
[----:B------:R-:W-:-:S03]  /*5ea90*/  FSEL R15, R15, R3, !P1 ;  /* 0x000000030f0f7208 */ /* 0x000fc60004800000 */
        /* <DEDUP_REMOVED lines=107> */
[----:B------:R-:W5:Y:S04]  /*5f150*/  LDL.LU R8, [R1+0x34c] ;  /* 0x00034c0001087983 */ /* 0x000f680000300800 */
[----:B------:R-:W5:Y:S04]  /*5f160*/  LDL.LU R9, [R1+0x318] ;  /* 0x0003180001097983 */ /* 0x000f680000300800 */
[----:B------:R-:W5:Y:S01]  /*5f170*/  LDL.LU R10, [R1+0x31c] ;  /* 0x00031c00010a7983 */ /* 0x000f620000300800 */
[----:B------:R-:W-:-:S04]  /*5f180*/  @P1 FMUL R3, R3, 0.25 ;  /* 0x3e80000003031820 */ /* 0x000fc80000400000 */
        /* <DEDUP_REMOVED lines=11> */
[----:B------:R-:W-:-:S04]  /*5f240*/  @P1 FMUL R10, R10, 0.25 ;  /* 0x3e8000000a0a1820 */ /* 0x000fc80000400000 */
[----:B------:R-:W-:Y:S02]  /*5f250*/  @!P2 FMUL R10, R10, 16777216 ;  /* 0x4b8000000a0aa820 */ /* 0x000fe40000400000 */
[----:B------:R-:W-:Y:S02]  /*5f260*/  @!P2 FMUL R9, R9, 16777216 ;  /* 0x4b8000000909a820 */ /* 0x000fe40000400000 */
[----:B------:R-:W-:Y:S02]  /*5f270*/  @!P2 FMUL R8, R8, 16777216 ;  /* 0x4b8000000808a820 */ /* 0x000fe40000400000 */
[----:B-1----:R-:W-:Y:S02]  /*5f280*/  FMUL R10, R11, R10 ;  /* 0x0000000a0b0a7220 */ /* 0x002fe40000400000 */
[----:B------:R-:W-:Y:S02]  /*5f290*/  @!P2 FMUL R7, R7, 16777216 ;  /* 0x4b8000000707a820 */ /* 0x000fe40000400000 */
[----:B------:R-:W-:-:S02]  /*5f2a0*/  @!P2 FMUL R6, R6, 16777216 ;  /* 0x4b8000000606a820 */ /* 0x000fc40000400000 */
[----:B------:R-:W-:Y:S02]  /*5f2b0*/  @!P2 FMUL R5, R5, 16777216 ;  /* 0x4b8000000505a820 */ /* 0x000fe40000400000 */
[C---:B------:R-:W-:Y:S01]  /*5f2c0*/  FMUL R9, R11.reuse, R9 ;  /* 0x000000090b097220 */ /* 0x040fe20000400000 */
[----:B------:R0:W-:Y:S01]  /*5f2d0*/  STL [R1+0x28c], R10 ;  /* 0x00028c0a01007387 */ /* 0x0001e20000100800 */
[----:B------:R-:W-:Y:S02]  /*5f2e0*/  @!P2 FMUL R4, R4, 16777216 ;  /* 0x4b8000000404a820 */ /* 0x000fe40000400000 */
[C---:B------:R-:W-:Y:S02]  /*5f2f0*/  FMUL R8, R11.reuse, R8 ;  /* 0x000000080b087220 */ /* 0x040fe40000400000 */
[----:B------:R-:W-:Y:S01]  /*5f300*/  FMUL R7, R11, R7 ;  /* 0x000000070b077220 */ /* 0x000fe20000400000 */
[----:B------:R-:W-:Y:S01]  /*5f310*/  FSETP.GEU.AND P1, PT, R3, 1.175494350822287508e-38, PT ;  /* 0x008000000300780b */ /* 0x000fe20003f2e000 */
[C---:B------:R-:W-:Y:S01]  /*5f320*/  FMUL R6, R11.reuse, R6 ;  /* 0x000000060b067220 */ /* 0x040fe20000400000 */
[----:B------:R-:W-:Y:S01]  /*5f330*/  STL [R1+0x284], R9 ;  /* 0x0002840901007387 */ /* 0x000fe20000100800 */
[----:B------:R-:W-:-:S02]  /*5f340*/  FMUL R5, R11, R5 ;  /* 0x000000050b057220 */ /* 0x000fc40000400000 */
[----:B0-----:R-:W-:Y:S01]  /*5f350*/  FMUL R10, R3, 8388608 ;  /* 0x4b000000030a7820 */ /* 0x001fe20000400000 */
[----:B------:R-:W-:Y:S01]  /*5f360*/  STL [R1+0x288], R8 ;  /* 0x0002880801007387 */ /* 0x000fe20000100800 */
[C---:B------:R-:W-:Y:S02]  /*5f370*/  FMUL R4, R11.reuse, R4 ;  /* 0x000000040b047220 */ /* 0x040fe40000400000 */
[----:B------:R-:W-:Y:S01]  /*5f380*/  FMUL R2, R11, R2 ;  /* 0x000000020b027220 */ /* 0x000fe20000400000 */
[----:B------:R-:W-:Y:S01]  /*5f390*/  STL [R1+0x27c], R7 ;  /* 0x00027c0701007387 */ /* 0x000fe20000100800 */
[----:B------:R-:W-:-:S03]  /*5f3a0*/  FSEL R10, R10, R3, !P1 ;  /* 0x000000030a0a7208 */ /* 0x000fc60004800000 */
        /* <DEDUP_REMOVED lines=27> */
[----:B------:R-:W2:Y:S04]  /*5f560*/  LDL.LU R2, [R1+0x380] ;  /* 0x0003800001027983 */ /* 0x000ea80000300800 */
[----:B------:R-:W3:Y:S04]  /*5f570*/  LDL.LU R4, [R1+0x384] ;  /* 0x0003840001047983 */ /* 0x000ee80000300800 */
[----:B------:R0:W-:Y:S04]  /*5f580*/  STL [R1+0x110], R6 ;  /* 0x0001100601007387 */ /* 0x0001e80000100800 */
[----:B------:R-:W4:Y:S04]  /*5f590*/  LDL.LU R5, [R1+0x370] ;  /* 0x0003700001057983 */ /* 0x000f280000300800 */
[----:B0-----:R-:W5:Y:S04]  /*5f5a0*/  LDL.LU R6, [R1+0x374] ;  /* 0x0003740001067983 */ /* 0x001f680000300800 */
[----:B------:R-:W5:Y:S04]  /*5f5b0*/  LDL.LU R7, [R1+0x340] ;  /* 0x0003400001077983 */ /* 0x000f680000300800 */
[----:B------:R-:W5:Y:S04]  /*5f5c0*/  LDL.LU R8, [R1+0x344] ;  /* 0x0003440001087983 */ /* 0x000f680000300800 */
[----:B------:R-:W5:Y:S04]  /*5f5d0*/  LDL.LU R9, [R1+0x310] ;  /* 0x0003100001097983 */ /* 0x000f680000300800 */
[----:B------:R-:W5:Y:S04]  /*5f5e0*/  LDL.LU R11, [R1+0x314] ;  /* 0x00031400010b7983 */ /* 0x000f680000300800 */
[----:B------:R-:W5:Y:S01]  /*5f5f0*/  LDL.LU R12, [R1+0x8b4] ;  /* 0x0008b400010c7983 */ /* 0x000f620000300800 */
[----:B------:R-:W-:-:S02]  /*5f600*/  FSETP.GT.AND P1, PT, |R3|, 8.50705917302346158658e+37, PT ;  /* 0x7e8000000300780b */ /* 0x000fc40003f24200 */
[----:B------:R-:W-:-:S11]  /*5f610*/  FSETP.GEU.AND P2, PT, |R3|, 1.175494350822287508e-38, PT ;  /* 0x008000000300780b */ /* 0x000fd60003f4e200 */
[----:B------:R-:W-:-:S04]  /*5f620*/  @P1 FMUL R3, R3, 0.25 ;  /* 0x3e80000003031820 */ /* 0x000fc80000400000 */
[----:B------:R-:W-:-:S06]  /*5f630*/  @!P2 FMUL R3, R3, 16777216 ;  /* 0x4b8000000303a820 */ /* 0x000fcc0000400000 */
[----:B------:R-:W0:Y:S01]  /*5f640*/  MUFU.RCP R3, R3 ;  /* 0x0000000300037308 */ /* 0x000e220000001000 */
[----:B------:R-:W-:-:S04]  /*5f650*/  LOP3.LUT R0, R0, 0xff7fffff, RZ, 0xc0, !PT ;  /* 0xff7fffff00007812 */ /* 0x000fc800078ec0ff */
[----:B------:R-:W-:Y:S02]  /*5f660*/  @P0 LOP3.LUT R0, R0, 0x800000, RZ, 0xfc, !PT ;  /* 0x0080000000000812 */ /* 0x000fe400078efcff */
[----:B------:R-:W-:Y:S02]  /*5f670*/  FSETP.NEU.AND P0, PT, R21, RZ, PT ;  /* 0x000000ff1500720b */ /* 0x000fe40003f0d000 */
[----:B------:R-:W-:-:S11]  /*5f680*/  LOP3.LUT R0, R0, 0xffbfffff, RZ, 0xc0, !PT ;  /* 0xffbfffff00007812 */ /* 0x000fd600078ec0ff */
[----:B------:R-:W-:Y:S02]  /*5f690*/  @P0 LOP3.LUT R0, R0, 0x400000, RZ, 0xfc, !PT ;  /* 0x0040000000000812 */ /* 0x000fe400078efcff */
[----:B------:R-:W-:Y:S02]  /*5f6a0*/  FSETP.NEU.AND P0, PT, R22, RZ, PT ;  /* 0x000000ff1600720b */ /* 0x000fe40003f0d000 */
[----:B------:R-:W-:-:S11]  /*5f6b0*/  LOP3.LUT R0, R0, 0xffdfffff, RZ, 0xc0, !PT ;  /* 0xffdfffff00007812 */ /* 0x000fd600078ec0ff */
[----:B------:R-:W-:Y:S02]  /*5f6c0*/  @P0 LOP3.LUT R0, R0, 0x200000, RZ, 0xfc, !PT ;  /* 0x0020000000000812 */ /* 0x000fe400078efcff */
[----:B------:R-:W-:Y:S02]  /*5f6d0*/  FSETP.NEU.AND P0, PT, R20, RZ, PT ;  /* 0x000000ff1400720b */ /* 0x000fe40003f0d000 */
[----:B------:R-:W-:-:S11]  /*5f6e0*/  LOP3.LUT R0, R0, 0xffefffff, RZ, 0xc0, !PT ;  /* 0xffefffff00007812 */ /* 0x000fd600078ec0ff */
        /* <DEDUP_REMOVED lines=14> */
[----:B0-----:R-:W-:Y:S02]  /*5f7d0*/  FMUL R11, R3, R11 ;  /* 0x0000000b030b7220 */ /* 0x001fe40000400000 */
[----:B------:R-:W-:Y:S02]  /*5f7e0*/  @!P2 FMUL R7, R7, 16777216 ;  /* 0x4b8000000707a820 */ /* 0x000fe40000400000 */
[----:B------:R-:W-:-:S02]  /*5f7f0*/  @!P2 FMUL R6, R6, 16777216 ;  /* 0x4b8000000606a820 */ /* 0x000fc40000400000 */
[----:B------:R-:W-:Y:S02]  /*5f800*/  @!P2 FMUL R5, R5, 16777216 ;  /* 0x4b8000000505a820 */ /* 0x000fe40000400000 */
[C---:B------:R-:W-:Y:S01]  /*5f810*/  FMUL R9, R3.reuse, R9 ;  /* 0x0000000903097220 */ /* 0x040fe20000400000 */
[----:B------:R0:W-:Y:S01]  /*5f820*/  STL [R1+0x22c], R11 ;  /* 0x00022c0b01007387 */ /* 0x0001e20000100800 */
[----:B------:R-:W-:Y:S02]  /*5f830*/  @!P2 FMUL R4, R4, 16777216 ;  /* 0x4b8000000404a820 */ /* 0x000fe40000400000 */
[C---:B------:R-:W-:Y:S02]  /*5f840*/  FMUL R8, R3.reuse, R8 ;  /* 0x0000000803087220 */ /* 0x040fe40000400000 */
[C---:B------:R-:W-:Y:S01]  /*5f850*/  FMUL R7, R3.reuse, R7 ;  /* 0x0000000703077220 */ /* 0x040fe20000400000 */
        /* <DEDUP_REMOVED lines=54> */
[----:B------:R-:W-:Y:S01]  /*5fbc0*/  FSETP.NEU.AND P0, PT, R17, RZ, PT ;  /* 0x000000ff1100720b */ /* 0x000fe20003f0d000 */
[----:B--2---:R-:W-:Y:S02]  /*5fbd0*/  @P1 FMUL R2, R2, 0.25 ;  /* 0x3e80000002021820 */ /* 0x004fe40000400000 */
[----:B---3--:R-:W-:Y:S02]  /*5fbe0*/  @P1 FMUL R3, R3, 0.25 ;  /* 0x3e80000003031820 */ /* 0x008fe40000400000 */
[----:B------:R-:W-:Y:S02]  /*5fbf0*/  @!P2 FMUL R2, R2, 16777216 ;  /* 0x4b8000000202a820 */ /* 0x000fe40000400000 */
[----:B------:R-:W-:Y:S02]  /*5fc00*/  @!P2 FMUL R3, R3, 16777216 ;  /* 0x4b8000000303a820 */ /* 0x000fe40000400000 */
[----:B----4-:R-:W-:-:S02]  /*5fc10*/  @P1 FMUL R4, R4, 0.25 ;  /* 0x3e80000004041820 */ /* 0x010fc40000400000 */
[----:B-----5:R-:W-:Y:S02]  /*5fc20*/  @P1 FMUL R5, R5, 0.25 ;  /* 0x3e80000005051820 */ /* 0x020fe40000400000 */
[----:B------:R-:W-:Y:S02]  /*5fc30*/  @P1 FMUL R6, R6, 0.25 ;  /* 0x3e80000006061820 */ /* 0x000fe40000400000 */
[----:B------:R-:W-:Y:S02]  /*5fc40*/  @P1 FMUL R7, R7, 0.25 ;  /* 0x3e80000007071820 */ /* 0x000fe40000400000 */
[----:B------:R-:W-:Y:S02]  /*5fc50*/  @P1 FMUL R8, R8, 0.25 ;  /* 0x3e80000008081820 */ /* 0x000fe40000400000 */
[----:B------:R-:W-:Y:S02]  /*5fc60*/  @P1 FMUL R9, R9, 0.25 ;  /* 0x3e80000009091820 */ /* 0x000fe40000400000 */
[----:B------:R-:W-:-:S02]  /*5fc70*/  @!P2 FMUL R8, R8, 16777216 ;  /* 0x4b8000000808a820 */ /* 0x000fc40000400000 */
[----:B------:R-:W-:Y:S02]  /*5fc80*/  @!P2 FMUL R9, R9, 16777216 ;  /* 0x4b8000000909a820 */ /* 0x000fe40000400000 */
[----:B------:R-:W-:Y:S02]  /*5fc90*/  @!P2 FMUL R7, R7, 16777216 ;  /* 0x4b8000000707a820 */ /* 0x000fe40000400000 */
[----:B------:R-:W-:Y:S02]  /*5fca0*/  @!P2 FMUL R6, R6, 16777216 ;  /* 0x4b8000000606a820 */ /* 0x000fe40000400000 */
[----:B------:R-:W-:Y:S02]  /*5fcb0*/  @!P2 FMUL R5, R5, 16777216 ;  /* 0x4b8000000505a820 */ /* 0x000fe40000400000 */
[----:B------:R-:W-:Y:S02]  /*5fcc0*/  @!P2 FMUL R4, R4, 16777216 ;  /* 0x4b8000000404a820 */ /* 0x000fe40000400000 */
[----:B0-----:R-:W-:-:S02]  /*5fcd0*/  FMUL R9, R12, R9 ;  /* 0x000000090c097220 */ /* 0x001fc40000400000 */
[C---:B------:R-:W-:Y:S02]  /*5fce0*/  FMUL R8, R12.reuse, R8 ;  /* 0x000000080c087220 */ /* 0x040fe40000400000 */
[C---:B------:R-:W-:Y:S02]  /*5fcf0*/  FMUL R7, R12.reuse, R7 ;  /* 0x000000070c077220 */ /* 0x040fe40000400000 */
[C---:B------:R-:W-:Y:S02]  /*5fd00*/  FMUL R6, R12.reuse, R6 ;  /* 0x000000060c067220 */ /* 0x040fe40000400000 */
[C---:B------:R-:W-:Y:S02]  /*5fd10*/  FMUL R5, R12.reuse, R5 ;  /* 0x000000050c057220 */ /* 0x040fe40000400000 */
[C---:B------:R-:W-:Y:S02]  /*5fd20*/  FMUL R4, R12.reuse, R4 ;  /* 0x000000040c047220 */ /* 0x040fe40000400000 */
[----:B------:R-:W-:-:S02]  /*5fd30*/  FMUL R3, R12, R3 ;  /* 0x000000030c037220 */ /* 0x000fc40000400000 */
[----:B------:R-:W-:Y:S01]  /*5fd40*/  FMUL R2, R12, R2 ;  /* 0x000000020c027220 */ /* 0x000fe20000400000 */
[----:B------:R-:W-:Y:S01]  /*5fd50*/  STL [R1+0x24c], R9 ;  /* 0x00024c0901007387 */ /* 0x000fe20000100800 */
[C---:B------:R-:W-:Y:S01]  /*5fd60*/  FMUL R12, R13.reuse, 8388608 ;  /* 0x4b0000000d0c7820 */ /* 0x040fe20000400000 */
[----:B------:R-:W-:Y:S02]  /*5fd70*/  FSETP.GEU.AND P1, PT, R13, 1.175494350822287508e-38, PT ;  /* 0x008000000d00780b */ /* 0x000fe40003f2e000 */
[----:B------:R-:W-:Y:S02]  /*5fd80*/  STL [R1+0x244], R8 ;  /* 0x0002440801007387 */ /* 0x000fe40000100800 */
[----:B------:R-:W-:Y:S02]  /*5fd90*/  FSEL R12, R12, R13, !P1 ;  /* 0x0000000d0c0c7208 */ /* 0x000fe40004800000 */
[----:B------:R-:W-:Y:S04]  /*5fda0*/  STL [R1+0x248], R7 ;  /* 0x0002480701007387 */ /* 0x000fe80000100800 */
        /* <DEDUP_REMOVED lines=58> */
[C---:B-1----:R-:W-:Y:S02]  /*60150*/  FMUL R9, R17.reuse, R9 ;  /* 0x0000000911097220 */ /* 0x042fe40000400000 */
[----:B------:R-:W-:Y:S02]  /*60160*/  FMUL R8, R17, R8 ;  /* 0x0000000811087220 */ /* 0x000fe40000400000 */
[----:B------:R-:W-:Y:S02]  /*60170*/  @!P2 FMUL R6, R6, 16777216 ;  /* 0x4b8000000606a820 */ /* 0x000fe40000400000 */
[----:B------:R-:W-:Y:S01]  /*60180*/  @!P2 FMUL R5, R5, 16777216 ;  /* 0x4b8000000505a820 */ /* 0x000fe20000400000 */
[----:B------:R-:W-:Y:S01]  /*60190*/  STL [R1+0x1d4], R9 ;  /* 0x0001d40901007387 */ /* 0x000fe20000100800 */
[----:B------:R-:W-:-:S02]  /*601a0*/  @!P2 FMUL R4, R4, 16777216 ;  /* 0x4b8000000404a820 */ /* 0x000fc40000400000 */
[----:B------:R-:W-:Y:S01]  /*601b0*/  @!P2 FMUL R3, R3, 16777216 ;  /* 0x4b8000000303a820 */ /* 0x000fe20000400000 */
[----:B------:R0:W-:Y:S01]  /*601c0*/  STL [R1+0x1cc], R8 ;  /* 0x0001cc0801007387 */ /* 0x0001e20000100800 */
[C---:B------:R-:W-:Y:S02]  /*601d0*/  FMUL R7, R17.reuse, R7 ;  /* 0x0000000711077220 */ /* 0x040fe40000400000 */
[----:B------:R-:W-:Y:S01]  /*601e0*/  FMUL R6, R17, R6 ;  /* 0x0000000611067220 */ /* 0x000fe20000400000 */
[----:B------:R-:W-:Y:S01]  /*601f0*/  FSETP.GEU.AND P1, PT, R13, 1.175494350822287508e-38, PT ;  /* 0x008000000d00780b */ /* 0x000fe20003f2e000 */
[C---:B------:R-:W-:Y:S02]  /*60200*/  FMUL R5, R17.reuse, R5 ;  /* 0x0000000511057220 */ /* 0x040fe40000400000 */
[----:B------:R-:W-:Y:S02]  /*60210*/  FMUL R4, R17, R4 ;  /* 0x0000000411047220 */ /* 0x000fe40000400000 */
[----:B0-----:R-:W-:Y:S01]  /*60220*/  FMUL R8, R13, 8388608 ;  /* 0x4b0000000d087820 */ /* 0x001fe20000400000 */
[----:B------:R-:W-:Y:S01]  /*60230*/  STL [R1+0x1d0], R7 ;  /* 0x0001d00701007387 */ /* 0x000fe20000100800 */
[----:B------:R-:W-:-:S02]  /*60240*/  FMUL R3, R17, R3 ;  /* 0x0000000311037220 */ /* 0x000fc40000400000 */
[----:B------:R-:W-:Y:S01]  /*60250*/  FMUL R2, R17, R2 ;  /* 0x0000000211027220 */ /* 0x000fe20000400000 */
[----:B------:R-:W-:Y:S01]  /*60260*/  STL [R1+0x1c4], R6 ;  /* 0x0001c40601007387 */ /* 0x000fe20000100800 */
[----:B------:R-:W-:-:S03]  /*60270*/  FSEL R8, R8, R13, !P1 ;  /* 0x0000000d08087208 */ /* 0x000fc60004800000 */
[----:B------:R-:W-:Y:S04]  /*60280*/  STL [R1+0x1c8], R5 ;  /* 0x0001c80501007387 */ /* 0x000fe80000100800 */
[----:B------:R0:W-:Y:S04]  /*60290*/  STL [R1+0x1bc], R4 ;  /* 0x0001bc0401007387 */ /* 0x0001e80000100800 */
[----:B------:R-:W-:Y:S04]  /*602a0*/  STL [R1+0x1c0], R3 ;  /* 0x0001c00301007387 */ /* 0x000fe80000100800 */
[----:B------:R1:W-:Y:S01]  /*602b0*/  STL [R1+0x1b4], R2 ;  /* 0x0001b40201007387 */ /* 0x0003e20000100800 */
[----:B0-----:R-:W-:-:S02]  /*602c0*/  FSEL R4, RZ, -23, P1 ;  /* 0xc1b80000ff047808 */ /* 0x001fc40000800000 */
[----:B-1----:R-:W-:Y:S01]  /*602d0*/  IADD3 R2, R8, -0x3f3504f3, RZ ;  /* 0xc0cafb0d08027810 */ /* 0x002fe20007ffe0ff */
[----:B------:R-:W2:Y:S03]  /*602e0*/  LDL.LU R7, [R1+0x408] ;  /* 0x0004080001077983 */ /* 0x000ea60000300800 */
[----:B------:R-:W-:Y:S01]  /*602f0*/  LOP3.LUT R2, R2, 0xff800000, RZ, 0xc0, !PT ;  /* 0xff80000002027812 */ /* 0x000fe200078ec0ff */
[----:B------:R-:W3:Y:S03]  /*60300*/  LDL.LU R6, [R1+0x40c] ;  /* 0x00040c0001067983 */ /* 0x000ee60000300800 */
        /* <DEDUP_REMOVED lines=20> */
[----:B------:R0:W-:Y:S01]  /*60450*/  STL [R1+0xc4], R5 ;  /* 0x0000c40501007387 */ /* 0x0001e20000100800 */
[----:B------:R-:W-:-:S03]  /*60460*/  FSETP.GT.AND P1, PT, |R13|, 8.50705917302346158658e+37, PT ;  /* 0x7e8000000d00780b */ /* 0x000fc60003f24200 */
[----:B0-----:R-:W4:Y:S04]  /*60470*/  LDL.LU R5, [R1+0x3e8] ;  /* 0x0003e80001057983 */ /* 0x001f280000300800 */
[----:B------:R-:W5:Y:S04]  /*60480*/  LDL.LU R4, [R1+0x3ec] ;  /* 0x0003ec0001047983 */ /* 0x000f680000300800 */
[----:B------:R-:W5:Y:S04]  /*60490*/  LDL.LU R3, [R1+0x3d8] ;  /* 0x0003d80001037983 */ /* 0x000f680000300800 */
[----:B------:R-:W5:Y:S04]  /*604a0*/  LDL.LU R2, [R1+0x3dc] ;  /* 0x0003dc0001027983 */ /* 0x000f680000300800 */
[----:B------:R-:W5:Y:S01]  /*604b0*/  LDL.LU R9, [R1+0x218] ;  /* 0x0002180001097983 */ /* 0x000f620000300800 */
[----:B------:R-:W-:-:S03]  /*604c0*/  FSETP.GEU.AND P2, PT, |R13|, 1.175494350822287508e-38, PT ;  /* 0x008000000d00780b */ /* 0x000fc60003f4e200 */
[----:B------:R-:W5:Y:S01]  /*604d0*/  LDL.LU R14, [R1+0x21c] ;  /* 0x00021c00010e7983 */ /* 0x000f620000300800 */
[----:B------:R-:W-:-:S09]  /*604e0*/  @P1 FMUL R13, R13, 0.25 ;  /* 0x3e8000000d0d1820 */ /* 0x000fd20000400000 */
        /* <DEDUP_REMOVED lines=19> */
[C---:B-1----:R-:W-:Y:S02]  /*60620*/  FMUL R18, R17.reuse, R14 ;  /* 0x0000000e11127220 */ /* 0x042fe40000400000 */
[----:B------:R-:W-:Y:S02]  /*60630*/  FMUL R14, R17, R9 ;  /* 0x00000009110e7220 */ /* 0x000fe40000400000 */
        /* <DEDUP_REMOVED lines=11> */
[----:B------:R0:W-:Y:S01]  /*606f0*/  STL [R1+0x1ec], R3 ;  /* 0x0001ec0301007387 */ /* 0x0001e20000100800 */
[----:B------:R-:W-:-:S03]  /*60700*/  FSETP.GEU.AND P1, PT, R13, 1.175494350822287508e-38, PT ;  /* 0x008000000d00780b */ /* 0x000fc60003f2e000 */
[----:B------:R1:W-:Y:S01]  /*60710*/  STL [R1+0x1e0], R2 ;  /* 0x0001e00201007387 */ /* 0x0003e20000100800 */
[C---:B------:R-:W-:Y:S02]  /*60720*/  FMUL R4, R17.reuse, R6 ;  /* 0x0000000611047220 */ /* 0x040fe40000400000 */
[----:B0-----:R-:W-:Y:S02]  /*60730*/  FMUL R3, R17, R7 ;  /* 0x0000000711037220 */ /* 0x001fe40000400000 */
[----:B-1----:R-:W-:Y:S01]  /*60740*/  FMUL R2, R13, 8388608 ;  /* 0x4b0000000d027820 */ /* 0x002fe20000400000 */
[----:B------:R-:W-:Y:S04]  /*60750*/  STL [R1+0x1e4], R4 ;  /* 0x0001e40401007387 */ /* 0x000fe80000100800 */
[----:B------:R-:W-:Y:S01]  /*60760*/  FSEL R2, R2, R13, !P1 ;  /* 0x0000000d02027208 */ /* 0x000fe20004800000 */
[----:B------:R0:W-:Y:S03]  /*60770*/  STL [R1+0x1dc], R3 ;  /* 0x0001dc0301007387 */ /* 0x0001e60000100800 */
        /* <DEDUP_REMOVED lines=24> */
[----:B------:R-:W2:Y:S04]  /*60900*/  LDL.LU R3, [R1+0x400] ;  /* 0x0004000001037983 */ /* 0x000ea80000300800 */
[----:B------:R-:W3:Y:S01]  /*60910*/  LDL.LU R4, [R1+0x404] ;  /* 0x0004040001047983 */ /* 0x000ee20000300800 */
[----:B------:R-:W-:-:S03]  /*60920*/  FSETP.GEU.AND P2, PT, |R13|, 1.175494350822287508e-38, PT ;  /* 0x008000000d00780b */ /* 0x000fc60003f4e200 */
        /* <DEDUP_REMOVED lines=33> */
[C---:B------:R-:W-:Y:S02]  /*60b40*/  FMUL R9, R17.reuse, R7 ;  /* 0x0000000711097220 */ /* 0x040fe40000400000 */
[C---:B------:R-:W-:Y:S02]  /*60b50*/  FMUL R7, R17.reuse, R6 ;  /* 0x0000000611077220 */ /* 0x040fe40000400000 */
[C---:B------:R-:W-:Y:S02]  /*60b60*/  FMUL R6, R17.reuse, R5 ;  /* 0x0000000511067220 */ /* 0x040fe40000400000 */
[----:B------:R-:W-:-:S02]  /*60b70*/  FMUL R5, R17, R4 ;  /* 0x0000000411057220 */ /* 0x000fc40000400000 */
[----:B------:R-:W-:Y:S01]  /*60b80*/  FMUL R4, R17, R3 ;  /* 0x0000000311047220 */ /* 0x000fe20000400000 */
[C---:B------:R-:W-:Y:S01]  /*60b90*/  FSETP.GEU.AND P1, PT, R13.reuse, 1.175494350822287508e-38, PT ;  /* 0x008000000d00780b */ /* 0x040fe20003f2e000 */
[----:B------:R-:W-:Y:S01]  /*60ba0*/  FMUL R3, R13, 8388608 ;  /* 0x4b0000000d037820 */ /* 0x000fe20000400000 */
[----:B------:R-:W-:Y:S04]  /*60bb0*/  STL [R1+0x184], R18 ;  /* 0x0001841201007387 */ /* 0x000fe80000100800 */
[----:B------:R-:W-:Y:S01]  /*60bc0*/  FSEL R16, R3, R13, !P1 ;  /* 0x0000000d03107208 */ /* 0x000fe20004800000 */
[----:B------:R0:W-:Y:S03]  /*60bd0*/  STL [R1+0x17c], R15 ;  /* 0x00017c0f01007387 */ /* 0x0001e60000100800 */
[C---:B------:R-:W-:Y:S01]  /*60be0*/  IADD3 R3, R16.reuse, -0x3f3504f3, RZ ;  /* 0xc0cafb0d10037810 */ /* 0x040fe20007ffe0ff */
[----:B------:R-:W-:Y:S03]  /*60bf0*/  STL [R1+0x180], R14 ;  /* 0x0001800e01007387 */ /* 0x000fe60000100800 */
[----:B------:R-:W-:Y:S01]  /*60c00*/  LOP3.LUT R3, R3, 0xff800000, RZ, 0xc0, !PT ;  /* 0xff80000003037812 */ /* 0x000fe200078ec0ff */
[----:B------:R-:W-:Y:S04]  /*60c10*/  STL [R1+0x174], R9 ;  /* 0x0001740901007387 */ /* 0x000fe80000100800 */
[----:B------:R-:W-:Y:S04]  /*60c20*/  STL [R1+0x178], R7 ;  /* 0x0001780701007387 */ /* 0x000fe80000100800 */
[----:B------:R-:W-:Y:S04]  /*60c30*/  STL [R1+0x16c], R6 ;  /* 0x00016c0601007387 */ /* 0x000fe80000100800 */
[----:B------:R1:W-:Y:S04]  /*60c40*/  STL [R1+0x170], R5 ;  /* 0x0001700501007387 */ /* 0x0003e80000100800 */
[----:B------:R2:W-:Y:S04]  /*60c50*/  STL [R1+0x168], R4 ;  /* 0x0001680401007387 */ /* 0x0005e80000100800 */
[----:B0-----:R-:W3:Y:S01]  /*60c60*/  LDL.LU R15, [R1+0x448] ;  /* 0x00044800010f7983 */ /* 0x001ee20000300800 */
[----:B-1----:R-:W-:Y:S01]  /*60c70*/  FSEL R5, RZ, -23, P1 ;  /* 0xc1b80000ff057808 */ /* 0x002fe20000800000 */
[----:B--2---:R0:W1:Y:S02]  /*60c80*/  I2F R4, R3 ;  /* 0x0000000300047306 */ /* 0x0040640000201400 */
[----:B------:R-:W2:Y:S01]  /*60c90*/  LDL.LU R14, [R1+0x44c] ;  /* 0x00044c00010e7983 */ /* 0x000ea20000300800 */
        /* <DEDUP_REMOVED lines=20> */
[----:B------:R-:W4:Y:S01]  /*60de0*/  LDL.LU R9, [R1+0x468] ;  /* 0x0004680001097983 */ /* 0x000f220000300800 */
[----:B------:R-:W-:-:S03]  /*60df0*/  FSETP.GT.AND P1, PT, |R13|, 8.50705917302346158658e+37, PT ;  /* 0x7e8000000d00780b */ /* 0x000fc60003f24200 */
[----:B------:R-:W5:Y:S04]  /*60e00*/  LDL.LU R7, [R1+0x46c] ;  /* 0x00046c0001077983 */ /* 0x000f680000300800 */
[----:B0-----:R-:W5:Y:S04]  /*60e10*/  LDL.LU R6, [R1+0x478] ;  /* 0x0004780001067983 */ /* 0x001f680000300800 */
        /* <DEDUP_REMOVED lines=11> */
[----:B---3--:R-:W-:Y:S02]  /*60ed0*/  @P1 FMUL R15, R15, 0.25 ;  /* 0x3e8000000f0f1820 */ /* 0x008fe40000400000 */
[----:B--2---:R-:W-:Y:S02]  /*60ee0*/  @P1 FMUL R14, R14, 0.25 ;  /* 0x3e8000000e0e1820 */ /* 0x004fe40000400000 */
        /* <DEDUP_REMOVED lines=24> */
[----:B------:R1:W-:Y:S01]  /*61070*/  STL [R1+0x198], R4 ;  /* 0x0001980401007387 */ /* 0x0003e20000100800 */
[----:B------:R-:W-:-:S03]  /*61080*/  FSETP.GEU.AND P1, PT, R13, 1.175494350822287508e-38, PT ;  /* 0x008000000d00780b */ /* 0x000fc60003f2e000 */
[----:B------:R2:W-:Y:S01]  /*61090*/  STL [R1+0x18c], R3 ;  /* 0x00018c0301007387 */ /* 0x0005e20000100800 */
[C---:B0-----:R-:W-:Y:S02]  /*610a0*/  FMUL R5, R17.reuse, R14 ;  /* 0x0000000e11057220 */ /* 0x041fe40000400000 */
[----:B-1----:R-:W-:Y:S02]  /*610b0*/  FMUL R4, R17, R15 ;  /* 0x0000000f11047220 */ /* 0x002fe40000400000 */
[----:B--2---:R-:W-:Y:S01]  /*610c0*/  FMUL R3, R13, 8388608 ;  /* 0x4b0000000d037820 */ /* 0x004fe20000400000 */
        /* <DEDUP_REMOVED lines=29> */
[----:B------:R-:W4:Y:S01]  /*612a0*/  LDL.LU R14, [R1+0x460] ;  /* 0x00046000010e7983 */ /* 0x000f220000300800 */
[----:B------:R-:W-:-:S03]  /*612b0*/  FSETP.GT.AND P1, PT, |R13|, 8.50705917302346158658e+37, PT ;  /* 0x7e8000000d00780b */ /* 0x000fc60003f24200 */
[----:B------:R-:W5:Y:S04]  /*612c0*/  LDL.LU R10, [R1+0x464] ;  /* 0x00046400010a7983 */ /* 0x000f680000300800 */
[----:B------:R-:W4:Y:S04]  /*612d0*/  LDL.LU R9, [R1+0x470] ;  /* 0x0004700001097983 */ /* 0x000f280000300800 */
[----:B0-----:R-:W4:Y:S04]  /*612e0*/  LDL.LU R7, [R1+0x474] ;  /* 0x0004740001077983 */ /* 0x001f280000300800 */
[----:B------:R-:W4:Y:S01]  /*612f0*/  LDL.LU R6, [R1+0x480] ;  /* 0x0004800001067983 */ /* 0x000f220000300800 */
[----:B------:R-:W-:-:S03]  /*61300*/  FSETP.GEU.AND P2, PT, |R13|, 1.175494350822287508e-38, PT ;  /* 0x008000000d00780b */ /* 0x000fc60003f4e200 */
[----:B------:R-:W4:Y:S01]  /*61310*/  LDL.LU R5, [R1+0x484] ;  /* 0x0004840001057983 */ /* 0x000f220000300800 */
[----:B------:R-:W-:-:S09]  /*61320*/  @P1 FMUL R13, R13, 0.25 ;  /* 0x3e8000000d0d1820 */ /* 0x000fd20000400000 */
[----:B------:R-:W-:-:S04]  /*61330*/  @!P2 FMUL R13, R13, 16777216 ;  /* 0x4b8000000d0da820 */ /* 0x000fc80000400000 */
[----:B------:R0:W1:Y:S02]  /*61340*/  MUFU.RCP R17, R13 ;  /* 0x0000000d00117308 */ /* 0x0000640000001000 */
[----:B0-----:R-:W4:Y:S01]  /*61350*/  LDL.LU R13, [R1+0x8cc] ;  /* 0x0008cc00010d7983 */ /* 0x001f220000300800 */
[----:B------:R-:W-:-:S04]  /*61360*/  LOP3.LUT R0, R0, 0xffffbfff, RZ, 0xc0, !PT ;  /* 0xffffbfff00007812 */ /* 0x000fc800078ec0ff */
[----:B------:R-:W-:Y:S02]  /*61370*/  @P0 LOP3.LUT R0, R0, 0x4000, RZ, 0xfc, !PT ;  /* 0x0000400000000812 */ /* 0x000fe400078efcff */
[----:B------:R-:W-:Y:S01]  /*61380*/  FSETP.NEU.AND P0, PT, R11, RZ, PT ;  /* 0x000000ff0b00720b */ /* 0x000fe20003f0d000 */
[----:B--2---:R-:W-:Y:S02]  /*61390*/  @P1 FMUL R4, R4, 0.25 ;  /* 0x3e80000004041820 */ /* 0x004fe40000400000 */
[----:B---3--:R-:W-:Y:S02]  /*613a0*/  @P1 FMUL R15, R15, 0.25 ;  /* 0x3e8000000f0f1820 */ /* 0x008fe40000400000 */
[----:B------:R-:W-:Y:S02]  /*613b0*/  @!P2 FMUL R4, R4, 16777216 ;  /* 0x4b8000000404a820 */ /* 0x000fe40000400000 */
[----:B-----5:R-:W-:Y:S02]  /*613c0*/  @P1 FMUL R10, R10, 0.25 ;  /* 0x3e8000000a0a1820 */ /* 0x020fe40000400000 */
[----:B----4-:R-:W-:-:S02]  /*613d0*/  @P1 FMUL R9, R9, 0.25 ;  /* 0x3e80000009091820 */ /* 0x010fc40000400000 */
[----:B------:R-:W-:Y:S02]  /*613e0*/  @P1 FMUL R7, R7, 0.25 ;  /* 0x3e80000007071820 */ /* 0x000fe40000400000 */
[----:B------:R-:W-:Y:S02]  /*613f0*/  @P1 FMUL R6, R6, 0.25 ;  /* 0x3e80000006061820 */ /* 0x000fe40000400000 */
[----:B------:R-:W-:Y:S02]  /*61400*/  @P1 FMUL R5, R5, 0.25 ;  /* 0x3e80000005051820 */ /* 0x000fe40000400000 */
[----:B------:R-:W-:Y:S02]  /*61410*/  @!P2 FMUL R6, R6, 16777216 ;  /* 0x4b8000000606a820 */ /* 0x000fe40000400000 */
[----:B------:R-:W-:Y:S02]  /*61420*/  @!P2 FMUL R5, R5, 16777216 ;  /* 0x4b8000000505a820 */ /* 0x000fe40000400000 */
[----:B------:R-:W-:-:S02]  /*61430*/  @!P2 FMUL R7, R7, 16777216 ;  /* 0x4b8000000707a820 */ /* 0x000fc40000400000 */
[C---:B-1----:R-:W-:Y:S02]  /*61440*/  FMUL R18, R17.reuse, R5 ;  /* 0x0000000511127220 */ /* 0x042fe40000400000 */
[----:B------:R-:W-:Y:S02]  /*61450*/  FMUL R5, R17, R6 ;  /* 0x0000000611057220 */ /* 0x000fe40000400000 */
[----:B------:R-:W-:Y:S02]  /*61460*/  @!P2 FMUL R9, R9, 16777216 ;  /* 0x4b8000000909a820 */ /* 0x000fe40000400000 */
[----:B------:R-:W-:Y:S01]  /*61470*/  @!P2 FMUL R10, R10, 16777216 ;  /* 0x4b8000000a0aa820 */ /* 0x000fe20000400000 */
[----:B------:R-:W-:Y:S01]  /*61480*/  STL [R1+0x138], R18 ;  /* 0x0001381201007387 */ /* 0x000fe20000100800 */
[C---:B------:R-:W-:Y:S02]  /*61490*/  FMUL R7, R17.reuse, R7 ;  /* 0x0000000711077220 */ /* 0x040fe40000400000 */
[----:B------:R-:W-:Y:S01]  /*614a0*/  FMUL R6, R17, R9 ;  /* 0x0000000911067220 */ /* 0x000fe20000400000 */
[----:B------:R0:W-:Y:S01]  /*614b0*/  STL [R1+0x130], R5 ;  /* 0x0001300501007387 */ /* 0x0001e20000100800 */
[----:B------:R-:W-:-:S03]  /*614c0*/  @P1 FMUL R14, R14, 0.25 ;  /* 0x3e8000000e0e1820 */ /* 0x000fc60000400000 */
[----:B------:R1:W-:Y:S01]  /*614d0*/  STL [R1+0x134], R7 ;  /* 0x0001340701007387 */ /* 0x0003e20000100800 */
[----:B------:R-:W-:Y:S02]  /*614e0*/  @!P2 FMUL R14, R14, 16777216 ;  /* 0x4b8000000e0ea820 */ /* 0x000fe40000400000 */
[----:B0-----:R-:W-:Y:S01]  /*614f0*/  FMUL R5, R17, R10 ;  /* 0x0000000a11057220 */ /* 0x001fe20000400000 */
[----:B------:R0:W-:Y:S01]  /*61500*/  STL [R1+0x124], R6 ;  /* 0x0001240601007387 */ /* 0x0001e20000100800 */
[----:B------:R-:W-:-:S03]  /*61510*/  @!P2 FMUL R15, R15, 16777216 ;  /* 0x4b8000000f0fa820 */ /* 0x000fc60000400000 */
[----:B------:R2:W-:Y:S01]  /*61520*/  STL [R1+0x12c], R5 ;  /* 0x00012c0501007387 */ /* 0x0005e20000100800 */
[----:B-1----:R-:W-:Y:S01]  /*61530*/  FMUL R7, R17, R14 ;  /* 0x0000000e11077220 */ /* 0x002fe20000400000 */
[----:B------:R-:W-:Y:S01]  /*61540*/  FSETP.GEU.AND P1, PT, R13, 1.175494350822287508e-38, PT ;  /* 0x008000000d00780b */ /* 0x000fe20003f2e000 */
[C---:B0-----:R-:W-:Y:S02]  /*61550*/  FMUL R6, R17.reuse, R15 ;  /* 0x0000000f11067220 */ /* 0x041fe40000400000 */
[----:B--2---:R-:W-:Y:S02]  /*61560*/  FMUL R5, R17, R4 ;  /* 0x0000000411057220 */ /* 0x004fe40000400000 */
[----:B------:R-:W-:Y:S01]  /*61570*/  FMUL R4, R13, 8388608 ;  /* 0x4b0000000d047820 */ /* 0x000fe20000400000 */
[----:B------:R-:W-:Y:S04]  /*61580*/  STL [R1+0x11c], R7 ;  /* 0x00011c0701007387 */ /* 0x000fe80000100800 */
[----:B------:R-:W-:Y:S01]  /*61590*/  FSEL R4, R4, R13, !P1 ;  /* 0x0000000d04047208 */ /* 0x000fe20004800000 */
        /* <DEDUP_REMOVED lines=25> */
[----:B------:R-:W2:Y:S01]  /*61730*/  LDL.LU R5, [R1+0x458] ;  /* 0x0004580001057983 */ /* 0x000ea20000300800 */
[----:B------:R-:W-:-:S03]  /*61740*/  FSETP.GT.AND P1, PT, |R13|, 8.50705917302346158658e+37, PT ;  /* 0x7e8000000d00780b */ /* 0x000fc60003f24200 */
[----:B------:R-:W3:Y:S04]  /*61750*/  LDL.LU R6, [R1+0x45c] ;  /* 0x00045c0001067983 */ /* 0x000ee80000300800 */
[----:B------:R0:W-:Y:S04]  /*61760*/  STL [R1+0x70], R9 ;  /* 0x0000700901007387 */ /* 0x0001e80000100800 */
[----:B------:R-:W4:Y:S04]  /*61770*/  LDL.LU R7, [R1+0x358] ;  /* 0x0003580001077983 */ /* 0x000f280000300800 */
[----:B------:R-:W5:Y:S01]  /*61780*/  LDL.LU R15, [R1+0x35c] ;  /* 0x00035c00010f7983 */ /* 0x000f620000300800 */
[----:B------:R-:W-:-:S03]  /*61790*/  FSETP.GEU.AND P2, PT, |R13|, 1.175494350822287508e-38, PT ;  /* 0x008000000d00780b */ /* 0x000fc60003f4e200 */
[----:B------:R-:W5:Y:S04]  /*617a0*/  LDL.LU R14, [R1+0x4a8] ;  /* 0x0004a800010e7983 */ /* 0x000f680000300800 */
[----:B------:R-:W5:Y:S04]  /*617b0*/  LDL.LU R11, [R1+0x4ac] ;  /* 0x0004ac00010b7983 */ /* 0x000f680000300800 */
[----:B------:R-:W5:Y:S04]  /*617c0*/  LDL.LU R10, [R1+0x4b8] ;  /* 0x0004b800010a7983 */ /* 0x000f680000300800 */
[----:B0-----:R-:W5:Y:S01]  /*617d0*/  LDL.LU R9, [R1+0x4bc] ;  /* 0x0004bc0001097983 */ /* 0x001f620000300800 */
        /* <DEDUP_REMOVED lines=14> */
[----:B------:R-:W-:Y:S02]  /*618c0*/  @!P2 FMUL R10, R10, 16777216 ;  /* 0x4b8000000a0aa820 */ /* 0x000fe40000400000 */
[----:B------:R-:W-:Y:S02]  /*618d0*/  @!P2 FMUL R9, R9, 16777216 ;  /* 0x4b8000000909a820 */ /* 0x000fe40000400000 */
[----:B------:R-:W-:Y:S02]  /*618e0*/  @!P2 FMUL R11, R11, 16777216 ;  /* 0x4b8000000b0ba820 */ /* 0x000fe40000400000 */
[----:B-1----:R-:W-:-:S02]  /*618f0*/  FMUL R18, R17, R9 ;  /* 0x0000000911127220 */ /* 0x002fc40000400000 */
[C---:B------:R-:W-:Y:S02]  /*61900*/  FMUL R10, R17.reuse, R10 ;  /* 0x0000000a110a7220 */ /* 0x040fe40000400000 */
[----:B------:R-:W-:Y:S02]  /*61910*/  @P1 FMUL R14, R14, 0.25 ;  /* 0x3e8000000e0e1820 */ /* 0x000fe40000400000 */
[----:B------:R-:W-:Y:S02]  /*61920*/  FMUL R9, R17, R11 ;  /* 0x0000000b11097220 */ /* 0x000fe40000400000 */
[----:B------:R-:W-:Y:S01]  /*61930*/  @P1 FMUL R15, R15, 0.25 ;  /* 0x3e8000000f0f1820 */ /* 0x000fe20000400000 */
[----:B------:R-:W-:Y:S01]  /*61940*/  STL [R1+0x15c], R18 ;  /* 0x00015c1201007387 */ /* 0x000fe20000100800 */
[----:B------:R-:W-:Y:S02]  /*61950*/  @!P2 FMUL R7, R7, 16777216 ;  /* 0x4b8000000707a820 */ /* 0x000fe40000400000 */
[----:B------:R-:W-:Y:S01]  /*61960*/  @!P2 FMUL R6, R6, 16777216 ;  /* 0x4b8000000606a820 */ /* 0x000fe20000400000 */
[----:B------:R0:W-:Y:S01]  /*61970*/  STL [R1+0x150], R10 ;  /* 0x0001500a01007387 */ /* 0x0001e20000100800 */
[----:B------:R-:W-:-:S02]  /*61980*/  @!P2 FMUL R14, R14, 16777216 ;  /* 0x4b8000000e0ea820 */ /* 0x000fc40000400000 */
[----:B------:R-:W-:Y:S01]  /*61990*/  @!P2 FMUL R15, R15, 16777216 ;  /* 0x4b8000000f0fa820 */ /* 0x000fe20000400000 */
[----:B------:R1:W-:Y:S01]  /*619a0*/  STL [R1+0x158], R9 ;  /* 0x0001580901007387 */ /* 0x0003e20000100800 */
[----:B------:R-:W-:Y:S01]  /*619b0*/  FMUL R11, R17, R14 ;  /* 0x0000000e110b7220 */ /* 0x000fe20000400000 */
[----:B------:R-:W-:Y:S01]  /*619c0*/  FSETP.GEU.AND P1, PT, R13, 1.175494350822287508e-38, PT ;  /* 0x008000000d00780b */ /* 0x000fe20003f2e000 */
[C---:B0-----:R-:W-:Y:S02]  /*619d0*/  FMUL R10, R17.reuse, R15 ;  /* 0x0000000f110a7220 */ /* 0x041fe40000400000 */
[C---:B-1----:R-:W-:Y:S02]  /*619e0*/  FMUL R9, R17.reuse, R7 ;  /* 0x0000000711097220 */ /* 0x042fe40000400000 */
[C---:B------:R-:W-:Y:S02]  /*619f0*/  FMUL R7, R17.reuse, R6 ;  /* 0x0000000611077220 */ /* 0x040fe40000400000 */
[----:B------:R-:W-:-:S02]  /*61a00*/  FMUL R6, R17, R5 ;  /* 0x0000000511067220 */ /* 0x000fc40000400000 */
[----:B------:R-:W-:Y:S01]  /*61a10*/  FMUL R5, R13, 8388608 ;  /* 0x4b0000000d057820 */ /* 0x000fe20000400000 */
[----:B------:R-:W-:Y:S04]  /*61a20*/  STL [R1+0x148], R11 ;  /* 0x0001480b01007387 */ /* 0x000fe80000100800 */
        /* <DEDUP_REMOVED lines=101> */
[----:B------:R-:W2:Y:S02]  /*62080*/  LDL.LU R8, [R1+0x4c8] ;  /* 0x0004c80001087983 */ /* 0x000ea40000300800 */
[----:B------:R-:W-:Y:S02]  /*62090*/  FADD R10, R9, R7 ;  /* 0x00000007090a7221 */ /* 0x000fe40000000000 */
[----:B------:R-:W-:-:S04]  /*620a0*/  @P1 IMAD.MOV.U32 R7, RZ, RZ, 0x7f800000 ;  /* 0x7f800000ff071424 */ /* 0x000fc800078e00ff */
[----:B------:R-:W-:Y:S01]  /*620b0*/  @P1 FFMA.FTZ R10, R6, R7, +INF ;  /* 0x7f800000060a1423 */ /* 0x000fe20000010007 */
[C---:B------:R-:W-:Y:S01]  /*620c0*/  FSETP.GT.AND P1, PT, |R13|.reuse, 8.50705917302346158658e+37, PT ;  /* 0x7e8000000d00780b */ /* 0x040fe20003f24200 */
        /* <DEDUP_REMOVED lines=29> */
[----:B-1----:R-:W-:Y:S02]  /*622a0*/  FMUL R18, R17, R15 ;  /* 0x0000000f11127220 */ /* 0x002fe40000400000 */
[----:B------:R-:W-:Y:S02]  /*622b0*/  @!P2 FMUL R9, R9, 16777216 ;  /* 0x4b8000000909a820 */ /* 0x000fe40000400000 */
[----:B------:R-:W-:Y:S02]  /*622c0*/  FMUL R15, R17, R14 ;  /* 0x0000000e110f7220 */ /* 0x000fe40000400000 */
[----:B------:R-:W-:-:S02]  /*622d0*/  @!P2 FMUL R7, R7, 16777216 ;  /* 0x4b8000000707a820 */ /* 0x000fc40000400000 */
[C---:B------:R-:W-:Y:S02]  /*622e0*/  FMUL R14, R17.reuse, R12 ;  /* 0x0000000c110e7220 */ /* 0x040fe40000400000 */
[C---:B------:R-:W-:Y:S02]  /*622f0*/  FMUL R12, R17.reuse, R11 ;  /* 0x0000000b110c7220 */ /* 0x040fe40000400000 */
[C---:B------:R-:W-:Y:S02]  /*62300*/  FMUL R11, R17.reuse, R10 ;  /* 0x0000000a110b7220 */ /* 0x040fe40000400000 */
[C---:B------:R-:W-:Y:S02]  /*62310*/  FMUL R10, R17.reuse, R9 ;  /* 0x00000009110a7220 */ /* 0x040fe40000400000 */
[----:B------:R-:W-:Y:S01]  /*62320*/  FMUL R9, R17, R7 ;  /* 0x0000000711097220 */ /* 0x000fe20000400000 */
[C---:B------:R-:W-:Y:S01]  /*62330*/  FSETP.GEU.AND P1, PT, R13.reuse, 1.175494350822287508e-38, PT ;  /* 0x008000000d00780b */ /* 0x040fe20003f2e000 */
[----:B------:R-:W-:-:S02]  /*62340*/  FMUL R7, R13, 8388608 ;  /* 0x4b0000000d077820 */ /* 0x000fc40000400000 */
[----:B------:R-:W-:-:S03]  /*62350*/  @!P2 FMUL R8, R8, 16777216 ;  /* 0x4b8000000808a820 */ /* 0x000fc60000400000 */
[----:B------:R-:W-:Y:S01]  /*62360*/  FSEL R2, R7, R13, !P1 ;  /* 0x0000000d07027208 */ /* 0x000fe20004800000 */
[----:B------:R-:W-:Y:S01]  /*62370*/  STL [R1+0x10c], R18 ;  /* 0x00010c1201007387 */ /* 0x000fe20000100800 */
[----:B------:R-:W-:Y:S02]  /*62380*/  FMUL R8, R17, R8 ;  /* 0x0000000811087220 */ /* 0x000fe40000400000 */
[----:B------:R-:W-:Y:S01]  /*62390*/  IADD3 R7, R2, -0x3f3504f3, RZ ;  /* 0xc0cafb0d02077810 */ /* 0x000fe20007ffe0ff */
[----:B------:R-:W-:Y:S04]  /*623a0*/  STL [R1+0x104], R15 ;  /* 0x0001040f01007387 */ /* 0x000fe80000100800 */
[----:B------:R-:W-:Y:S01]  /*623b0*/  STL [R1+0x108], R14 ;  /* 0x0001080e01007387 */ /* 0x000fe20000100800 */
[----:B------:R-:W-:-:S03]  /*623c0*/  LOP3.LUT R7, R7, 0xff800000, RZ, 0xc0, !PT ;  /* 0xff80000007077812 */ /* 0x000fc600078ec0ff */
[----:B------:R-:W-:Y:S04]  /*623d0*/  STL [R1+0xfc], R12 ;  /* 0x0000fc0c01007387 */ /* 0x000fe80000100800 */
[----:B------:R-:W-:Y:S04]  /*623e0*/  STL [R1+0x100], R11 ;  /* 0x0001000b01007387 */ /* 0x000fe80000100800 */
[----:B------:R-:W-:Y:S04]  /*623f0*/  STL [R1+0xf4], R10 ;  /* 0x0000f40a01007387 */ /* 0x000fe80000100800 */
[----:B------:R-:W-:Y:S04]  /*62400*/  STL [R1+0xf8], R9 ;  /* 0x0000f80901007387 */ /* 0x000fe80000100800 */
[----:B------:R0:W-:Y:S02]  /*62410*/  STL [R1+0xf0], R8 ;  /* 0x0000f00801007387 */ /* 0x0001e40000100800 */
[----:B0-----:R0:W1:Y:S01]  /*62420*/  I2F R8, R7 ;  /* 0x0000000700087306 */ /* 0x0010620000201400 */
[----:B------:R-:W-:-:S02]  /*62430*/  FSEL R9, RZ, -23, P1 ;  /* 0xc1b80000ff097808 */ /* 0x000fc40000800000 */
        /* <DEDUP_REMOVED lines=127> */
[C---:B-1----:R-:W-:Y:S02]  /*62c30*/  FMUL R18, R17.reuse, R16 ;  /* 0x0000001011127220 */ /* 0x042fe40000400000 */
        /* <DEDUP_REMOVED lines=22> */
[----:B------:R-:W0:Y:S01]  /*62da0*/  I2F R10, R9 ;  /* 0x00000009000a7306 */ /* 0x000e220000201400 */
[----:B------:R-:W-:-:S05]  /*62db0*/  FSEL R8, RZ, -23, P1 ;  /* 0xc1b80000ff087808 */ /* 0x000fca0000800000 */
[----:B0-----:R-:W-:Y:S01]  /*62dc0*/  FFMA.FTZ R10, R10, 1.1920928955078125e-07, R8 ;  /* 0x340000000a0a7823 */ /* 0x001fe20000010008 */
[----:B------:R-:W-:-:S05]  /*62dd0*/  IADD3 R8, R3, -R9, RZ ;  /* 0x8000000903087210 */ /* 0x000fca0007ffe0ff */
        /* <DEDUP_REMOVED lines=8> */
[----:B------:R-:W-:Y:S01]  /*62e60*/  FFMA.FTZ R9, R8, R9, 0.48089820146560668945 ;  /* 0x3ef6384a08097423 */ /* 0x000fe20000010009 */
[----:B------:R-:W-:-:S03]  /*62e70*/  ISETP.GE.U32.AND P1, PT, R3, 0x7f800000, PT ;  /* 0x7f8000000300780c */ /* 0x000fc60003f26070 */
[----:B------:R-:W-:-:S04]  /*62e80*/  FFMA.FTZ R9, R8, R9, -0.72134751081466674805 ;  /* 0xbf38aa3b08097423 */ /* 0x000fc80000010009 */
[----:B------:R-:W-:-:S04]  /*62e90*/  FMUL R9, R8, R9 ;  /* 0x0000000908097220 */ /* 0x000fc80000400000 */
[----:B------:R-:W-:-:S04]  /*62ea0*/  FMUL R9, R8, R9 ;  /* 0x0000000908097220 */ /* 0x000fc80000400000 */
[----:B------:R-:W-:Y:S02]  /*62eb0*/  FFMA.FTZ R9, R8, 1.4426950216293334961, R9 ;  /* 0x3fb8aa3b08097823 */ /* 0x000fe40000010009 */
[----:B------:R-:W-:Y:S02]  /*62ec0*/  @P1 IMAD.MOV.U32 R8, RZ, RZ, 0x7f800000 ;  /* 0x7f800000ff081424 */ /* 0x000fe400078e00ff */
[----:B------:R-:W-:Y:S02]  /*62ed0*/  FADD R11, R10, R9 ;  /* 0x000000090a0b7221 */ /* 0x000fe40000000000 */
        /* <DEDUP_REMOVED lines=80> */
[----:B0-----:R-:W4:Y:S04]  /*633e0*/  LDL.LU R11, [R1+0x568] ;  /* 0x00056800010b7983 */ /* 0x001f280000300800 */
[----:B------:R-:W5:Y:S04]  /*633f0*/  LDL.LU R12, [R1+0x56c] ;  /* 0x00056c00010c7983 */ /* 0x000f680000300800 */
        /* <DEDUP_REMOVED lines=31> */
[----:B0-----:R-:W-:Y:S02]  /*635f0*/  FMUL R18, R13, R17 ;  /* 0x000000110d127220 */ /* 0x001fe40000400000 */
[----:B------:R-:W-:-:S02]  /*63600*/  @!P2 FMUL R11, R11, 16777216 ;  /* 0x4b8000000b0ba820 */ /* 0x000fc40000400000 */
[C---:B------:R-:W-:Y:S02]  /*63610*/  FMUL R17, R13.reuse, R16 ;  /* 0x000000100d117220 */ /* 0x040fe40000400000 */
[C---:B------:R-:W-:Y:S02]  /*63620*/  FMUL R16, R13.reuse, R15 ;  /* 0x0000000f0d107220 */ /* 0x040fe40000400000 */
[C---:B------:R-:W-:Y:S02]  /*63630*/  FMUL R15, R13.reuse, R14 ;  /* 0x0000000e0d0f7220 */ /* 0x040fe40000400000 */
[C---:B------:R-:W-:Y:S02]  /*63640*/  FMUL R14, R13.reuse, R12 ;  /* 0x0000000c0d0e7220 */ /* 0x040fe40000400000 */
[C---:B------:R-:W-:Y:S02]  /*63650*/  FMUL R12, R13.reuse, R11 ;  /* 0x0000000b0d0c7220 */ /* 0x040fe40000400000 */
[----:B------:R-:W-:-:S02]  /*63660*/  FMUL R11, R13, R9 ;  /* 0x000000090d0b7220 */ /* 0x000fc40000400000 */
[----:B------:R-:W-:Y:S01]  /*63670*/  FMUL R9, R13, R8 ;  /* 0x000000080d097220 */ /* 0x000fe20000400000 */
[C---:B------:R-:W-:Y:S01]  /*63680*/  FSETP.GEU.AND P1, PT, R10.reuse, 1.175494350822287508e-38, PT ;  /* 0x008000000a00780b */ /* 0x040fe20003f2e000 */
[----:B------:R-:W-:-:S05]  /*63690*/  FMUL R8, R10, 8388608 ;  /* 0x4b0000000a087820 */ /* 0x000fca0000400000 */
[----:B------:R-:W-:-:S04]  /*636a0*/  FSEL R28, R8, R10, !P1 ;  /* 0x0000000a081c7208 */ /* 0x000fc80004800000 */
[----:B------:R-:W-:-:S04]  /*636b0*/  IADD3 R8, R28, -0x3f3504f3, RZ ;  /* 0xc0cafb0d1c087810 */ /* 0x000fc80007ffe0ff */
        /* <DEDUP_REMOVED lines=16> */
[C---:B------:R-:W-:Y:S01]  /*637c0*/  FMUL R8, R6.reuse, R8 ;  /* 0x0000000806087220 */ /* 0x040fe20000400000 */
[----:B------:R-:W-:Y:S03]  /*637d0*/  STL [R1+0x74], R18 ;  /* 0x0000741201007387 */ /* 0x000fe60000100800 */
[C---:B------:R-:W-:Y:S01]  /*637e0*/  FMUL R8, R6.reuse, R8 ;  /* 0x0000000806087220 */ /* 0x040fe20000400000 */
[----:B------:R-:W-:Y:S04]  /*637f0*/  STL [R1+0x68], R17 ;  /* 0x0000681101007387 */ /* 0x000fe80000100800 */
[----:B------:R-:W-:Y:S01]  /*63800*/  STL [R1+0x6c], R16 ;  /* 0x00006c1001007387 */ /* 0x000fe20000100800 */
[----:B------:R-:W-:-:S03]  /*63810*/  FFMA.FTZ R6, R6, 1.4426950216293334961, R8 ;  /* 0x3fb8aa3b06067823 */ /* 0x000fc60000010008 */
[----:B------:R-:W-:Y:S04]  /*63820*/  STL [R1+0x60], R15 ;  /* 0x0000600f01007387 */ /* 0x000fe80000100800 */
[----:B------:R-:W-:Y:S04]  /*63830*/  STL [R1+0x64], R14 ;  /* 0x0000640e01007387 */ /* 0x000fe80000100800 */
[----:B------:R-:W-:Y:S04]  /*63840*/  STL [R1+0x58], R12 ;  /* 0x0000580c01007387 */ /* 0x000fe80000100800 */
[----:B------:R-:W-:Y:S04]  /*63850*/  STL [R1+0x5c], R11 ;  /* 0x00005c0b01007387 */ /* 0x000fe80000100800 */
[----:B------:R0:W-:Y:S02]  /*63860*/  STL [R1+0x54], R9 ;  /* 0x0000540901007387 */ /* 0x0001e40000100800 */
[----:B0-----:R-:W-:-:S02]  /*63870*/  FADD R9, R5, R6 ;  /* 0x0000000605097221 */ /* 0x001fc40000000000 */
[----:B------:R-:W-:-:S04]  /*63880*/  @P1 IMAD.MOV.U32 R5, RZ, RZ, 0x7f800000 ;  /* 0x7f800000ff051424 */ /* 0x000fc800078e00ff */
[----:B------:R-:W-:-:S05]  /*63890*/  @P1 FFMA.FTZ R9, R28, R5, +INF ;  /* 0x7f8000001c091423 */ /* 0x000fca0000010005 */
[----:B------:R0:W-:Y:S04]  /*638a0*/  STL [R1+0x14], R9 ;  /* 0x0000140901007387 */ /* 0x0001e80000100800 */
[----:B0-----:R-:W2:Y:S01]  /*638b0*/  LDL.LU R9, [R1+0xcb4] ;  /* 0x000cb40001097983 */ /* 0x001ea20000300800 */
[----:B------:R-:W-:-:S03]  /*638c0*/  FSETP.NEU.AND P3, PT, R2, RZ, PT ;  /* 0x000000ff0200720b */ /* 0x000fc60003f6d000 */
[----:B------:R-:W0:Y:S01]  /*638d0*/  S2R R27, SR_TID.X ;  /* 0x00000000001b7919 */ /* 0x000e220000002100 */
[----:B------:R-:W-:-:S04]  /*638e0*/  LOP3.LUT R0, R0, 0xffffffdf, RZ, 0xc0, !PT ;  /* 0xffffffdf00007812 */ /* 0x000fc800078ec0ff */
[----:B------:R-:W-:Y:S02]  /*638f0*/  @P0 LOP3.LUT R0, R0, 0x20, RZ, 0xfc, !PT ;  /* 0x0000002000000812 */ /* 0x000fe400078efcff */
[----:B------:R-:W-:Y:S01]  /*63900*/  FSETP.NEU.AND P0, PT, R7, RZ, PT ;  /* 0x000000ff0700720b */ /* 0x000fe20003f0d000 */
[----:B------:R-:W1:Y:S01]  /*63910*/  S2R R12, SR_CTAID.Y ;  /* 0x00000000000c7919 */ /* 0x000e620000002600 */
[C---:B0-----:R-:W-:Y:S01]  /*63920*/  SHF.L.U32 R11, R27.reuse, 0x7, RZ ;  /* 0x000000071b0b7819 */ /* 0x041fe200000006ff */
[----:B------:R-:W-:Y:S01]  /*63930*/  IMAD.SHL.U32 R8, R27, 0x8, RZ ;  /* 0x000000081b087824 */ /* 0x000fe200078e00ff */
[----:B------:R-:W-:-:S09]  /*63940*/  LOP3.LUT R0, R0, 0xfffffff7, RZ, 0xc0, !PT ;  /* 0xfffffff700007812 */ /* 0x000fd200078ec0ff */
[----:B------:R-:W-:-:S04]  /*63950*/  @P0 LOP3.LUT R0, R0, 0x8, RZ, 0xfc, !PT ;  /* 0x0000000800000812 */ /* 0x000fc800078efcff */
[----:B------:R-:W-:Y:S01]  /*63960*/  LOP3.LUT R0, R0, 0xfffffffb, RZ, 0xc0, !PT ;  /* 0xfffffffb00007812 */ /* 0x000fe200078ec0ff */
[C---:B--2---:R-:W-:Y:S01]  /*63970*/  FMUL R5, R9.reuse, 8388608 ;  /* 0x4b00000009057820 */ /* 0x044fe20000400000 */
[----:B------:R-:W-:-:S04]  /*63980*/  FSETP.GEU.AND P1, PT, R9, 1.175494350822287508e-38, PT ;  /* 0x008000000900780b */ /* 0x000fc80003f2e000 */
[----:B------:R-:W-:-:S04]  /*63990*/  FSEL R16, R5, R9, !P1 ;  /* 0x0000000905107208 */ /* 0x000fc80004800000 */
[----:B------:R-:W-:-:S04]  /*639a0*/  IADD3 R5, R16, -0x3f3504f3, RZ ;  /* 0xc0cafb0d10057810 */ /* 0x000fc80007ffe0ff */
[----:B------:R-:W-:-:S04]  /*639b0*/  LOP3.LUT R5, R5, 0xff800000, RZ, 0xc0, !PT ;  /* 0xff80000005057812 */ /* 0x000fc800078ec0ff */
[----:B------:R0:W2:Y:S01]  /*639c0*/  I2F R6, R5 ;  /* 0x0000000500067306 */ /* 0x0000a20000201400 */
[----:B------:R-:W-:Y:S02]  /*639d0*/  FSEL R2, RZ, -23, P1 ;  /* 0xc1b80000ff027808 */ /* 0x000fe40000800000 */
[----:B0-----:R-:W-:-:S05]  /*639e0*/  IADD3 R5, R16, -R5, RZ ;  /* 0x8000000510057210 */ /* 0x001fca0007ffe0ff */
        /* <DEDUP_REMOVED lines=16> */
[----:B------:R-:W-:Y:S01]  /*63af0*/  @P1 IMAD.MOV.U32 R2, RZ, RZ, 0x7f800000 ;  /* 0x7f800000ff021424 */ /* 0x000fe200078e00ff */
[----:B------:R-:W0:Y:S03]  /*63b00*/  S2R R26, SR_TID.X ;  /* 0x00000000001a7919 */ /* 0x000e260000002100 */
[----:B------:R-:W-:Y:S01]  /*63b10*/  @P1 FFMA.FTZ R7, R16, R2, +INF ;  /* 0x7f80000010071423 */ /* 0x000fe20000010002 */
[----:B------:R-:W-:-:S04]  /*63b20*/  LOP3.LUT R2, R11, 0xf000, RZ, 0xc0, !PT ;  /* 0x0000f0000b027812 */ /* 0x000fc800078ec0ff */
[----:B------:R-:W-:Y:S02]  /*63b30*/  LOP3.LUT R2, R2, 0x78, R8, 0xf8, !PT ;  /* 0x0000007802027812 */ /* 0x000fe400078ef808 */
[----:B------:R-:W2:Y:S01]  /*63b40*/  S2R R8, SR_CTAID.X ;  /* 0x0000000000087919 */ /* 0x000ea20000002500 */
[----:B------:R-:W-:Y:S01]  /*63b50*/  FSETP.NEU.AND P1, PT, R3, RZ, PT ;  /* 0x000000ff0300720b */ /* 0x000fe20003f2d000 */
[----:B-1----:R-:W-:Y:S01]  /*63b60*/  IMAD R5, R12, c[0x0][0x1c0], RZ ;  /* 0x000070000c057a24 */ /* 0x002fe200078e02ff */
[----:B0-----:R-:W-:Y:S02]  /*63b70*/  SHF.R.S32.HI R17, RZ, 0x4, R26 ;  /* 0x00000004ff117819 */ /* 0x001fe4000001141a */
[----:B------:R-:W-:Y:S02]  /*63b80*/  LOP3.LUT R11, R26, 0xff, RZ, 0xc0, !PT ;  /* 0x000000ff1a0b7812 */ /* 0x000fe400078ec0ff */
[----:B------:R-:W-:Y:S02]  /*63b90*/  SGXT R17, R17, 0x1 ;  /* 0x000000011111781a */ /* 0x000fe40000000200 */
[----:B--2---:R-:W-:-:S02]  /*63ba0*/  LEA R8, R8, R11, 0x8 ;  /* 0x0000000b08087211 */ /* 0x004fc400078e40ff */
[----:B------:R-:W-:-:S03]  /*63bb0*/  LOP3.LUT R17, R2, 0x10008, R17, 0x78, !PT ;  /* 0x0001000802117812 */ /* 0x000fc600078e7811 */
[----:B------:R-:W-:Y:S02]  /*63bc0*/  IMAD R2, R8, c[0x0][0x1c4], RZ ;  /* 0x0000710008027a24 */ /* 0x000fe400078e02ff */
[----:B------:R-:W-:-:S03]  /*63bd0*/  IMAD.SHL.U32 R26, R5, 0x2, RZ ;  /* 0x00000002051a7824 */ /* 0x000fc600078e00ff */
[----:B------:R-:W-:Y:S01]  /*63be0*/  SHF.L.U32 R3, R2, 0x1, RZ ;  /* 0x0000000102037819 */ /* 0x000fe200000006ff */
[----:B------:R-:W-:Y:S01]  /*63bf0*/  IMAD.HI R27, R5, 0x2, RZ ;  /* 0x00000002051b7827 */ /* 0x000fe200078e02ff */
[----:B------:R-:W-:Y:S02]  /*63c00*/  @P1 LOP3.LUT R0, R0, 0x4, RZ, 0xfc, !PT ;  /* 0x0000000400001812 */ /* 0x000fe400078efcff */
[----:B------:R-:W-:Y:S01]  /*63c10*/  IADD3 R26, P1, P2, R3, c[0x0][0x178], R26 ;  /* 0x00005e00031a7a10 */ /* 0x000fe20007a3e01a */
[----:B------:R-:W-:Y:S01]  /*63c20*/  IMAD.HI R2, R2, 0x2, RZ ;  /* 0x0000000202027827 */ /* 0x000fe200078e02ff */
[----:B------:R0:W-:Y:S04]  /*63c30*/  STL [R1+0x12b0], R16 ;  /* 0x0012b01001007387 */ /* 0x0001e80000100800 */
[----:B------:R-:W-:Y:S01]  /*63c40*/  IADD3.X R27, R2, c[0x0][0x17c], R27, P1, P2 ;  /* 0x00005f00021b7a10 */ /* 0x000fe20000fe441b */
[----:B------:R-:W-:Y:S04]  /*63c50*/  STL [R1+0x1ac], R7 ;  /* 0x0001ac0701007387 */ /* 0x000fe80000100800 */
[----:B------:R1:W-:Y:S04]  /*63c60*/  STL [R1+0x12b4], R17 ;  /* 0x0012b41101007387 */ /* 0x0003e80000100800 */
[----:B------:R2:W-:Y:S04]  /*63c70*/  STL [R1+0x11f0], R26 ;  /* 0x0011f01a01007387 */ /* 0x0005e80000100800 */
[----:B------:R-:W-:Y:S04]  /*63c80*/  STL [R1+0x11f4], R27 ;  /* 0x0011f41b01007387 */ /* 0x000fe80000100800 */
[----:B------:R-:W3:Y:S04]  /*63c90*/  LDL.LU R18, [R1+0x550] ;  /* 0x0005500001127983 */ /* 0x000ee80000300800 */
[----:B------:R-:W4:Y:S01]  /*63ca0*/  LDL.LU R2, [R1+0x554] ;  /* 0x0005540001027983 */ /* 0x000f220000300800 */
[----:B------:R-:W-:-:S03]  /*63cb0*/  FSETP.GT.AND P2, PT, |R10|, 8.50705917302346158658e+37, PT ;  /* 0x7e8000000a00780b */ /* 0x000fc60003f44200 */
[----:B------:R-:W5:Y:S04]  /*63cc0*/  LDL.LU R15, [R1+0x560] ;  /* 0x00056000010f7983 */ /* 0x000f680000300800 */
[----:B0-----:R-:W3:Y:S04]  /*63cd0*/  LDL.LU R16, [R1+0x564] ;  /* 0x0005640001107983 */ /* 0x001ee80000300800 */
[----:B------:R-:W3:Y:S04]  /*63ce0*/  LDL.LU R14, [R1+0x5b0] ;  /* 0x0005b000010e7983 */ /* 0x000ee80000300800 */
[----:B-1----:R-:W3:Y:S04]  /*63cf0*/  LDL.LU R17, [R1+0x5b4] ;  /* 0x0005b40001117983 */ /* 0x002ee80000300800 */
[----:B------:R-:W3:Y:S04]  /*63d00*/  LDL.LU R12, [R1+0x5c0] ;  /* 0x0005c000010c7983 */ /* 0x000ee80000300800 */
[----:B--2---:R-:W2:Y:S01]  /*63d10*/  LDL.LU R26, [R1+0x5c4] ;  /* 0x0005c400011a7983 */ /* 0x004ea20000300800 */
[----:B------:R-:W-:Y:S01]  /*63d20*/  FSETP.NEU.AND P0, PT, R4, RZ, PT ;  /* 0x000000ff0400720b */ /* 0x000fe20003f0d000 */
[----:B----4-:R-:W-:-:S05]  /*63d30*/  @P2 FMUL R2, R2, 0.25 ;  /* 0x3e80000002022820 */ /* 0x010fca0000400000 */
[----:B------:R0:W-:Y:S04]  /*63d40*/  STL [R1+0x4], R2 ;  /* 0x0000040201007387 */ /* 0x0001e80000100800 */
[----:B------:R-:W4:Y:S04]  /*63d50*/  LDL.LU R8, [R1+0x5d8] ;  /* 0x0005d80001087983 */ /* 0x000f280000300800 */
[----:B------:R-:W4:Y:S04]  /*63d60*/  LDL.LU R7, [R1+0x5dc] ;  /* 0x0005dc0001077983 */ /* 0x000f280000300800 */
[----:B------:R-:W4:Y:S04]  /*63d70*/  LDL.LU R6, [R1+0x5e8] ;  /* 0x0005e80001067983 */ /* 0x000f280000300800 */
[----:B------:R-:W4:Y:S04]  /*63d80*/  LDL.LU R5, [R1+0x5ec] ;  /* 0x0005ec0001057983 */ /* 0x000f280000300800 */
[----:B------:R-:W4:Y:S04]  /*63d90*/  LDL.LU R4, [R1+0x608] ;  /* 0x0006080001047983 */ /* 0x000f280000300800 */
[----:B------:R-:W4:Y:S04]  /*63da0*/  LDL.LU R3, [R1+0x60c] ;  /* 0x00060c0001037983 */ /* 0x000f280000300800 */
[----:B0-----:R-:W4:Y:S04]  /*63db0*/  LDL.LU R2, [R1+0x618] ;  /* 0x0006180001027983 */ /* 0x001f280000300800 */
[----:B------:R-:W4:Y:S01]  /*63dc0*/  LDL.LU R11, [R1+0x61c] ;  /* 0x00061c00010b7983 */ /* 0x000f220000300800 */
[----:B------:R-:W-:Y:S01]  /*63dd0*/  FSETP.GT.AND P4, PT, |R9|, 8.50705917302346158658e+37, PT ;  /* 0x7e8000000900780b */ /* 0x000fe20003f84200 */
[----:B--2---:R-:W-:Y:S01]  /*63de0*/  @P2 FMUL R26, R26, 0.25 ;  /* 0x3e8000001a1a2820 */ /* 0x004fe20000400000 */
[----:B------:R-:W-:Y:S01]  /*63df0*/  FSETP.GEU.AND P1, PT, |R10|, 1.175494350822287508e-38, PT ;  /* 0x008000000a00780b */ /* 0x000fe20003f2e200 */
[----:B---3--:R-:W-:-:S02]  /*63e00*/  @P2 FMUL R12, R12, 0.25 ;  /* 0x3e8000000c0c2820 */ /* 0x008fc40000400000 */
[----:B------:R-:W-:Y:S02]  /*63e10*/  @P2 FMUL R17, R17, 0.25 ;  /* 0x3e80000011112820 */ /* 0x000fe40000400000 */
[----:B------:R-:W-:Y:S02]  /*63e20*/  @P2 FMUL R14, R14, 0.25 ;  /* 0x3e8000000e0e2820 */ /* 0x000fe40000400000 */
[----:B------:R-:W-:Y:S02]  /*63e30*/  @P2 FMUL R16, R16, 0.25 ;  /* 0x3e80000010102820 */ /* 0x000fe40000400000 */
[----:B-----5:R-:W-:Y:S02]  /*63e40*/  @P2 FMUL R15, R15, 0.25 ;  /* 0x3e8000000f0f2820 */ /* 0x020fe40000400000 */
[----:B------:R-:W-:Y:S02]  /*63e50*/  @P2 FMUL R18, R18, 0.25 ;  /* 0x3e80000012122820 */ /* 0x000fe40000400000 */
[----:B------:R-:W-:Y:S01]  /*63e60*/  @P2 FMUL R10, R10, 0.25 ;  /* 0x3e8000000a0a2820 */ /* 0x000fe20000400000 */
[C---:B------:R-:W-:Y:S01]  /*63e70*/  FSETP.GEU.AND P2, PT, |R9|.reuse, 1.175494350822287508e-38, PT ;  /* 0x008000000900780b */ /* 0x040fe20003f4e200 */
[----:B------:R-:W-:-:S02]  /*63e80*/  @P4 FMUL R9, R9, 0.25 ;  /* 0x3e80000009094820 */ /* 0x000fc40000400000 */
[----:B----4-:R-:W-:Y:S02]  /*63e90*/  @P4 FMUL R8, R8, 0.25 ;  /* 0x3e80000008084820 */ /* 0x010fe40000400000 */
[----:B------:R-:W-:Y:S02]  /*63ea0*/  @P4 FMUL R7, R7, 0.25 ;  /* 0x3e80000007074820 */ /* 0x000fe40000400000 */
[----:B------:R-:W-:Y:S02]  /*63eb0*/  @P4 FMUL R6, R6, 0.25 ;  /* 0x3e80000006064820 */ /* 0x000fe40000400000 */
[----:B------:R-:W-:Y:S02]  /*63ec0*/  @P4 FMUL R5, R5, 0.25 ;  /* 0x3e80000005054820 */ /* 0x000fe40000400000 */
[----:B------:R-:W-:Y:S02]  /*63ed0*/  @P4 FMUL R4, R4, 0.25 ;  /* 0x3e80000004044820 */ /* 0x000fe40000400000 */
[----:B------:R-:W-:-:S02]  /*63ee0*/  @P4 FMUL R3, R3, 0.25 ;  /* 0x3e80000003034820 */ /* 0x000fc40000400000 */
[----:B------:R-:W-:Y:S02]  /*63ef0*/  @P4 FMUL R2, R2, 0.25 ;  /* 0x3e80000002024820 */ /* 0x000fe40000400000 */
[----:B------:R-:W-:-:S03]  /*63f00*/  @P4 FMUL R11, R11, 0.25 ;  /* 0x3e8000000b0b4820 */ /* 0x000fc60000400000 */
[----:B------:R-:W-:Y:S04]  /*63f10*/  STL [R1+0x12b8], R2 ;  /* 0x0012b80201007387 */ /* 0x000fe80000100800 */
[----:B------:R0:W-:Y:S04]  /*63f20*/  STL [R1], R11 ;  /* 0x0000000b01007387 */ /* 0x0001e80000100800 */
[----:B------:R-:W-:Y:S04]  /*63f30*/  STL [R1+0x12bc], R3 ;  /* 0x0012bc0301007387 */ /* 0x000fe80000100800 */
[----:B------:R-:W-:Y:S04]  /*63f40*/  STL [R1+0x12c0], R4 ;  /* 0x0012c00401007387 */ /* 0x000fe80000100800 */
[----:B------:R-:W-:Y:S04]  /*63f50*/  STL [R1+0x12c4], R5 ;  /* 0x0012c40501007387 */ /* 0x000fe80000100800 */
[----:B------:R-:W-:Y:S04]  /*63f60*/  STL [R1+0x12c8], R6 ;  /* 0x0012c80601007387 */ /* 0x000fe80000100800 */
[----:B------:R-:W-:Y:S04]  /*63f70*/  STL [R1+0x12cc], R7 ;  /* 0x0012cc0701007387 */ /* 0x000fe80000100800 */
[----:B------:R-:W-:Y:S04]  /*63f80*/  STL [R1+0x12d0], R8 ;  /* 0x0012d00801007387 */ /* 0x000fe80000100800 */
[----:B------:R-:W-:Y:S04]  /*63f90*/  STL [R1+0x12d4], R9 ;  /* 0x0012d40901007387 */ /* 0x000fe80000100800 */
[----:B0-----:R-:W2:Y:S04]  /*63fa0*/  LDL.LU R11, [R1+0x5d0] ;  /* 0x0005d000010b7983 */ /* 0x001ea80000300800 */
[----:B------:R-:W3:Y:S04]  /*63fb0*/  LDL.LU R13, [R1+0x5d4] ;  /* 0x0005d400010d7983 */ /* 0x000ee80000300800 */
[----:B------:R-:W4:Y:S04]  /*63fc0*/  LDL.LU R19, [R1+0x5e0] ;  /* 0x0005e00001137983 */ /* 0x000f280000300800 */
[----:B------:R-:W4:Y:S04]  /*63fd0*/  LDL.LU R20, [R1+0x5e4] ;  /* 0x0005e40001147983 */ /* 0x000f280000300800 */
[----:B------:R-:W2:Y:S04]  /*63fe0*/  LDL.LU R21, [R1+0xce8] ;  /* 0x000ce80001157983 */ /* 0x000ea80000300800 */
[----:B------:R-:W3:Y:S04]  /*63ff0*/  LDL.LU R22, [R1+0x600] ;  /* 0x0006000001167983 */ /* 0x000ee80000300800 */
[----:B------:R-:W3:Y:S04]  /*64000*/  LDL.LU R23, [R1+0x604] ;  /* 0x0006040001177983 */ /* 0x000ee80000300800 */
[----:B------:R-:W3:Y:S04]  /*64010*/  LDL.LU R24, [R1+0x610] ;  /* 0x0006100001187983 */ /* 0x000ee80000300800 */
[----:B------:R-:W3:Y:S01]  /*64020*/  LDL.LU R25, [R1+0x614] ;  /* 0x0006140001197983 */ /* 0x000ee20000300800 */
[----:B------:R-:W-:-:S02]  /*64030*/  @!P1 FMUL R12, R12, 16777216 ;  /* 0x4b8000000c0c9820 */ /* 0x000fc40000400000 */
[----:B------:R-:W-:Y:S02]  /*64040*/  @!P1 FMUL R26, R26, 16777216 ;  /* 0x4b8000001a1a9820 */ /* 0x000fe40000400000 */
[----:B------:R-:W-:Y:S02]  /*64050*/  @!P1 FMUL R14, R14, 16777216 ;  /* 0x4b8000000e0e9820 */ /* 0x000fe40000400000 */
[----:B------:R-:W-:Y:S01]  /*64060*/  @!P1 FMUL R17, R17, 16777216 ;  /* 0x4b80000011119820 */ /* 0x000fe20000400000 */
[----:B------:R-:W-:-:S04]  /*64070*/  LOP3.LUT R29, R29, 0xfffffffe, RZ, 0xc0, !PT ;  /* 0xfffffffe1d1d7812 */ /* 0x000fc800078ec0ff */
[----:B------:R-:W-:Y:S02]  /*64080*/  @P3 LOP3.LUT R29, R29, 0x1, RZ, 0xfc, !PT ;  /* 0x000000011d1d3812 */ /* 0x000fe400078efcff */
[C---:B------:R-:W-:Y:S02]  /*64090*/  LOP3.LUT P3, RZ, R0.reuse, 0x20, RZ, 0xc0, !PT ;  /* 0x0000002000ff7812 */ /* 0x040fe4000786c0ff */
[----:B------:R-:W-:Y:S02]  /*640a0*/  LOP3.LUT R0, R0, 0xfffffffd, RZ, 0xc0, !PT ;  /* 0xfffffffd00007812 */ /* 0x000fe400078ec0ff */
[----:B------:R-:W-:Y:S02]  /*640b0*/  LOP3.LUT R29, R29, 0xfffffffd, RZ, 0xc0, !PT ;  /* 0xfffffffd1d1d7812 */ /* 0x000fe400078ec0ff */
[----:B------:R-:W-:-:S07]  /*640c0*/  @P0 LOP3.LUT R0, R0, 0x2, RZ, 0xfc, !PT ;  /* 0x0000000200000812 */ /* 0x000fce00078efcff */
[----:B------:R-:W-:Y:S02]  /*640d0*/  @P3 LOP3.LUT R29, R29, 0x2, RZ, 0xfc, !PT ;  /* 0x000000021d1d3812 */ /* 0x000fe400078efcff */
[----:B------:R-:W-:Y:S02]  /*640e0*/  LOP3.LUT P3, RZ, R0, 0x40, RZ, 0xc0, !PT ;  /* 0x0000004000ff7812 */ /* 0x000fe4000786c0ff */
[----:B------:R-:W-:-:S11]  /*640f0*/  LOP3.LUT R29, R29, 0xfffffffb, RZ, 0xc0, !PT ;  /* 0xfffffffb1d1d7812 */ /* 0x000fd600078ec0ff */
        /* <DEDUP_REMOVED lines=17> */
[----:B------:R-:W-:Y:S01]  /*64210*/  LOP3.LUT R29, R29, 0xfffffeff, RZ, 0xc0, !PT ;  /* 0xfffffeff1d1d7812 */ /* 0x000fe200078ec0ff */
[C---:B--2---:R-:W-:Y:S01]  /*64220*/  FMUL R2, R21.reuse, 8388608 ;  /* 0x4b00000015027820 */ /* 0x044fe20000400000 */
[----:B------:R-:W-:-:S04]  /*64230*/  FSETP.GEU.AND P4, PT, R21, 1.175494350822287508e-38, PT ;  /* 0x008000001500780b */ /* 0x000fc80003f8e000 */
[----:B------:R-:W-:-:S05]  /*64240*/  FSEL R27, R2, R21, !P4 ;  /* 0x00000015021b7208 */ /* 0x000fca0006000000 */
[----:B------:R-:W-:Y:S04]  /*64250*/  STL [R1+0x4a8], R27 ;  /* 0x0004a81b01007387 */ /* 0x000fe80000100800 */
[----:B------:R0:W-:Y:S04]  /*64260*/  STL [R1+0x12ac], R27 ;  /* 0x0012ac1b01007387 */ /* 0x0001e80000100800 */
[----:B0-----:R-:W2:Y:S04]  /*64270*/  LDL.LU R27, [R1+0x4] ;  /* 0x00000400011b7983 */ /* 0x001ea80000300800 */
[----:B------:R-:W3:Y:S04]  /*64280*/  LDL.LU R6, [R1+0x1fc] ;  /* 0x0001fc0001067983 */ /* 0x000ee80000300800 */
[----:B------:R-:W-:Y:S04]  /*64290*/  STL [R1+0x12d8], R12 ;  /* 0x0012d80c01007387 */ /* 0x000fe80000100800 */
[----:B------:R0:W-:Y:S04]  /*642a0*/  STL [R1+0x10], R26 ;  /* 0x0000101a01007387 */ /* 0x0001e80000100800 */
[----:B------:R-:W4:Y:S04]  /*642b0*/  LDL.LU R5, [R1+0x1d8] ;  /* 0x0001d80001057983 */ /* 0x000f280000300800 */
[----:B------:R-:W-:Y:S04]  /*642c0*/  STL [R1+0x12dc], R14 ;  /* 0x0012dc0e01007387 */ /* 0x000fe80000100800 */
[----:B------:R1:W-:Y:S04]  /*642d0*/  STL [R1+0xc], R17 ;  /* 0x00000c1101007387 */ /* 0x0003e80000100800 */
[----:B------:R-:W4:Y:S04]  /*642e0*/  LDL.LU R4, [R1+0x1b8] ;  /* 0x0001b80001047983 */ /* 0x000f280000300800 */
[----:B------:R-:W4:Y:S04]  /*642f0*/  LDL.LU R3, [R1+0x1b0] ;  /* 0x0001b00001037983 */ /* 0x000f280000300800 */
[----:B------:R-:W4:Y:S01]  /*64300*/  LDL.LU R2, [R1+0x1a4] ;  /* 0x0001a40001027983 */ /* 0x000f220000300800 */
[----:B------:R-:W-:-:S02]  /*64310*/  @P3 LOP3.LUT R29, R29, 0x100, RZ, 0xfc, !PT ;  /* 0x000001001d1d3812 */ /* 0x000fc400078efcff */
        /* <DEDUP_REMOVED lines=26> */
[----:B------:R-:W-:-:S10]  /*644c0*/  @!P1 FMUL R16, R16, 16777216 ;  /* 0x4b80000010109820 */ /* 0x000fd40000400000 */
[----:B------:R-:W-:Y:S02]  /*644d0*/  @P3 LOP3.LUT R29, R29, 0x20000, RZ, 0xfc, !PT ;  /* 0x000200001d1d3812 */ /* 0x000fe400078efcff */
[----:B------:R-:W-:Y:S01]  /*644e0*/  LOP3.LUT P3, RZ, R0, 0x400000, RZ, 0xc0, !PT ;  /* 0x0040000000ff7812 */ /* 0x000fe2000786c0ff */
[----:B------:R1:W-:Y:S01]  /*644f0*/  STL [R1+0x8], R16 ;  /* 0x0000081001007387 */ /* 0x0003e20000100800 */
[----:B------:R-:W-:-:S03]  /*64500*/  LOP3.LUT R29, R29, 0xfffbffff, RZ, 0xc0, !PT ;  /* 0xfffbffff1d1d7812 */ /* 0x000fc600078ec0ff */
[----:B0-----:R-:W5:Y:S04]  /*64510*/  LDL.LU R26, [R1+0x164] ;  /* 0x00016400011a7983 */ /* 0x001f680000300800 */
[----:B-1----:R-:W5:Y:S04]  /*64520*/  LDL.LU R17, [R1+0x160] ;  /* 0x0001600001117983 */ /* 0x002f680000300800 */
[----:B------:R-:W-:Y:S01]  /*64530*/  @P3 LOP3.LUT R29, R29, 0x40000, RZ, 0xfc, !PT ;  /* 0x000400001d1d3812 */ /* 0x000fe200078efcff */
[----:B------:R-:W-:Y:S01]  /*64540*/  @!P1 FMUL R15, R15, 16777216 ;  /* 0x4b8000000f0f9820 */ /* 0x000fe20000400000 */
[----:B------:R-:W-:Y:S01]  /*64550*/  LOP3.LUT P3, RZ, R0, 0x800000, RZ, 0xc0, !PT ;  /* 0x0080000000ff7812 */ /* 0x000fe2000786c0ff */
[----:B------:R-:W5:Y:S01]  /*64560*/  LDL.LU R16, [R1+0x154] ;  /* 0x0001540001107983 */ /* 0x000f620000300800 */
[----:B------:R-:W-:-:S03]  /*64570*/  LOP3.LUT R29, R29, 0xfff7ffff, RZ, 0xc0, !PT ;  /* 0xfff7ffff1d1d7812 */ /* 0x000fc600078ec0ff */
[----:B------:R-:W-:Y:S08]  /*64580*/  STL [R1+0x12e0], R15 ;  /* 0x0012e00f01007387 */ /* 0x000ff00000100800 */
[----:B------:R-:W-:Y:S02]  /*64590*/  @P3 LOP3.LUT R29, R29, 0x80000, RZ, 0xfc, !PT ;  /* 0x000800001d1d3812 */ /* 0x000fe400078efcff */
[----:B------:R-:W-:Y:S01]  /*645a0*/  LOP3.LUT P3, RZ, R0, 0x1000000, RZ, 0xc0, !PT ;  /* 0x0100000000ff7812 */ /* 0x000fe2000786c0ff */
[----:B--2---:R-:W-:-:S05]  /*645b0*/  @!P1 FMUL R27, R27, 16777216 ;  /* 0x4b8000001b1b9820 */ /* 0x004fca0000400000 */
[----:B------:R0:W-:Y:S01]  /*645c0*/  STL [R1+0x12e4], R27 ;  /* 0x0012e41b01007387 */ /* 0x0001e20000100800 */
[----:B---3--:R-:W-:-:S03]  /*645d0*/  FSEL R6, R6, -INF , P3 ;  /* 0xff80000006067808 */ /* 0x008fc60001800000 */
[----:B0-----:R-:W2:Y:S04]  /*645e0*/  LDL.LU R27, [R1+0x128] ;  /* 0x00012800011b7983 */ /* 0x001ea80000300800 */
[----:B------:R-:W3:Y:S01]  /*645f0*/  LDL.LU R15, [R1+0x114] ;  /* 0x00011400010f7983 */ /* 0x000ee20000300800 */
[----:B------:R-:W-:-:S03]  /*64600*/  LOP3.LUT P3, RZ, R29, 0x80000, RZ, 0xc0, !PT ;  /* 0x000800001dff7812 */ /* 0x000fc6000786c0ff */
[----:B------:R0:W-:Y:S04]  /*64610*/  STL [R1+0x558], R6 ;  /* 0x0005580601007387 */ /* 0x0001e80000100800 */
[----:B------:R-:W3:Y:S01]  /*64620*/  LDL.LU R14, [R1+0x110] ;  /* 0x00011000010e7983 */ /* 0x000ee20000300800 */
[----:B----4-:R-:W-:-:S03]  /*64630*/  FSEL R5, R5, -INF , P3 ;  /* 0xff80000005057808 */ /* 0x010fc60001800000 */
[----:B------:R-:W4:Y:S01]  /*64640*/  LDL.LU R12, [R1+0xec] ;  /* 0x0000ec00010c7983 */ /* 0x000f220000300800 */
[----:B------:R-:W-:-:S03]  /*64650*/  LOP3.LUT P3, RZ, R29, 0x40000, RZ, 0xc0, !PT ;  /* 0x000400001dff7812 */ /* 0x000fc6000786c0ff */
[----:B------:R1:W-:Y:S04]  /*64660*/  STL [R1+0x554], R5 ;  /* 0x0005540501007387 */ /* 0x0003e80000100800 */
[----:B------:R-:W4:Y:S01]  /*64670*/  LDL.LU R9, [R1+0xc8] ;  /* 0x0000c80001097983 */ /* 0x000f220000300800 */
[----:B------:R-:W-:-:S03]  /*64680*/  FSEL R4, R4, -INF , P3 ;  /* 0xff80000004047808 */ /* 0x000fc60001800000 */
[----:B------:R-:W4:Y:S01]  /*64690*/  LDL.LU R8, [R1+0xc4] ;  /* 0x0000c40001087983 */ /* 0x000f220000300800 */
[----:B------:R-:W-:-:S03]  /*646a0*/  LOP3.LUT P3, RZ, R29, 0x20000, RZ, 0xc0, !PT ;  /* 0x000200001dff7812 */ /* 0x000fc6000786c0ff */
[----:B------:R1:W-:Y:S04]  /*646b0*/  STL [R1+0x550], R4 ;  /* 0x0005500401007387 */ /* 0x0003e80000100800 */
[----:B------:R-:W4:Y:S01]  /*646c0*/  LDL.LU R7, [R1+0xa0] ;  /* 0x0000a00001077983 */ /* 0x000f220000300800 */
[----:B------:R-:W-:-:S03]  /*646d0*/  FSEL R3, R3, -INF , P3 ;  /* 0xff80000003037808 */ /* 0x000fc60001800000 */
[----:B0-----:R-:W4:Y:S01]  /*646e0*/  LDL.LU R6, [R1+0x7c] ;  /* 0x00007c0001067983 */ /* 0x001f220000300800 */
[----:B------:R-:W-:-:S03]  /*646f0*/  LOP3.LUT P3, RZ, R29, 0x10000, RZ, 0xc0, !PT ;  /* 0x000100001dff7812 */ /* 0x000fc6000786c0ff */
[----:B------:R0:W-:Y:S04]  /*64700*/  STL [R1+0x50c], R3 ;  /* 0x00050c0301007387 */ /* 0x0001e80000100800 */
[----:B-1----:R-:W4:Y:S01]  /*64710*/  LDL.LU R5, [R1+0x78] ;  /* 0x0000780001057983 */ /* 0x002f220000300800 */
[----:B------:R-:W-:-:S03]  /*64720*/  FSEL R2, R2, -INF , P3 ;  /* 0xff80000002027808 */ /* 0x000fc60001800000 */
[----:B------:R-:W4:Y:S04]  /*64730*/  LDL.LU R4, [R1+0x70] ;  /* 0x0000700001047983 */ /* 0x000f280000300800 */
[----:B------:R1:W-:Y:S04]  /*64740*/  STL [R1+0x508], R2 ;  /* 0x0005080201007387 */ /* 0x0003e80000100800 */
[----:B0-----:R-:W4:Y:S04]  /*64750*/  LDL.LU R3, [R1+0x4c] ;  /* 0x00004c0001037983 */ /* 0x001f280000300800 */
[----:B-1----:R-:W4:Y:S01]  /*64760*/  LDL.LU R2, [R1+0x2c] ;  /* 0x00002c0001027983 */ /* 0x002f220000300800 */
[----:B------:R-:W-:-:S02]  /*64770*/  LOP3.LUT P3, RZ, R29, 0x8000, RZ, 0xc0, !PT ;  /* 0x000080001dff7812 */ /* 0x000fc4000786c0ff */
[----:B------:R-:W-:Y:S02]  /*64780*/  FSETP.NEU.AND P0, PT, R28, RZ, PT ;  /* 0x000000ff1c00720b */ /* 0x000fe40003f0d000 */
[----:B-----5:R-:W-:Y:S02]  /*64790*/  FSEL R26, R26, -INF , P3 ;  /* 0xff8000001a1a7808 */ /* 0x020fe40001800000 */
[----:B------:R-:W-:-:S03]  /*647a0*/  LOP3.LUT P3, RZ, R29, 0x4000, RZ, 0xc0, !PT ;  /* 0x000040001dff7812 */ /* 0x000fc6000786c0ff */
[----:B------:R0:W-:Y:S02]  /*647b0*/  STL [R1+0x504], R26 ;  /* 0x0005041a01007387 */ /* 0x0001e40000100800 */
[----:B0-----:R-:W-:Y:S02]  /*647c0*/  FSEL R26, R17, -INF , P3 ;  /* 0xff800000111a7808 */ /* 0x001fe40001800000 */
[----:B------:R-:W-:Y:S01]  /*647d0*/  LOP3.LUT P3, RZ, R29, 0x2000, RZ, 0xc0, !PT ;  /* 0x000020001dff7812 */ /* 0x000fe2000786c0ff */
[----:B------:R-:W5:Y:S04]  /*647e0*/  LDL.LU R17, [R1+0x28] ;  /* 0x0000280001117983 */ /* 0x000f680000300800 */
[----:B------:R0:W-:Y:S02]  /*647f0*/  STL [R1+0x500], R26 ;  /* 0x0005001a01007387 */ /* 0x0001e40000100800 */
[----:B0-----:R-:W-:-:S02]  /*64800*/  FSEL R26, R16, -INF , P3 ;  /* 0xff800000101a7808 */ /* 0x001fc40001800000 */
[----:B------:R-:W-:Y:S01]  /*64810*/  LOP3.LUT P3, RZ, R29, 0x1000, RZ, 0xc0, !PT ;  /* 0x000010001dff7812 */ /* 0x000fe2000786c0ff */
[----:B------:R-:W5:Y:S04]  /*64820*/  LDL.LU R16, [R1+0x24] ;  /* 0x0000240001107983 */ /* 0x000f680000300800 */
[----:B------:R-:W5:Y:S04]  /*64830*/  LDL.LU R28, [R1+0x1c] ;  /* 0x00001c00011c7983 */ /* 0x000f680000300800 */
[----:B------:R0:W-:Y:S04]  /*64840*/  STL [R1+0x4fc], R26 ;  /* 0x0004fc1a01007387 */ /* 0x0001e80000100800 */
[----:B0-----:R-:W5:Y:S01]  /*64850*/  LDL.LU R26, [R1+0x14] ;  /* 0x00001400011a7983 */ /* 0x001f620000300800 */
[----:B--2---:R-:W-:-:S02]  /*64860*/  FSEL R27, R27, -INF , P3 ;  /* 0xff8000001b1b7808 */ /* 0x004fc40001800000 */
[----:B------:R-:W-:-:S04]  /*64870*/  LOP3.LUT P3, RZ, R29, 0x800, RZ, 0xc0, !PT ;  /* 0x000008001dff7812 */ /* 0x000fc8000786c0ff */
[----:B---3--:R-:W-:Y:S02]  /*64880*/  FSEL R15, R15, -INF , P3 ;  /* 0xff8000000f0f7808 */ /* 0x008fe40001800000 */
[----:B------:R-:W-:-:S04]  /*64890*/  LOP3.LUT P3, RZ, R29, 0x400, RZ, 0xc0, !PT ;  /* 0x000004001dff7812 */ /* 0x000fc8000786c0ff */
[----:B------:R-:W-:Y:S02]  /*648a0*/  FSEL R14, R14, -INF , P3 ;  /* 0xff8000000e0e7808 */ /* 0x000fe40001800000 */
[----:B------:R-:W-:-:S04]  /*648b0*/  LOP3.LUT P3, RZ, R29, 0x200, RZ, 0xc0, !PT ;  /* 0x000002001dff7812 */ /* 0x000fc8000786c0ff */
[----:B----4-:R-:W-:Y:S02]  /*648c0*/  FSEL R12, R12, -INF , P3 ;  /* 0xff8000000c0c7808 */ /* 0x010fe40001800000 */
[----:B------:R-:W-:-:S04]  /*648d0*/  LOP3.LUT P3, RZ, R29, 0x100, RZ, 0xc0, !PT ;  /* 0x000001001dff7812 */ /* 0x000fc8000786c0ff */
[----:B------:R-:W-:Y:S02]  /*648e0*/  FSEL R9, R9, -INF , P3 ;  /* 0xff80000009097808 */ /* 0x000fe40001800000 */
[----:B------:R-:W-:-:S04]  /*648f0*/  LOP3.LUT P3, RZ, R29, 0x80, RZ, 0xc0, !PT ;  /* 0x000000801dff7812 */ /* 0x000fc8000786c0ff */
[----:B------:R-:W-:Y:S02]  /*64900*/  FSEL R8, R8, -INF , P3 ;  /* 0xff80000008087808 */ /* 0x000fe40001800000 */
[----:B------:R-:W-:-:S04]  /*64910*/  LOP3.LUT P3, RZ, R29, 0x40, RZ, 0xc0, !PT ;  /* 0x000000401dff7812 */ /* 0x000fc8000786c0ff */
[----:B------:R-:W-:Y:S02]  /*64920*/  FSEL R7, R7, -INF , P3 ;  /* 0xff80000007077808 */ /* 0x000fe40001800000 */
[C---:B------:R-:W-:Y:S01]  /*64930*/  LOP3.LUT P3, RZ, R29.reuse, 0x20, RZ, 0xc0, !PT ;  /* 0x000000201dff7812 */ /* 0x040fe2000786c0ff */
[----:B------:R0:W-:Y:S03]  /*64940*/  STL [R1+0x4f8], R27 ;  /* 0x0004f81b01007387 */ /* 0x0001e60000100800 */
[----:B------:R-:W-:Y:S02]  /*64950*/  FSEL R6, R6, -INF , P3 ;  /* 0xff80000006067808 */ /* 0x000fe40001800000 */
[----:B------:R-:W-:-:S04]  /*64960*/  LOP3.LUT P3, RZ, R29, 0x10, RZ, 0xc0, !PT ;  /* 0x000000101dff7812 */ /* 0x000fc8000786c0ff */
[----:B------:R-:W-:Y:S01]  /*64970*/  FSEL R5, R5, -INF , P3 ;  /* 0xff80000005057808 */ /* 0x000fe20001800000 */
[----:B0-----:R-:W2:Y:S01]  /*64980*/  LDL.LU R27, [R1+0x12e4] ;  /* 0x0012e400011b7983 */ /* 0x001ea20000300800 */
[----:B------:R-:W-:-:S03]  /*64990*/  LOP3.LUT P3, RZ, R29, 0x8, RZ, 0xc0, !PT ;  /* 0x000000081dff7812 */ /* 0x000fc6000786c0ff */
[----:B------:R0:W-:Y:S01]  /*649a0*/  STL [R1+0x4f4], R15 ;  /* 0x0004f40f01007387 */ /* 0x0001e20000100800 */
[----:B------:R-:W-:Y:S02]  /*649b0*/  FSEL R4, R4, -INF , P3 ;  /* 0xff80000004047808 */ /* 0x000fe40001800000 */
[----:B------:R-:W-:Y:S01]  /*649c0*/  LOP3.LUT P3, RZ, R29, 0x4, RZ, 0xc0, !PT ;  /* 0x000000041dff7812 */ /* 0x000fe2000786c0ff */
[----:B0-----:R-:W3:Y:S04]  /*649d0*/  LDL.LU R15, [R1+0x12e0] ;  /* 0x0012e000010f7983 */ /* 0x001ee80000300800 */
[----:B------:R0:W-:Y:S01]  /*649e0*/  STL [R1+0x4f0], R14 ;  /* 0x0004f00e01007387 */ /* 0x0001e20000100800 */
[----:B------:R-:W-:-:S03]  /*649f0*/  FSEL R3, R3, -INF , P3 ;  /* 0xff80000003037808 */ /* 0x000fc60001800000 */
[----:B0-----:R-:W4:Y:S04]  /*64a00*/  LDL.LU R14, [R1+0x12dc] ;  /* 0x0012dc00010e7983 */ /* 0x001f280000300800 */
[----:B------:R0:W-:Y:S01]  /*64a10*/  STL [R1+0x4ec], R12 ;  /* 0x0004ec0c01007387 */ /* 0x0001e20000100800 */
[----:B------:R-:W-:-:S03]  /*64a20*/  LOP3.LUT P3, RZ, R29, 0x2, RZ, 0xc0, !PT ;  /* 0x000000021dff7812 */ /* 0x000fc6000786c0ff */
[----:B0-----:R-:W2:Y:S04]  /*64a30*/  LDL.LU R12, [R1+0x12d8] ;  /* 0x0012d800010c7983 */ /* 0x001ea80000300800 */
[----:B------:R0:W-:Y:S01]  /*64a40*/  STL [R1+0x4e8], R9 ;  /* 0x0004e80901007387 */ /* 0x0001e20000100800 */
[----:B------:R-:W-:-:S03]  /*64a50*/  FSEL R2, R2, -INF , P3 ;  /* 0xff80000002027808 */ /* 0x000fc60001800000 */
[----:B0-----:R-:W2:Y:S04]  /*64a60*/  LDL.LU R9, [R1+0x12d4] ;  /* 0x0012d40001097983 */ /* 0x001ea80000300800 */
[----:B------:R0:W-:Y:S04]  /*64a70*/  STL [R1+0x4e4], R8 ;  /* 0x0004e40801007387 */ /* 0x0001e80000100800 */
[----:B0-----:R-:W2:Y:S04]  /*64a80*/  LDL.LU R8, [R1+0x12d0] ;  /* 0x0012d00001087983 */ /* 0x001ea80000300800 */
[----:B------:R0:W-:Y:S04]  /*64a90*/  STL [R1+0x4e0], R7 ;  /* 0x0004e00701007387 */ /* 0x0001e80000100800 */
[----:B0-----:R-:W2:Y:S04]  /*64aa0*/  LDL.LU R7, [R1+0x12cc] ;  /* 0x0012cc0001077983 */ /* 0x001ea80000300800 */
[----:B------:R0:W-:Y:S01]  /*64ab0*/  STL [R1+0x4dc], R6 ;  /* 0x0004dc0601007387 */ /* 0x0001e20000100800 */
[----:B------:R-:W-:-:S03]  /*64ac0*/  LOP3.LUT P3, RZ, R29, 0x1, RZ, 0xc0, !PT ;  /* 0x000000011dff7812 */ /* 0x000fc6000786c0ff */
[----:B0-----:R-:W2:Y:S04]  /*64ad0*/  LDL.LU R6, [R1+0x12c8] ;  /* 0x0012c80001067983 */ /* 0x001ea80000300800 */
[----:B------:R0:W-:Y:S04]  /*64ae0*/  STL [R1+0x4d8], R5 ;  /* 0x0004d80501007387 */ /* 0x0001e80000100800 */
[----:B0-----:R-:W2:Y:S04]  /*64af0*/  LDL.LU R5, [R1+0x12c4] ;  /* 0x0012c40001057983 */ /* 0x001ea80000300800 */
[----:B------:R0:W-:Y:S04]  /*64b00*/  STL [R1+0x4d4], R4 ;  /* 0x0004d40401007387 */ /* 0x0001e80000100800 */
[----:B0-----:R-:W2:Y:S04]  /*64b10*/  LDL.LU R4, [R1+0x12c0] ;  /* 0x0012c00001047983 */ /* 0x001ea80000300800 */
[----:B------:R0:W-:Y:S04]  /*64b20*/  STL [R1+0x4d0], R3 ;  /* 0x0004d00301007387 */ /* 0x0001e80000100800 */
[----:B0-----:R-:W2:Y:S04]  /*64b30*/  LDL.LU R3, [R1+0x12bc] ;  /* 0x0012bc0001037983 */ /* 0x001ea80000300800 */
[----:B------:R0:W-:Y:S04]  /*64b40*/  STL [R1+0x4cc], R2 ;  /* 0x0004cc0201007387 */ /* 0x0001e80000100800 */
[----:B0-----:R-:W2:Y:S04]  /*64b50*/  LDL.LU R2, [R1+0x12b8] ;  /* 0x0012b80001027983 */ /* 0x001ea80000300800 */
[----:B------:R-:W2:Y:S01]  /*64b60*/  LDL.LU R29, [R1+0x20] ;  /* 0x00002000011d7983 */ /* 0x000ea20000300800 */
[----:B------:R-:W-:-:S02]  /*64b70*/  FSETP.GT.AND P5, PT, |R21|, 8.50705917302346158658e+37, PT ;  /* 0x7e8000001500780b */ /* 0x000fc40003fa4200 */
[----:B------:R-:W-:Y:S02]  /*64b80*/  FSETP.GEU.AND P6, PT, |R21|, 1.175494350822287508e-38, PT ;  /* 0x008000001500780b */ /* 0x000fe40003fce200 */
[----:B-----5:R-:W-:-:S09]  /*64b90*/  FSEL R17, R17, -INF , P3 ;  /* 0xff80000011117808 */ /* 0x020fd20001800000 */
[----:B------:R-:W-:-:S04]  /*64ba0*/  @P5 FMUL R21, R21, 0.25 ;  /* 0x3e80000015155820 */ /* 0x000fc80000400000 */
[----:B------:R-:W-:Y:S02]  /*64bb0*/  @!P6 FMUL R21, R21, 16777216 ;  /* 0x4b8000001515e820 */ /* 0x000fe40000400000 */
[----:B------:R-:W-:Y:S02]  /*64bc0*/  @P5 FMUL R25, R25, 0.25 ;  /* 0x3e80000019195820 */ /* 0x000fe40000400000 */
[----:B------:R-:W-:Y:S02]  /*64bd0*/  @P5 FMUL R24, R24, 0.25 ;  /* 0x3e80000018185820 */ /* 0x000fe40000400000 */
[----:B------:R-:W-:Y:S02]  /*64be0*/  @P5 FMUL R23, R23, 0.25 ;  /* 0x3e80000017175820 */ /* 0x000fe40000400000 */
[----:B------:R-:W-:Y:S02]  /*64bf0*/  @P5 FMUL R22, R22, 0.25 ;  /* 0x3e80000016165820 */ /* 0x000fe40000400000 */
[----:B------:R-:W-:-:S02]  /*64c00*/  @P5 FMUL R20, R20, 0.25 ;  /* 0x3e80000014145820 */ /* 0x000fc40000400000 */
[----:B------:R-:W-:Y:S02]  /*64c10*/  @P5 FMUL R19, R19, 0.25 ;  /* 0x3e80000013135820 */ /* 0x000fe40000400000 */
[----:B------:R-:W-:Y:S02]  /*64c20*/  @P5 FMUL R13, R13, 0.25 ;  /* 0x3e8000000d0d5820 */ /* 0x000fe40000400000 */
[----:B------:R-:W-:Y:S01]  /*64c30*/  @P5 FMUL R11, R11, 0.25 ;  /* 0x3e8000000b0b5820 */ /* 0x000fe20000400000 */
[----:B------:R-:W0:Y:S01]  /*64c40*/  MUFU.RCP R21, R21 ;  /* 0x0000001500157308 */ /* 0x000e220000001000 */
        /* <DEDUP_REMOVED lines=8> */
[----:B------:R-:W-:Y:S01]  /*64cd0*/  LOP3.LUT P6, RZ, R0, 0x8, RZ, 0xc0, !PT ;  /* 0x0000000800ff7812 */ /* 0x000fe200078cc0ff */
[----:B------:R-:W-:Y:S01]  /*64ce0*/  @!P1 FMUL R18, R18, 16777216 ;  /* 0x4b80000012129820 */ /* 0x000fe20000400000 */
[----:B------:R1:W-:Y:S01]  /*64cf0*/  STL [R1+0x4c8], R17 ;  /* 0x0004c81101007387 */ /* 0x0003e20000100800 */
[----:B------:R-:W-:Y:S01]  /*64d00*/  @!P1 FMUL R10, R10, 16777216 ;  /* 0x4b8000000a0a9820 */ /* 0x000fe20000400000 */
[----:B------:R-:W-:-:S02]  /*64d10*/  LOP3.LUT P1, RZ, R0, 0x4, RZ, 0xc0, !PT ;  /* 0x0000000400ff7812 */ /* 0x000fc4000782c0ff */
[----:B------:R-:W-:Y:S02]  /*64d20*/  LOP3.LUT P5, RZ, R0, 0x2, RZ, 0xc0, !PT ;  /* 0x0000000200ff7812 */ /* 0x000fe400078ac0ff */
[----:B------:R-:W-:Y:S01]  /*64d30*/  FSEL R16, R16, -INF , P6 ;  /* 0xff80000010107808 */ /* 0x000fe20003000000 */
[----:B-1----:R-:W5:Y:S01]  /*64d40*/  LDL.LU R17, [R1+0x12b4] ;  /* 0x0012b40001117983 */ /* 0x002f620000300800 */
[----:B------:R-:W-:Y:S02]  /*64d50*/  FSEL R28, R28, -INF , P5 ;  /* 0xff8000001c1c7808 */ /* 0x000fe40002800000 */
[----:B------:R-:W-:Y:S01]  /*64d60*/  FSEL R26, R26, -INF , P0 ;  /* 0xff8000001a1a7808 */ /* 0x000fe20000000000 */
[----:B------:R1:W-:Y:S01]  /*64d70*/  STL [R1+0x4c4], R16 ;  /* 0x0004c41001007387 */ /* 0x0003e20000100800 */
[C---:B------:R-:W-:Y:S01]  /*64d80*/  LOP3.LUT P3, RZ, R0.reuse, 0x80000000, RZ, 0xc0, !PT ;  /* 0x8000000000ff7812 */ /* 0x040fe2000786c0ff */
[----:B0-----:R-:W-:Y:S02]  /*64d90*/  FMUL R24, R21, R24 ;  /* 0x0000001815187220 */ /* 0x001fe40000400000 */
[----:B-1----:R-:W3:Y:S01]  /*64da0*/  LDL.LU R16, [R1+0x12b0] ;  /* 0x0012b00001107983 */ /* 0x002ee20000300800 */
[----:B------:R-:W-:-:S02]  /*64db0*/  LOP3.LUT P0, RZ, R0, 0x40000000, RZ, 0xc0, !PT ;  /* 0x4000000000ff7812 */ /* 0x000fc4000780c0ff */
[C---:B------:R-:W-:Y:S02]  /*64dc0*/  LOP3.LUT P6, RZ, R0.reuse, 0x4000000, RZ, 0xc0, !PT ;  /* 0x0400000000ff7812 */ /* 0x040fe400078cc0ff */
[----:B------:R-:W-:Y:S02]  /*64dd0*/  LOP3.LUT P5, RZ, R0, 0x10000000, RZ, 0xc0, !PT ;  /* 0x1000000000ff7812 */ /* 0x000fe400078ac0ff */
[----:B--2---:R-:W-:-:S05]  /*64de0*/  FSEL R29, R29, -INF , P1 ;  /* 0xff8000001d1d7808 */ /* 0x004fca0000800000 */
[----:B------:R0:W-:Y:S04]  /*64df0*/  STL [R1+0x4c0], R29 ;  /* 0x0004c01d01007387 */ /* 0x0001e80000100800 */
[----:B------:R1:W-:Y:S04]  /*64e00*/  STL [R1+0x4bc], R28 ;  /* 0x0004bc1c01007387 */ /* 0x0003e80000100800 */
[----:B------:R2:W-:Y:S01]  /*64e10*/  STL [R1+0x4b8], R26 ;  /* 0x0004b81a01007387 */ /* 0x0005e20000100800 */
[C---:B0-----:R-:W-:Y:S02]  /*64e20*/  FMUL R29, R21.reuse, R20 ;  /* 0x00000014151d7220 */ /* 0x041fe40000400000 */
[----:B-1----:R-:W-:-:S02]  /*64e30*/  FMUL R28, R21, R25 ;  /* 0x00000019151c7220 */ /* 0x002fc40000400000 */
[C---:B------:R-:W-:Y:S01]  /*64e40*/  FMUL R25, R21.reuse, R23 ;  /* 0x0000001715197220 */ /* 0x040fe20000400000 */
[----:B--2---:R-:W-:Y:S01]  /*64e50*/  FSEL R26, RZ, -23, P3 ;  /* 0xc1b80000ff1a7808 */ /* 0x004fe20001800000 */
[C---:B------:R-:W-:Y:S01]  /*64e60*/  FMUL R23, R21.reuse, R22 ;  /* 0x0000001615177220 */ /* 0x040fe20000400000 */
[----:B------:R-:W-:Y:S01]  /*64e70*/  STL [R1+0xd28], R0 ;  /* 0x000d280001007387 */ /* 0x000fe20000100800 */
[C---:B------:R-:W-:Y:S01]  /*64e80*/  FMUL R20, R21.reuse, R19 ;  /* 0x0000001315147220 */ /* 0x040fe20000400000 */
[----:B------:R-:W-:Y:S01]  /*64e90*/  LOP3.LUT P3, RZ, R0, 0x2000000, RZ, 0xc0, !PT ;  /* 0x0200000000ff7812 */ /* 0x000fe2000786c0ff */
[C---:B------:R-:W-:Y:S01]  /*64ea0*/  FMUL R22, R21.reuse, R13 ;  /* 0x0000000d15167220 */ /* 0x040fe20000400000 */
[----:B------:R-:W-:Y:S01]  /*64eb0*/  STL [R1+0x14], R26 ;  /* 0x0000141a01007387 */ /* 0x000fe20000100800 */
[----:B------:R-:W-:Y:S01]  /*64ec0*/  FMUL R21, R21, R11 ;  /* 0x0000000b15157220 */ /* 0x000fe20000400000 */
[----:B------:R-:W-:Y:S02]  /*64ed0*/  F2FP.BF16.PACK_AB R11, R24, R23 ;  /* 0x00000017180b723e */ /* 0x000fe400000010ff */
[----:B------:R0:W-:Y:S01]  /*64ee0*/  STL [R1+0x10a4], R0 ;  /* 0x0010a40001007387 */ /* 0x0001e20000100800 */
[----:B------:R-:W-:-:S03]  /*64ef0*/  F2FP.BF16.PACK_AB R13, R28, R25 ;  /* 0x000000191c0d723e */ /* 0x000fc600000010ff */
[----:B0-----:R-:W2:Y:S04]  /*64f00*/  LDL.LU R0, [R1] ;  /* 0x0000000001007983 */ /* 0x001ea80000300800 */
[----:B------:R-:W2:Y:S04]  /*64f10*/  LDL.LU R23, [R1+0xc] ;  /* 0x00000c0001177983 */ /* 0x000ea80000300800 */
[----:B------:R-:W2:Y:S04]  /*64f20*/  LDL.LU R24, [R1+0x8] ;  /* 0x0000080001187983 */ /* 0x000ea80000300800 */
[----:B------:R-:W2:Y:S01]  /*64f30*/  LDL.LU R28, [R1+0x10] ;  /* 0x00001000011c7983 */ /* 0x000ea20000300800 */
[----:B------:R0:W1:Y:S03]  /*64f40*/  MUFU.RCP R19, R10 ;  /* 0x0000000a00137308 */ /* 0x0000660000001000 */
[----:B------:R-:W3:Y:S04]  /*64f50*/  S2R R26, SR_TID.X ;  /* 0x00000000001a7919 */ /* 0x000ee80000002100 */
[----:B------:R4:W-:Y:S01]  /*64f60*/  STL [R1+0x11c8], R29 ;  /* 0x0011c81d01007387 */ /* 0x0009e20000100800 */
[----:B0-----:R-:W-:Y:S01]  /*64f70*/  F2FP.BF16.PACK_AB R10, R20, R21 ;  /* 0x00000015140a723e */ /* 0x001fe200000010ff */
[----:B-1----:R-:W-:Y:S01]  /*64f80*/  FMUL R20, R19, R12 ;  /* 0x0000000c13147220 */ /* 0x002fe20000400000 */
[----:B------:R-:W-:-:S02]  /*64f90*/  F2FP.BF16.PACK_AB R12, R29, R22 ;  /* 0x000000161d0c723e */ /* 0x000fc400000010ff */
[----:B----4-:R-:W0:Y:S04]  /*64fa0*/  S2R R29, SR_TID.X ;  /* 0x00000000001d7919 */ /* 0x010e280000002100 */
[----:B------:R-:W1:Y:S01]  /*64fb0*/  S2R R25, SR_TID.X ;  /* 0x0000000000197919 */ /* 0x000e620000002100 */
[----:B---3--:R-:W-:-:S03]  /*64fc0*/  IMAD.SHL.U32 R26, R26, 0x20, RZ ;  /* 0x000000201a1a7824 */ /* 0x008fc600078e00ff */
[----:B-----5:R3:W-:Y:S02]  /*64fd0*/  STS.64 [R17], R10 ;  /* 0x0000000a11007388 */ /* 0x0207e40000000a00 */
[----:B---3--:R-:W-:Y:S02]  /*64fe0*/  LOP3.LUT R10, R26, 0x60, RZ, 0xc0, !PT ;  /* 0x000000601a0a7812 */ /* 0x008fe400078ec0ff */
[----:B0-----:R-:W-:-:S05]  /*64ff0*/  LOP3.LUT R11, R29, 0xc, RZ, 0xc0, !PT ;  /* 0x0000000c1d0b7812 */ /* 0x001fca00078ec0ff */
[----:B------:R-:W-:Y:S01]  /*65000*/  IMAD R10, R11, 0x4000, R10 ;  /* 0x000040000b0a7824 */ /* 0x000fe200078e020a */
[----:B-1----:R-:W-:-:S04]  /*65010*/  SHF.L.U32 R25, R25, 0x3, RZ ;  /* 0x0000000319197819 */ /* 0x002fc800000006ff */
[----:B------:R-:W-:Y:S02]  /*65020*/  LEA R10, R11, R10, 0x1 ;  /* 0x0000000a0b0a7211 */ /* 0x000fe400078e08ff */
[----:B------:R-:W-:Y:S01]  /*65030*/  LOP3.LUT R11, R25, 0xf80, RZ, 0xc0, !PT ;  /* 0x00000f80190b7812 */ /* 0x000fe200078ec0ff */
[----:B------:R-:W-:Y:S01]  /*65040*/  STL [R1+0x1294], R17 ;  /* 0x0012941101007387 */ /* 0x000fe20000100800 */
[----:B------:R-:W-:-:S03]  /*65050*/  FMUL R21, R19, R14 ;  /* 0x0000000e13157220 */ /* 0x000fc60000400000 */
[----:B------:R-:W-:Y:S01]  /*65060*/  IMAD.IADD R10, R11, 0x1, R10 ;  /* 0x000000010b0a7824 */ /* 0x000fe200078e020a */
[----:B------:R2:W-:Y:S01]  /*65070*/  STS.64 [R17+0x800], R12 ;  /* 0x0008000c11007388 */ /* 0x0005e20000000a00 */
[C---:B------:R-:W-:Y:S02]  /*65080*/  FMUL R14, R19.reuse, R15 ;  /* 0x0000000f130e7220 */ /* 0x040fe40000400000 */
[C---:B------:R-:W-:Y:S01]  /*65090*/  FMUL R18, R19.reuse, R18 ;  /* 0x0000001213127220 */ /* 0x040fe20000400000 */
[----:B------:R-:W3:Y:S04]  /*650a0*/  LDL R26, [R1+0x638] ;  /* 0x00063800011a7983 */ /* 0x000ee80000100800 */
[----:B------:R-:W-:Y:S04]  /*650b0*/  STL [R1+0x11f8], R29 ;  /* 0x0011f81d01007387 */ /* 0x000fe80000100800 */
[----:B------:R-:W-:Y:S01]  /*650c0*/  STL [R1+0x11fc], R10 ;  /* 0x0011fc0a01007387 */ /* 0x000fe20000100800 */
[----:B--2---:R-:W-:-:S02]  /*650d0*/  FMUL R12, R19, R23 ;  /* 0x00000017130c7220 */ /* 0x004fc40000400000 */
[C---:B------:R-:W-:Y:S02]  /*650e0*/  FMUL R13, R19.reuse, R24 ;  /* 0x00000018130d7220 */ /* 0x040fe40000400000 */
[C---:B------:R-:W-:Y:S02]  /*650f0*/  FMUL R11, R19.reuse, R28 ;  /* 0x0000001c130b7220 */ /* 0x040fe40000400000 */
[----:B------:R-:W-:Y:S02]  /*65100*/  FMUL R19, R19, R27 ;  /* 0x0000001b13137220 */ /* 0x000fe40000400000 */
[----:B------:R-:W2:Y:S04]  /*65110*/  LDL.LU R27, [R1+0x12ac] ;  /* 0x0012ac00011b7983 */ /* 0x000ea80000300800 */
[----:B------:R-:W4:Y:S04]  /*65120*/  LDL.LU R28, [R1+0x14] ;  /* 0x00001400011c7983 */ /* 0x000f280000300800 */
[----:B----4-:R0:W-:Y:S04]  /*65130*/  STL [R1+0x1298], R28 ;  /* 0x0012981c01007387 */ /* 0x0101e80000100800 */
[----:B0-----:R-:W4:Y:S04]  /*65140*/  LDL.LU R28, [R1+0x84] ;  /* 0x00008400011c7983 */ /* 0x001f280000300800 */
[----:B----4-:R0:W-:Y:S04]  /*65150*/  STL [R1+0x129c], R28 ;  /* 0x00129c1c01007387 */ /* 0x0101e80000100800 */
[----:B0-----:R-:W4:Y:S04]  /*65160*/  LDL.LU R28, [R1+0x8c] ;  /* 0x00008c00011c7983 */ /* 0x001f280000300800 */
[----:B----4-:R0:W-:Y:S04]  /*65170*/  STL [R1+0x12a0], R28 ;  /* 0x0012a01c01007387 */ /* 0x0101e80000100800 */
[----:B0-----:R-:W4:Y:S01]  /*65180*/  LDL.LU R28, [R1+0x44] ;  /* 0x00004400011c7983 */ /* 0x001f220000300800 */
[----:B------:R-:W-:-:S06]  /*65190*/  @!P2 FMUL R9, R9, 16777216 ;  /* 0x4b8000000909a820 */ /* 0x000fcc0000400000 */
[----:B------:R-:W0:Y:S01]  /*651a0*/  MUFU.RCP R9, R9 ;  /* 0x0000000900097308 */ /* 0x000e220000001000 */
[----:B----4-:R1:W-:Y:S04]  /*651b0*/  STL [R1+0x12a4], R28 ;  /* 0x0012a41c01007387 */ /* 0x0103e80000100800 */
[----:B-1----:R-:W4:Y:S01]  /*651c0*/  LDL.LU R28, [R1+0x50] ;  /* 0x00005000011c7983 */ /* 0x002f220000300800 */
[----:B------:R-:W-:Y:S01]  /*651d0*/  F2FP.BF16.PACK_AB R15, R20, R21 ;  /* 0x00000015140f723e */ /* 0x000fe200000010ff */
[----:B------:R-:W-:Y:S01]  /*651e0*/  @!P2 FMUL R0, R0, 16777216 ;  /* 0x4b8000000000a820 */ /* 0x000fe20000400000 */
[----:B------:R-:W-:Y:S01]  /*651f0*/  F2FP.BF16.PACK_AB R14, R14, R18 ;  /* 0x000000120e0e723e */ /* 0x000fe200000010ff */
[----:B------:R-:W-:Y:S02]  /*65200*/  @!P2 FMUL R2, R2, 16777216 ;  /* 0x4b8000000202a820 */ /* 0x000fe40000400000 */
[----:B------:R-:W-:-:S02]  /*65210*/  @!P2 FMUL R3, R3, 16777216 ;  /* 0x4b8000000303a820 */ /* 0x000fc40000400000 */
[----:B------:R1:W-:Y:S01]  /*65220*/  STS.64 [R17+0x80], R14 ;  /* 0x0000800e11007388 */ /* 0x0003e20000000a00 */
[C---:B0-----:R-:W-:Y:S02]  /*65230*/  FMUL R24, R9.reuse, R0 ;  /* 0x0000000009187220 */ /* 0x041fe40000400000 */
[----:B------:R-:W-:Y:S02]  /*65240*/  @!P2 FMUL R4, R4, 16777216 ;  /* 0x4b8000000404a820 */ /* 0x000fe40000400000 */
[C---:B------:R-:W-:Y:S02]  /*65250*/  FMUL R20, R9.reuse, R2 ;  /* 0x0000000209147220 */ /* 0x040fe40000400000 */
[----:B------:R-:W-:Y:S02]  /*65260*/  FMUL R23, R9, R3 ;  /* 0x0000000309177220 */ /* 0x000fe40000400000 */
[----:B------:R-:W-:Y:S02]  /*65270*/  @!P2 FMUL R5, R5, 16777216 ;  /* 0x4b8000000505a820 */ /* 0x000fe40000400000 */
[----:B------:R-:W-:-:S02]  /*65280*/  FMUL R18, R9, R4 ;  /* 0x0000000409127220 */ /* 0x000fc40000400000 */
[----:B------:R-:W-:Y:S02]  /*65290*/  @!P2 FMUL R6, R6, 16777216 ;  /* 0x4b8000000606a820 */ /* 0x000fe40000400000 */
[----:B------:R-:W-:Y:S01]  /*652a0*/  FMUL R22, R9, R5 ;  /* 0x0000000509167220 */ /* 0x000fe20000400000 */
[----:B------:R-:W-:Y:S01]  /*652b0*/  FSETP.NEU.AND P1, PT, R16, RZ, PT ;  /* 0x000000ff1000720b */ /* 0x000fe20003f2d000 */
[----:B------:R-:W-:Y:S02]  /*652c0*/  @!P2 FMUL R7, R7, 16777216 ;  /* 0x4b8000000707a820 */ /* 0x000fe40000400000 */
[C---:B------:R-:W-:Y:S02]  /*652d0*/  FMUL R16, R9.reuse, R6 ;  /* 0x0000000609107220 */ /* 0x040fe40000400000 */
[----:B------:R-:W-:Y:S02]  /*652e0*/  @!P2 FMUL R8, R8, 16777216 ;  /* 0x4b8000000808a820 */ /* 0x000fe40000400000 */
[----:B------:R-:W-:-:S02]  /*652f0*/  FMUL R21, R9, R7 ;  /* 0x0000000709157220 */ /* 0x000fc40000400000 */
[----:B-1----:R-:W-:Y:S01]  /*65300*/  FMUL R15, R9, R8 ;  /* 0x00000008090f7220 */ /* 0x002fe20000400000 */
[----:B---3--:R-:W-:Y:S02]  /*65310*/  IADD3 R4, R26, -0x3f3504f3, RZ ;  /* 0xc0cafb0d1a047810 */ /* 0x008fe40007ffe0ff */
[----:B------:R-:W-:Y:S02]  /*65320*/  F2FP.BF16.PACK_AB R3, R11, R12 ;  /* 0x0000000c0b03723e */ /* 0x000fe400000010ff */
[----:B------:R-:W-:Y:S02]  /*65330*/  F2FP.BF16.PACK_AB R2, R13, R19 ;  /* 0x000000130d02723e */ /* 0x000fe400000010ff */
[----:B------:R-:W-:Y:S02]  /*65340*/  LOP3.LUT R19, R4, 0xff800000, RZ, 0xc0, !PT ;  /* 0xff80000004137812 */ /* 0x000fe400078ec0ff */
[----:B--2---:R-:W-:Y:S02]  /*65350*/  IADD3 R4, R27, -0x3f3504f3, RZ ;  /* 0xc0cafb0d1b047810 */ /* 0x004fe40007ffe0ff */
[----:B------:R0:W1:Y:S02]  /*65360*/  I2F R12, R19 ;  /* 0x00000013000c7306 */ /* 0x0000640000201400 */
[----:B------:R-:W-:Y:S01]  /*65370*/  LOP3.LUT R14, R4, 0xff800000, RZ, 0xc0, !PT ;  /* 0xff800000040e7812 */ /* 0x000fe200078ec0ff */
[----:B----4-:R2:W-:Y:S04]  /*65380*/  STL [R1+0x12a8], R28 ;  /* 0x0012a81c01007387 */ /* 0x0105e80000100800 */
[----:B--2---:R-:W2:Y:S04]  /*65390*/  LDL.LU R28, [R1+0x34] ;  /* 0x00003400011c7983 */ /* 0x004ea80000300800 */
[----:B------:R-:W3:Y:S04]  /*653a0*/  LDL.LU R25, [R1+0x98] ;  /* 0x0000980001197983 */ /* 0x000ee80000300800 */
[----:B------:R-:W4:Y:S04]  /*653b0*/  LDL.LU R17, [R1+0x94] ;  /* 0x0000940001117983 */ /* 0x000f280000300800 */
[----:B------:R-:W5:Y:S04]  /*653c0*/  LDL.LU R10, [R1+0x174] ;  /* 0x00017400010a7983 */ /* 0x000f680000300800 */
[----:B------:R-:W2:Y:S04]  /*653d0*/  LDL.LU R29, [R1+0x16c] ;  /* 0x00016c00011d7983 */ /* 0x000ea80000300800 */
[----:B------:R-:W2:Y:S04]  /*653e0*/  LDL.LU R0, [R1+0x168] ;  /* 0x0001680001007983 */ /* 0x000ea80000300800 */
[----:B------:R0:W-:Y:S04]  /*653f0*/  STL [R1+0x125c], R24 ;  /* 0x00125c1801007387 */ /* 0x0001e80000100800 */
[----:B0-----:R-:W5:Y:S04]  /*65400*/  LDL.LU R24, [R1+0x17c] ;  /* 0x00017c0001187983 */ /* 0x001f680000300800 */
[----:B------:R0:W-:Y:S04]  /*65410*/  STL [R1+0x1260], R20 ;  /* 0x0012601401007387 */ /* 0x0001e80000100800 */
[----:B0-----:R-:W2:Y:S04]  /*65420*/  LDL.LU R20, [R1+0x120] ;  /* 0x0001200001147983 */ /* 0x001ea80000300800 */
[----:B------:R0:W-:Y:S04]  /*65430*/  STL [R1+0x1264], R23 ;  /* 0x0012641701007387 */ /* 0x0001e80000100800 */
[----:B0-----:R-:W2:Y:S04]  /*65440*/  LDL.LU R23, [R1+0x12c] ;  /* 0x00012c0001177983 */ /* 0x001ea80000300800 */
[----:B------:R0:W-:Y:S04]  /*65450*/  STL [R1+0x1268], R18 ;  /* 0x0012681201007387 */ /* 0x0001e80000100800 */
[----:B0-----:R-:W2:Y:S04]  /*65460*/  LDL.LU R18, [R1+0x134] ;  /* 0x0001340001127983 */ /* 0x001ea80000300800 */
[----:B------:R-:W2:Y:S04]  /*65470*/  LDL.LU R5, [R1+0x38] ;  /* 0x0000380001057983 */ /* 0x000ea80000300800 */
        /* <DEDUP_REMOVED lines=9> */
[----:B------:R-:W2:Y:S04]  /*65510*/  LDL.LU R8, [R1+0x80] ;  /* 0x0000800001087983 */ /* 0x000ea80000300800 */
[----:B------:R0:W-:Y:S04]  /*65520*/  STL [R1+0x1278], R15 ;  /* 0x0012780f01007387 */ /* 0x0001e80000100800 */
[----:B0-----:R-:W2:Y:S04]  /*65530*/  LDL.LU R15, [R1+0x124] ;  /* 0x00012400010f7983 */ /* 0x001ea80000300800 */
[----:B------:R-:W2:Y:S04]  /*65540*/  LDL.LU R11, [R1+0x40] ;  /* 0x00004000010b7983 */ /* 0x000ea80000300800 */
[----:B------:R-:W3:Y:S04]  /*65550*/  LDL.LU R13, [R1+0x9c] ;  /* 0x00009c00010d7983 */ /* 0x000ee80000300800 */
[----:B------:R0:W-:Y:S04]  /*65560*/  STL [R1+0x1200], R26 ;  /* 0x0012001a01007387 */ /* 0x0001e80000100800 */
[----:B0-----:R-:W3:Y:S04]  /*65570*/  LDL.LU R26, [R1+0x130] ;  /* 0x00013000011a7983 */ /* 0x001ee80000300800 */
[----:B------:R0:W-:Y:S04]  /*65580*/  STL [R1+0x1218], R27 ;  /* 0x0012181b01007387 */ /* 0x0001e80000100800 */
[----:B0-----:R-:W3:Y:S04]  /*65590*/  LDL.LU R27, [R1+0xd4] ;  /* 0x0000d400011b7983 */ /* 0x001ee80000300800 */
[----:B------:R0:W-:Y:S04]  /*655a0*/  STL [R1+0x1204], R19 ;  /* 0x0012041301007387 */ /* 0x0001e80000100800 */
[----:B0-----:R-:W3:Y:S04]  /*655b0*/  LDL.LU R19, [R1+0xdc] ;  /* 0x0000dc0001137983 */ /* 0x001ee80000300800 */
[----:B------:R-:W3:Y:S04]  /*655c0*/  LDL.LU R4, [R1+0x30] ;  /* 0x0000300001047983 */ /* 0x000ee80000300800 */
[----:B------:R0:W-:Y:S01]  /*655d0*/  STL [R1+0x121c], R14 ;  /* 0x00121c0e01007387 */ /* 0x0001e20000100800 */
[----:B--2---:R-:W-:-:S02]  /*655e0*/  F2FP.BF16.PACK_AB R5, R11, R5 ;  /* 0x000000050b05723e */ /* 0x004fc400000010ff */
[----:B------:R0:W2:Y:S02]  /*655f0*/  I2F R11, R14 ;  /* 0x0000000e000b7306 */ /* 0x0000a40000201400 */
[----:B0-----:R-:W2:Y:S01]  /*65600*/  LDL.LU R14, [R1+0xe4] ;  /* 0x0000e400010e7983 */ /* 0x001ea20000300800 */
[----:B---3--:R-:W-:-:S03]  /*65610*/  F2FP.BF16.PACK_AB R4, R28, R4 ;  /* 0x000000041c04723e */ /* 0x008fc600000010ff */
[----:B------:R-:W3:Y:S02]  /*65620*/  LDL.LU R28, [R1+0x12a8] ;  /* 0x0012a800011c7983 */ /* 0x000ee40000300800 */
[----:B---3--:R-:W-:Y:S02]  /*65630*/  F2FP.BF16.PACK_AB R7, R28, R7 ;  /* 0x000000071c07723e */ /* 0x008fe400000010ff */
[----:B------:R-:W3:Y:S02]  /*65640*/  LDL.LU R28, [R1+0x12a4] ;  /* 0x0012a400011c7983 */ /* 0x000ee40000300800 */
[----:B---3--:R-:W-:Y:S02]  /*65650*/  F2FP.BF16.PACK_AB R6, R28, R6 ;  /* 0x000000061c06723e */ /* 0x008fe400000010ff */
[----:B------:R-:W3:Y:S02]  /*65660*/  LDL.LU R28, [R1+0x12a0] ;  /* 0x0012a000011c7983 */ /* 0x000ee40000300800 */
[----:B---3--:R-:W-:-:S02]  /*65670*/  F2FP.BF16.PACK_AB R9, R28, R9 ;  /* 0x000000091c09723e */ /* 0x008fc400000010ff */
[----:B------:R-:W3:Y:S02]  /*65680*/  LDL.LU R28, [R1+0x129c] ;  /* 0x00129c00011c7983 */ /* 0x000ee40000300800 */
[----:B---3--:R-:W-:Y:S02]  /*65690*/  F2FP.BF16.PACK_AB R8, R28, R8 ;  /* 0x000000081c08723e */ /* 0x008fe400000010ff */
[----:B------:R-:W1:Y:S01]  /*656a0*/  LDL.LU R28, [R1+0x1298] ;  /* 0x00129800011c7983 */ /* 0x000e620000300800 */
[----:B------:R-:W-:Y:S01]  /*656b0*/  F2FP.BF16.PACK_AB R13, R13, R25 ;  /* 0x000000190d0d723e */ /* 0x000fe200000010ff */
[----:B-1----:R-:W-:Y:S01]  /*656c0*/  FFMA.FTZ R28, R12, 1.1920928955078125e-07, R28 ;  /* 0x340000000c1c7823 */ /* 0x002fe2000001001c */
[----:B------:R-:W-:-:S04]  /*656d0*/  FSEL R12, RZ, -23, P4 ;  /* 0xc1b80000ff0c7808 */ /* 0x000fc80002000000 */
[----:B------:R0:W-:Y:S01]  /*656e0*/  STL [R1+0x1208], R28 ;  /* 0x0012081c01007387 */ /* 0x0001e20000100800 */
[----:B--2---:R-:W-:-:S03]  /*656f0*/  FFMA.FTZ R25, R11, 1.1920928955078125e-07, R12 ;  /* 0x340000000b197823 */ /* 0x004fc6000001000c */
[----:B0-----:R-:W2:Y:S04]  /*65700*/  LDL.LU R28, [R1+0xe8] ;  /* 0x0000e800011c7983 */ /* 0x001ea80000300800 */
[----:B------:R-:W4:Y:S04]  /*65710*/  LDL.LU R12, [R1+0x90] ;  /* 0x00009000010c7983 */ /* 0x000f280000300800 */
[----:B------:R-:W3:Y:S04]  /*65720*/  LDL.LU R11, [R1+0xcc] ;  /* 0x0000cc00010b7983 */ /* 0x000ee80000300800 */
[----:B------:R0:W-:Y:S04]  /*65730*/  STL [R1+0x120c], R25 ;  /* 0x00120c1901007387 */ /* 0x0001e80000100800 */
[----:B0-----:R-:W3:Y:S01]  /*65740*/  LDL.LU R25, [R1+0xd0] ;  /* 0x0000d00001197983 */ /* 0x001ee20000300800 */
[----:B----4-:R-:W-:-:S03]  /*65750*/  F2FP.BF16.PACK_AB R12, R17, R12 ;  /* 0x0000000c110c723e */ /* 0x010fc600000010ff */
[----:B------:R-:W4:Y:S04]  /*65760*/  LDL.LU R17, [R1+0x1294] ;  /* 0x0012940001117983 */ /* 0x000f280000300800 */
[----:B----4-:R0:W-:Y:S04]  /*65770*/  STS.64 [R17+0x880], R2 ;  /* 0x0008800211007388 */ /* 0x0101e80000000a00 */
[----:B0-----:R-:W4:Y:S04]  /*65780*/  LDL.LU R2, [R1+0xe0] ;  /* 0x0000e00001027983 */ /* 0x001f280000300800 */
[----:B------:R-:W4:Y:S04]  /*65790*/  LDL.LU R3, [R1+0xd8] ;  /* 0x0000d80001037983 */ /* 0x000f280000300800 */
[----:B------:R2:W-:Y:S04]  /*657a0*/  STS.64 [R17+0x100], R4 ;  /* 0x0001000411007388 */ /* 0x0005e80000000a00 */
[----:B------:R0:W-:Y:S04]  /*657b0*/  STS.64 [R17+0x900], R6 ;  /* 0x0009000611007388 */ /* 0x0001e80000000a00 */
[----:B------:R5:W-:Y:S01]  /*657c0*/  STS.64 [R17+0x980], R12 ;  /* 0x0009800c11007388 */ /* 0x000be20000000a00 */
[----:B--2---:R-:W-:-:S02]  /*657d0*/  F2FP.BF16.PACK_AB R5, R28, R14 ;  /* 0x0000000e1c05723e */ /* 0x004fc400000010ff */
[----:B------:R-:W-:Y:S02]  /*657e0*/  F2FP.BF16.PACK_AB R4, R19, R27 ;  /* 0x0000001b1304723e */ /* 0x000fe400000010ff */
[----:B0-----:R-:W-:Y:S02]  /*657f0*/  F2FP.BF16.PACK_AB R7, R26, R15 ;  /* 0x0000000f1a07723e */ /* 0x001fe400000010ff */
[----:B-----5:R-:W-:Y:S02]  /*65800*/  F2FP.BF16.PACK_AB R13, R24, R10 ;  /* 0x0000000a180d723e */ /* 0x020fe400000010ff */
[----:B------:R-:W-:Y:S02]  /*65810*/  F2FP.BF16.PACK_AB R12, R29, R0 ;  /* 0x000000001d0c723e */ /* 0x000fe400000010ff */
[----:B----4-:R-:W-:Y:S02]  /*65820*/  F2FP.BF16.PACK_AB R3, R2, R3 ;  /* 0x000000030203723e */ /* 0x010fe400000010ff */
[----:B---3--:R-:W-:-:S02]  /*65830*/  F2FP.BF16.PACK_AB R2, R25, R11 ;  /* 0x0000000b1902723e */ /* 0x008fc400000010ff */
[----:B------:R-:W2:Y:S04]  /*65840*/  LDL.LU R25, [R1+0x178] ;  /* 0x0001780001197983 */ /* 0x000ea80000300800 */
[----:B------:R-:W2:Y:S04]  /*65850*/  LDL.LU R11, [R1+0x170] ;  /* 0x00017000010b7983 */ /* 0x000ea80000300800 */
[----:B------:R-:W3:Y:S04]  /*65860*/  LDL.LU R28, [R1+0x1cc] ;  /* 0x0001cc00011c7983 */ /* 0x000ee80000300800 */
[----:B------:R-:W3:Y:S04]  /*65870*/  LDL.LU R14, [R1+0x1c4] ;  /* 0x0001c400010e7983 */ /* 0x000ee80000300800 */
[----:B------:R-:W4:Y:S04]  /*65880*/  LDL.LU R19, [R1+0x1bc] ;  /* 0x0001bc0001137983 */ /* 0x000f280000300800 */
[----:B------:R-:W4:Y:S04]  /*65890*/  LDL.LU R27, [R1+0x1b4] ;  /* 0x0001b400011b7983 */ /* 0x000f280000300800 */
[----:B------:R-:W5:Y:S04]  /*658a0*/  LDL.LU R26, [R1+0x1d4] ;  /* 0x0001d400011a7983 */ /* 0x000f680000300800 */
[----:B------:R-:W5:Y:S04]  /*658b0*/  LDL.LU R10, [R1+0x1d0] ;  /* 0x0001d000010a7983 */ /* 0x000f680000300800 */
[----:B------:R-:W2:Y:S04]  /*658c0*/  LDL.LU R29, [R1+0x1c8] ;  /* 0x0001c800011d7983 */ /* 0x000ea80000300800 */
[----:B------:R-:W2:Y:S04]  /*658d0*/  LDL.LU R0, [R1+0x1c0] ;  /* 0x0001c00001007983 */ /* 0x000ea80000300800 */
[----:B------:R-:W2:Y:S04]  /*658e0*/  LDL.LU R15, [R1+0x254] ;  /* 0x00025400010f7983 */ /* 0x000ea80000300800 */
[----:B--2---:R0:W-:Y:S04]  /*658f0*/  STL [R1+0x1284], R15 ;  /* 0x0012840f01007387 */ /* 0x0041e80000100800 */
[----:B0-----:R-:W2:Y:S04]  /*65900*/  LDL.LU R15, [R1+0x220] ;  /* 0x00022000010f7983 */ /* 0x001ea80000300800 */
[----:B--2---:R0:W-:Y:S04]  /*65910*/  STL [R1+0x1288], R15 ;  /* 0x0012880f01007387 */ /* 0x0041e80000100800 */
[----:B0-----:R-:W2:Y:S04]  /*65920*/  LDL.LU R15, [R1+0x22c] ;  /* 0x00022c00010f7983 */ /* 0x001ea80000300800 */
[----:B--2---:R0:W-:Y:S04]  /*65930*/  STL [R1+0x128c], R15 ;  /* 0x00128c0f01007387 */ /* 0x0041e80000100800 */
[----:B0-----:R-:W2:Y:S01]  /*65940*/  LDL.LU R15, [R1+0x204] ;  /* 0x00020400010f7983 */ /* 0x001ea20000300800 */
[----:B------:R-:W-:-:S03]  /*65950*/  F2FP.BF16.PACK_AB R6, R21, R16 ;  /* 0x000000101506723e */ /* 0x000fc600000010ff */
[----:B------:R0:W-:Y:S04]  /*65960*/  STS.64 [R17+0x180], R8 ;  /* 0x0001800811007388 */ /* 0x0001e80000000a00 */
[----:B------:R-:W-:Y:S01]  /*65970*/  STS.64 [R17+0x200], R2 ;  /* 0x0002000211007388 */ /* 0x000fe20000000a00 */
[----:B0-----:R-:W-:Y:S02]  /*65980*/  F2FP.BF16.PACK_AB R9, R22, R18 ;  /* 0x000000121609723e */ /* 0x001fe400000010ff */
[----:B------:R-:W-:-:S05]  /*65990*/  F2FP.BF16.PACK_AB R8, R23, R20 ;  /* 0x000000141708723e */ /* 0x000fca00000010ff */
[----:B------:R-:W-:Y:S04]  /*659a0*/  STS.64 [R17+0xa80], R8 ;  /* 0x000a800811007388 */ /* 0x000fe80000000a00 */
        /* <DEDUP_REMOVED lines=13> */
[----:B------:R0:W-:Y:S04]  /*65a80*/  STS.64 [R17+0x300], R12 ;  /* 0x0003000c11007388 */ /* 0x0001e80000000a00 */
[----:B------:R3:W-:Y:S04]  /*65a90*/  STS.64 [R17+0xa00], R4 ;  /* 0x000a000411007388 */ /* 0x0007e80000000a00 */
[----:B0-----:R-:W2:Y:S04]  /*65aa0*/  LDL.LU R13, [R1+0x228] ;  /* 0x00022800010d7983 */ /* 0x001ea80000300800 */
[----:B------:R-:W2:Y:S01]  /*65ab0*/  LDL.LU R12, [R1+0x208] ;  /* 0x00020800010c7983 */ /* 0x000ea20000300800 */
[----:B---3--:R-:W-:-:S02]  /*65ac0*/  F2FP.BF16.PACK_AB R5, R28, R14 ;  /* 0x0000000e1c05723e */ /* 0x008fc400000010ff */
[----:B----4-:R-:W-:Y:S01]  /*65ad0*/  F2FP.BF16.PACK_AB R4, R19, R27 ;  /* 0x0000001b1304723e */ /* 0x010fe200000010ff */
[----:B------:R5:W-:Y:S02]  /*65ae0*/  STS.64 [R17+0x280], R6 ;  /* 0x0002800611007388 */ /* 0x000be40000000a00 */
[----:B-----5:R-:W-:Y:S02]  /*65af0*/  F2FP.BF16.PACK_AB R7, R26, R10 ;  /* 0x0000000a1a07723e */ /* 0x020fe400000010ff */
[----:B------:R-:W-:Y:S02]  /*65b00*/  F2FP.BF16.PACK_AB R6, R29, R0 ;  /* 0x000000001d06723e */ /* 0x000fe400000010ff */
[----:B--2---:R-:W-:Y:S02]  /*65b10*/  F2FP.BF16.PACK_AB R3, R2, R3 ;  /* 0x000000030203723e */ /* 0x004fe400000010ff */
[----:B------:R-:W-:Y:S02]  /*65b20*/  F2FP.BF16.PACK_AB R2, R25, R11 ;  /* 0x0000000b1902723e */ /* 0x000fe400000010ff */
[----:B------:R-:W2:Y:S04]  /*65b30*/  LDL.LU R25, [R1+0x294] ;  /* 0x0002940001197983 */ /* 0x000ea80000300800 */
[----:B------:R-:W2:Y:S04]  /*65b40*/  LDL.LU R11, [R1+0x290] ;  /* 0x00029000010b7983 */ /* 0x000ea80000300800 */
[----:B------:R-:W3:Y:S04]  /*65b50*/  LDL.LU R28, [R1+0x2ac] ;  /* 0x0002ac00011c7983 */ /* 0x000ee80000300800 */
[----:B------:R-:W3:Y:S04]  /*65b60*/  LDL.LU R14, [R1+0x2a8] ;  /* 0x0002a800010e7983 */ /* 0x000ee80000300800 */
[----:B------:R-:W4:Y:S04]  /*65b70*/  LDL.LU R19, [R1+0x2a0] ;  /* 0x0002a00001137983 */ /* 0x000f280000300800 */
[----:B------:R-:W4:Y:S01]  /*65b80*/  LDL.LU R27, [R1+0x298] ;  /* 0x00029800011b7983 */ /* 0x000f220000300800 */
[----:B------:R-:W-:-:S03]  /*65b90*/  F2FP.BF16.PACK_AB R9, R15, R9 ;  /* 0x000000090f09723e */ /* 0x000fc600000010ff */
[----:B------:R-:W5:Y:S04]  /*65ba0*/  LDL.LU R26, [R1+0x364] ;  /* 0x00036400011a7983 */ /* 0x000f680000300800 */
[----:B------:R-:W5:Y:S04]  /*65bb0*/  LDL.LU R10, [R1+0x2dc] ;  /* 0x0002dc00010a7983 */ /* 0x000f680000300800 */
[----:B------:R-:W2:Y:S04]  /*65bc0*/  LDL.LU R29, [R1+0x2d4] ;  /* 0x0002d400011d7983 */ /* 0x000ea80000300800 */
[----:B------:R-:W2:Y:S04]  /*65bd0*/  LDL.LU R0, [R1+0x2d0] ;  /* 0x0002d00001007983 */ /* 0x000ea80000300800 */
[----:B------:R-:W2:Y:S02]  /*65be0*/  LDL.LU R15, [R1+0x1290] ;  /* 0x00129000010f7983 */ /* 0x000ea40000300800 */
[----:B--2---:R-:W-:-:S02]  /*65bf0*/  F2FP.BF16.PACK_AB R8, R15, R8 ;  /* 0x000000080f08723e */ /* 0x004fc400000010ff */
[----:B------:R-:W2:Y:S02]  /*65c00*/  LDL.LU R15, [R1+0x128c] ;  /* 0x00128c00010f7983 */ /* 0x000ea40000300800 */
[----:B--2---:R-:W-:Y:S02]  /*65c10*/  F2FP.BF16.PACK_AB R13, R15, R13 ;  /* 0x0000000d0f0d723e */ /* 0x004fe400000010ff */
[----:B------:R-:W2:Y:S04]  /*65c20*/  LDL.LU R15, [R1+0x1288] ;  /* 0x00128800010f7983 */ /* 0x000ea80000300800 */
[----:B------:R0:W-:Y:S01]  /*65c30*/  STS.64 [R17+0xb00], R2 ;  /* 0x000b000211007388 */ /* 0x0001e20000000a00 */
[----:B--2---:R-:W-:-:S03]  /*65c40*/  F2FP.BF16.PACK_AB R12, R15, R12 ;  /* 0x0000000c0f0c723e */ /* 0x004fc600000010ff */
[----:B------:R-:W2:Y:S04]  /*65c50*/  LDL.LU R15, [R1+0x1284] ;  /* 0x00128400010f7983 */ /* 0x000ea80000300800 */
[----:B0-----:R-:W2:Y:S04]  /*65c60*/  LDL.LU R2, [R1+0x264] ;  /* 0x0002640001027983 */ /* 0x001ea80000300800 */
[----:B------:R-:W2:Y:S02]  /*65c70*/  LDL.LU R3, [R1+0x25c] ;  /* 0x00025c0001037983 */ /* 0x000ea40000300800 */
[----:B--2---:R-:W-:-:S02]  /*65c80*/  F2FP.BF16.PACK_AB R3, R2, R3 ;  /* 0x000000030203723e */ /* 0x004fc400000010ff */
[----:B------:R-:W-:Y:S02]  /*65c90*/  F2FP.BF16.PACK_AB R2, R15, R21 ;  /* 0x000000150f02723e */ /* 0x000fe400000010ff */
[----:B------:R-:W2:Y:S04]  /*65ca0*/  LDL.LU R15, [R1+0x524] ;  /* 0x00052400010f7983 */ /* 0x000ea80000300800 */
[----:B--2---:R0:W-:Y:S04]  /*65cb0*/  STL [R1+0x127c], R15 ;  /* 0x00127c0f01007387 */ /* 0x0041e80000100800 */
[----:B0-----:R-:W2:Y:S04]  /*65cc0*/  LDL.LU R15, [R1+0x360] ;  /* 0x00036000010f7983 */ /* 0x001ea80000300800 */
[----:B------:R0:W-:Y:S04]  /*65cd0*/  STS.64 [R17+0x380], R4 ;  /* 0x0003800411007388 */ /* 0x0001e80000000a00 */
[----:B------:R1:W-:Y:S01]  /*65ce0*/  STS.64 [R17+0xb80], R6 ;  /* 0x000b800611007388 */ /* 0x0003e20000000a00 */
[----:B0-----:R-:W-:-:S02]  /*65cf0*/  F2FP.BF16.PACK_AB R5, R16, R22 ;  /* 0x000000161005723e */ /* 0x001fc400000010ff */
[----:B------:R-:W-:Y:S02]  /*65d00*/  F2FP.BF16.PACK_AB R4, R18, R23 ;  /* 0x000000171204723e */ /* 0x000fe400000010ff */
[----:B-1----:R-:W-:Y:S01]  /*65d10*/  F2FP.BF16.PACK_AB R7, R20, R24 ;  /* 0x000000181407723e */ /* 0x002fe200000010ff */
[----:B------:R3:W-:Y:S01]  /*65d20*/  STS.64 [R17+0x400], R8 ;  /* 0x0004000811007388 */ /* 0x0007e20000000a00 */
[----:B------:R-:W-:-:S03]  /*65d30*/  F2FP.BF16.PACK_AB R6, R25, R11 ;  /* 0x0000000b1906723e */ /* 0x000fc600000010ff */
[----:B------:R5:W-:Y:S01]  /*65d40*/  STS.64 [R17+0xc00], R12 ;  /* 0x000c000c11007388 */ /* 0x000be20000000a00 */
[----:B---3--:R-:W-:Y:S02]  /*65d50*/  F2FP.BF16.PACK_AB R9, R28, R14 ;  /* 0x0000000e1c09723e */ /* 0x008fe400000010ff */
[----:B----4-:R-:W-:Y:S02]  /*65d60*/  F2FP.BF16.PACK_AB R8, R19, R27 ;  /* 0x0000001b1308723e */ /* 0x010fe400000010ff */
[----:B-----5:R-:W-:Y:S02]  /*65d70*/  F2FP.BF16.PACK_AB R13, R26, R10 ;  /* 0x0000000a1a0d723e */ /* 0x020fe400000010ff */
[----:B------:R-:W-:Y:S01]  /*65d80*/  F2FP.BF16.PACK_AB R12, R29, R0 ;  /* 0x000000001d0c723e */ /* 0x000fe200000010ff */
[----:B------:R-:W-:Y:S04]  /*65d90*/  STS.64 [R17+0x480], R2 ;  /* 0x0004800211007388 */ /* 0x000fe80000000a00 */
[----:B--2---:R0:W-:Y:S04]  /*65da0*/  STL [R1+0x1280], R15 ;  /* 0x0012800f01007387 */ /* 0x0041e80000100800 */
[----:B0-----:R-:W2:Y:S04]  /*65db0*/  LDL.LU R15, [R1+0x36c] ;  /* 0x00036c00010f7983 */ /* 0x001ea80000300800 */
[----:B------:R-:W3:Y:S04]  /*65dc0*/  LDL.LU R21, [R1+0x514] ;  /* 0x0005140001157983 */ /* 0x000ee80000300800 */
[----:B------:R-:W4:Y:S04]  /*65dd0*/  LDL.LU R16, [R1+0x52c] ;  /* 0x00052c0001107983 */ /* 0x000f280000300800 */
[----:B------:R-:W5:Y:S04]  /*65de0*/  LDL.LU R22, [R1+0x520] ;  /* 0x0005200001167983 */ /* 0x000f680000300800 */
        /* <DEDUP_REMOVED lines=15> */
[----:B------:R-:W3:Y:S04]  /*65ee0*/  LDL.LU R2, [R1+0x2d8] ;  /* 0x0002d80001027983 */ /* 0x000ee80000300800 */
[----:B------:R0:W-:Y:S04]  /*65ef0*/  STS.64 [R17+0xc80], R4 ;  /* 0x000c800411007388 */ /* 0x0001e80000000a00 */
[----:B------:R1:W-:Y:S04]  /*65f00*/  STS.64 [R17+0x500], R6 ;  /* 0x0005000611007388 */ /* 0x0003e80000000a00 */
[----:B------:R1:W-:Y:S04]  /*65f10*/  STS.64 [R17+0xd00], R8 ;  /* 0x000d000811007388 */ /* 0x0003e80000000a00 */
[----:B0-----:R-:W3:Y:S04]  /*65f20*/  LDL.LU R5, [R1+0x51c] ;  /* 0x00051c0001057983 */ /* 0x001ee80000300800 */
[----:B------:R-:W3:Y:S04]  /*65f30*/  LDL.LU R4, [R1+0x510] ;  /* 0x0005100001047983 */ /* 0x000ee80000300800 */
[----:B-1----:R-:W4:Y:S04]  /*65f40*/  LDL.LU R7, [R1+0x528] ;  /* 0x0005280001077983 */ /* 0x002f280000300800 */
[----:B------:R-:W5:Y:S04]  /*65f50*/  LDL.LU R6, [R1+0x518] ;  /* 0x0005180001067983 */ /* 0x000f680000300800 */
[----:B------:R-:W3:Y:S04]  /*65f60*/  LDL.LU R9, [R1+0x57c] ;  /* 0x00057c0001097983 */ /* 0x000ee80000300800 */
[----:B------:R-:W3:Y:S04]  /*65f70*/  LDL.LU R8, [R1+0x570] ;  /* 0x0005700001087983 */ /* 0x000ee80000300800 */
[----:B------:R0:W-:Y:S04]  /*65f80*/  STS.64 [R17+0x580], R12 ;  /* 0x0005800c11007388 */ /* 0x0001e80000000a00 */
[----:B0-----:R-:W3:Y:S04]  /*65f90*/  LDL.LU R13, [R1+0x588] ;  /* 0x00058800010d7983 */ /* 0x001ee80000300800 */
[----:B------:R-:W3:Y:S01]  /*65fa0*/  LDL.LU R12, [R1+0x578] ;  /* 0x00057800010c7983 */ /* 0x000ee20000300800 */
[----:B--2---:R-:W-:-:S03]  /*65fb0*/  F2FP.BF16.PACK_AB R3, R15, R3 ;  /* 0x000000030f03723e */ /* 0x004fc600000010ff */
[----:B------:R-:W3:Y:S02]  /*65fc0*/  LDL.LU R15, [R1+0x1280] ;  /* 0x00128000010f7983 */ /* 0x000ee40000300800 */
[----:B---3--:R-:W-:Y:S02]  /*65fd0*/  F2FP.BF16.PACK_AB R2, R15, R2 ;  /* 0x000000020f02723e */ /* 0x008fe400000010ff */
[----:B------:R-:W2:Y:S01]  /*65fe0*/  LDL.LU R15, [R1+0x127c] ;  /* 0x00127c00010f7983 */ /* 0x000ea20000300800 */
[----:B------:R-:W-:Y:S02]  /*65ff0*/  F2FP.BF16.PACK_AB R4, R21, R4 ;  /* 0x000000041504723e */ /* 0x000fe400000010ff */
[----:B----4-:R-:W-:Y:S02]  /*66000*/  F2FP.BF16.PACK_AB R7, R16, R7 ;  /* 0x000000071007723e */ /* 0x010fe400000010ff */
[----:B-----5:R-:W-:Y:S02]  /*66010*/  F2FP.BF16.PACK_AB R6, R22, R6 ;  /* 0x000000061606723e */ /* 0x020fe400000010ff */
[----:B------:R-:W-:-:S02]  /*66020*/  F2FP.BF16.PACK_AB R9, R18, R9 ;  /* 0x000000091209723e */ /* 0x000fc400000010ff */
[----:B--2---:R-:W-:Y:S02]  /*66030*/  F2FP.BF16.PACK_AB R5, R15, R5 ;  /* 0x000000050f05723e */ /* 0x004fe400000010ff */
[----:B------:R-:W2:Y:S04]  /*66040*/  LDL.LU R15, [R1+0x1278] ;  /* 0x00127800010f7983 */ /* 0x000ea80000300800 */
[----:B------:R-:W3:Y:S04]  /*66050*/  LDL.LU R21, [R1+0x1274] ;  /* 0x0012740001157983 */ /* 0x000ee80000300800 */
[----:B------:R-:W2:Y:S04]  /*66060*/  LDL.LU R16, [R1+0x1270] ;  /* 0x0012700001107983 */ /* 0x000ea80000300800 */
[----:B------:R-:W3:Y:S04]  /*66070*/  LDL.LU R22, [R1+0x126c] ;  /* 0x00126c0001167983 */ /* 0x000ee80000300800 */
[----:B------:R-:W4:Y:S01]  /*66080*/  LDL.LU R18, [R1+0x1268] ;  /* 0x0012680001127983 */ /* 0x000f220000300800 */
[----:B------:R-:W-:-:S02]  /*66090*/  F2FP.BF16.PACK_AB R8, R23, R8 ;  /* 0x000000081708723e */ /* 0x000fc400000010ff */
[----:B------:R-:W-:Y:S01]  /*660a0*/  F2FP.BF16.PACK_AB R13, R20, R13 ;  /* 0x0000000d140d723e */ /* 0x000fe200000010ff */
[----:B------:R-:W5:Y:S01]  /*660b0*/  LDL.LU R23, [R1+0x1264] ;  /* 0x0012640001177983 */ /* 0x000f620000300800 */
[----:B------:R-:W-:-:S03]  /*660c0*/  F2FP.BF16.PACK_AB R12, R24, R12 ;  /* 0x0000000c180c723e */ /* 0x000fc600000010ff */
[----:B------:R-:W3:Y:S04]  /*660d0*/  LDL.LU R20, [R1+0x1260] ;  /* 0x0012600001147983 */ /* 0x000ee80000300800 */
[----:B------:R-:W5:Y:S04]  /*660e0*/  LDL.LU R24, [R1+0x125c] ;  /* 0x00125c0001187983 */ /* 0x000f680000300800 */
[----:B------:R0:W-:Y:S04]  /*660f0*/  STS.64 [R17+0x600], R4 ;  /* 0x0006000411007388 */ /* 0x0001e80000000a00 */
[----:B------:R1:W-:Y:S04]  /*66100*/  STS.64 [R17+0xe00], R6 ;  /* 0x000e000611007388 */ /* 0x0003e80000000a00 */
[----:B------:R1:W-:Y:S04]  /*66110*/  STS.64 [R17+0x680], R8 ;  /* 0x0006800811007388 */ /* 0x0003e80000000a00 */
[----:B0-----:R-:W3:Y:S04]  /*66120*/  LDL.LU R4, [R1+0x62c] ;  /* 0x00062c0001047983 */ /* 0x001ee80000300800 */
[----:B------:R-:W3:Y:S04]  /*66130*/  LDL.LU R5, [R1+0x628] ;  /* 0x0006280001057983 */ /* 0x000ee80000300800 */
[----:B-1----:R-:W3:Y:S04]  /*66140*/  LDL.LU R6, [R1+0x5f4] ;  /* 0x0005f40001067983 */ /* 0x002ee80000300800 */
[----:B------:R-:W3:Y:S04]  /*66150*/  LDL.LU R7, [R1+0x5f0] ;  /* 0x0005f00001077983 */ /* 0x000ee80000300800 */
[----:B------:R-:W3:Y:S04]  /*66160*/  LDL.LU R8, [R1+0x624] ;  /* 0x0006240001087983 */ /* 0x000ee80000300800 */
[----:B------:R2:W-:Y:S04]  /*66170*/  STS.64 [R17+0xd80], R2 ;  /* 0x000d800211007388 */ /* 0x0005e80000000a00 */
[----:B------:R-:W3:Y:S01]  /*66180*/  LDL.LU R9, [R1+0x5fc] ;  /* 0x0005fc0001097983 */ /* 0x000ee20000300800 */
[----:B--2---:R-:W-:-:S03]  /*66190*/  F2FP.BF16.PACK_AB R2, R16, R15 ;  /* 0x0000000f1002723e */ /* 0x004fc600000010ff */
[----:B----4-:R-:W-:Y:S04]  /*661a0*/  STL [R1+0x11d0], R18 ;  /* 0x0011d01201007387 */ /* 0x010fe80000100800 */
        /* <DEDUP_REMOVED lines=10> */
[----:B0-----:R-:W2:Y:S01]  /*66250*/  LDL.LU R15, [R1+0x58] ;  /* 0x00005800010f7983 */ /* 0x001ea20000300800 */
[----:B---3--:R-:W-:-:S03]  /*66260*/  F2FP.BF16.PACK_AB R3, R20, R18 ;  /* 0x000000121403723e */ /* 0x008fc600000010ff */
[----:B------:R0:W-:Y:S02]  /*66270*/  STS.64 [R17+0xe80], R12 ;  /* 0x000e800c11007388 */ /* 0x0001e40000000a00 */
[----:B0-----:R-:W-:Y:S02]  /*66280*/  F2FP.BF16.PACK_AB R13, R8, R9 ;  /* 0x00000009080d723e */ /* 0x001fe400000010ff */
[----:B------:R-:W-:Y:S02]  /*66290*/  F2FP.BF16.PACK_AB R12, R6, R7 ;  /* 0x00000007060c723e */ /* 0x000fe400000010ff */
[----:B------:R-:W-:Y:S02]  /*662a0*/  F2FP.BF16.PACK_AB R8, R25, R11 ;  /* 0x0000000b1908723e */ /* 0x000fe400000010ff */
[----:B------:R-:W-:Y:S02]  /*662b0*/  F2FP.BF16.PACK_AB R7, R28, R14 ;  /* 0x0000000e1c07723e */ /* 0x000fe400000010ff */
[----:B------:R-:W-:-:S02]  /*662c0*/  F2FP.BF16.PACK_AB R6, R19, R27 ;  /* 0x0000001b1306723e */ /* 0x000fc400000010ff */
[----:B------:R-:W-:Y:S02]  /*662d0*/  F2FP.BF16.PACK_AB R9, R4, R5 ;  /* 0x000000050409723e */ /* 0x000fe400000010ff */
[----:B------:R-:W-:Y:S02]  /*662e0*/  F2FP.BF16.PACK_AB R5, R26, R10 ;  /* 0x0000000a1a05723e */ /* 0x000fe400000010ff */
[----:B------:R-:W-:Y:S01]  /*662f0*/  F2FP.BF16.PACK_AB R4, R29, R0 ;  /* 0x000000001d04723e */ /* 0x000fe200000010ff */
[----:B------:R-:W-:Y:S04]  /*66300*/  STS.64 [R17+0x700], R12 ;  /* 0x0007000c11007388 */ /* 0x000fe80000000a00 */
[----:B------:R-:W-:Y:S04]  /*66310*/  STS.64 [R17+0xf00], R8 ;  /* 0x000f000811007388 */ /* 0x000fe80000000a00 */
[----:B------:R-:W-:Y:S04]  /*66320*/  STS.64 [R17+0x780], R6 ;  /* 0x0007800611007388 */ /* 0x000fe80000000a00 */
[----:B------:R-:W-:Y:S04]  /*66330*/  STS.64 [R17+0xf80], R4 ;  /* 0x000f800411007388 */ /* 0x000fe80000000a00 */
[----:B--2---:R0:W-:Y:S04]  /*66340*/  STL [R1+0x1258], R15 ;  /* 0x0012580f01007387 */ /* 0x0041e80000100800 */
[----:B0-----:R-:W2:Y:S04]  /*66350*/  LDL.LU R15, [R1+0x68] ;  /* 0x00006800010f7983 */ /* 0x001ea80000300800 */
[----:B------:R-:W3:Y:S04]  /*66360*/  LDL.LU R16, [R1+0x10c] ;  /* 0x00010c0001107983 */ /* 0x000ee80000300800 */
[----:B------:R-:W3:Y:S04]  /*66370*/  LDL.LU R18, [R1+0x108] ;  /* 0x0001080001127983 */ /* 0x000ee80000300800 */
[----:B------:R-:W4:Y:S04]  /*66380*/  LDL.LU R20, [R1+0x100] ;  /* 0x0001000001147983 */ /* 0x000f280000300800 */
[----:B------:R-:W4:Y:S04]  /*66390*/  LDL.LU R25, [R1+0xf8] ;  /* 0x0000f80001197983 */ /* 0x000f280000300800 */
        /* <DEDUP_REMOVED lines=14> */
[----:B------:R-:W2:Y:S01]  /*66480*/  LDL.LU R5, [R1+0x60] ;  /* 0x0000600001057983 */ /* 0x000ea20000300800 */
[----:B------:R-:W-:-:S03]  /*66490*/  LOP3.LUT R11, R17, 0x10, RZ, 0x3c, !PT ;  /* 0x00000010110b7812 */ /* 0x000fc600078e3cff */
[----:B------:R-:W3:Y:S04]  /*664a0*/  LDL.LU R4, [R1+0x54] ;  /* 0x0000540001047983 */ /* 0x000ee80000300800 */
[----:B------:R5:W-:Y:S04]  /*664b0*/  STS.64 [R11+0x20000], R2 ;  /* 0x020000020b007388 */ /* 0x000be80000000a00 */
[----:B------:R-:W3:Y:S01]  /*664c0*/  LDL.LU R17, [R1+0xf4] ;  /* 0x0000f40001117983 */ /* 0x000ee20000300800 */
[----:B-----5:R-:W-:-:S03]  /*664d0*/  F2FP.BF16.PACK_AB R3, R24, R23 ;  /* 0x000000171803723e */ /* 0x020fc600000010ff */
[----:B------:R-:W5:Y:S01]  /*664e0*/  LDL.LU R23, [R1+0x104] ;  /* 0x0001040001177983 */ /* 0x000f620000300800 */
[----:B------:R-:W-:-:S03]  /*664f0*/  F2FP.BF16.PACK_AB R2, R22, R21 ;  /* 0x000000151602723e */ /* 0x000fc600000010ff */
[----:B------:R-:W5:Y:S04]  /*66500*/  LDL.LU R24, [R1+0xfc] ;  /* 0x0000fc0001187983 */ /* 0x000f680000300800 */
[----:B------:R-:W3:Y:S04]  /*66510*/  LDL.LU R21, [R1+0xc0] ;  /* 0x0000c00001157983 */ /* 0x000ee80000300800 */
[----:B------:R-:W3:Y:S01]  /*66520*/  LDL.LU R22, [R1+0xb4] ;  /* 0x0000b40001167983 */ /* 0x000ee20000300800 */
[----:B--2---:R-:W-:-:S03]  /*66530*/  F2FP.BF16.PACK_AB R5, R15, R5 ;  /* 0x000000050f05723e */ /* 0x004fc600000010ff */
[----:B------:R-:W3:Y:S02]  /*66540*/  LDL.LU R15, [R1+0x1258] ;  /* 0x00125800010f7983 */ /* 0x000ee40000300800 */
[----:B---3--:R-:W-:Y:S02]  /*66550*/  F2FP.BF16.PACK_AB R4, R15, R4 ;  /* 0x000000040f04723e */ /* 0x008fe400000010ff */
[----:B------:R-:W2:Y:S02]  /*66560*/  LDL.LU R15, [R1+0x1254] ;  /* 0x00125400010f7983 */ /* 0x000ea40000300800 */
[----:B--2---:R-:W-:Y:S02]  /*66570*/  F2FP.BF16.PACK_AB R7, R15, R7 ;  /* 0x000000070f07723e */ /* 0x004fe400000010ff */
[----:B------:R-:W2:Y:S02]  /*66580*/  LDL.LU R15, [R1+0x1250] ;  /* 0x00125000010f7983 */ /* 0x000ea40000300800 */
[----:B--2---:R-:W-:-:S02]  /*66590*/  F2FP.BF16.PACK_AB R6, R15, R6 ;  /* 0x000000060f06723e */ /* 0x004fc400000010ff */
[----:B------:R-:W2:Y:S02]  /*665a0*/  LDL.LU R15, [R1+0x124c] ;  /* 0x00124c00010f7983 */ /* 0x000ea40000300800 */
[----:B--2---:R-:W-:Y:S02]  /*665b0*/  F2FP.BF16.PACK_AB R9, R15, R9 ;  /* 0x000000090f09723e */ /* 0x004fe400000010ff */
[----:B------:R-:W2:Y:S01]  /*665c0*/  LDL.LU R15, [R1+0x1248] ;  /* 0x00124800010f7983 */ /* 0x000ea20000300800 */
[----:B------:R-:W-:-:S03]  /*665d0*/  F2FP.BF16.PACK_AB R13, R21, R13 ;  /* 0x0000000d150d723e */ /* 0x000fc600000010ff */
[----:B------:R5:W-:Y:S01]  /*665e0*/  STS.64 [R11+0x20800], R2 ;  /* 0x020800020b007388 */ /* 0x000be20000000a00 */
[----:B------:R-:W-:-:S03]  /*665f0*/  F2FP.BF16.PACK_AB R12, R22, R12 ;  /* 0x0000000c160c723e */ /* 0x000fc600000010ff */
[----:B------:R-:W-:Y:S01]  /*66600*/  STS.64 [R11+0x20080], R4 ;  /* 0x020080040b007388 */ /* 0x000fe20000000a00 */
[----:B-----5:R-:W-:-:S03]  /*66610*/  F2FP.BF16.PACK_AB R3, R23, R24 ;  /* 0x000000181703723e */ /* 0x020fc600000010ff */
[----:B------:R-:W-:Y:S04]  /*66620*/  STS.64 [R11+0x20900], R12 ;  /* 0x0209000c0b007388 */ /* 0x000fe80000000a00 */
[----:B------:R0:W-:Y:S02]  /*66630*/  STS.64 [R11+0x20880], R6 ;  /* 0x020880060b007388 */ /* 0x0001e40000000a00 */
[----:B0-----:R-:W-:Y:S02]  /*66640*/  F2FP.BF16.PACK_AB R7, R28, R14 ;  /* 0x0000000e1c07723e */ /* 0x001fe400000010ff */
[----:B--2---:R-:W-:Y:S02]  /*66650*/  F2FP.BF16.PACK_AB R8, R15, R8 ;  /* 0x000000080f08723e */ /* 0x004fe400000010ff */
[----:B------:R-:W2:Y:S04]  /*66660*/  LDL.LU R15, [R1+0x1244] ;  /* 0x00124400010f7983 */ /* 0x000ea80000300800 */
[----:B------:R-:W-:Y:S04]  /*66670*/  STL [R1+0x123c], R11 ;  /* 0x00123c0b01007387 */ /* 0x000fe80000100800 */
[----:B------:R0:W-:Y:S04]  /*66680*/  STL [R1+0x1240], R3 ;  /* 0x0012400301007387 */ /* 0x0001e80000100800 */
[----:B------:R1:W-:Y:S04]  /*66690*/  STS.64 [R11+0x20100], R8 ;  /* 0x020100080b007388 */ /* 0x0003e80000000a00 */
[----:B0-----:R-:W3:Y:S04]  /*666a0*/  LDL.LU R3, [R1+0x19c] ;  /* 0x00019c0001037983 */ /* 0x001ee80000300800 */
[----:B------:R-:W3:Y:S01]  /*666b0*/  LDL.LU R13, [R1+0x194] ;  /* 0x00019400010d7983 */ /* 0x000ee20000300800 */
[----:B-1----:R-:W-:-:S03]  /*666c0*/  F2FP.BF16.PACK_AB R8, R29, R0 ;  /* 0x000000001d08723e */ /* 0x002fc600000010ff */
        /* <DEDUP_REMOVED lines=17> */
[----:B------:R-:W-:-:S02]  /*667e0*/  F2FP.BF16.PACK_AB R6, R19, R27 ;  /* 0x0000001b1306723e */ /* 0x000fc400000010ff */
[----:B------:R-:W-:Y:S02]  /*667f0*/  F2FP.BF16.PACK_AB R2, R17, R15 ;  /* 0x0000000f1102723e */ /* 0x000fe400000010ff */
[----:B------:R-:W-:Y:S02]  /*66800*/  F2FP.BF16.PACK_AB R5, R16, R18 ;  /* 0x000000121005723e */ /* 0x000fe400000010ff */
[----:B----4-:R-:W-:Y:S02]  /*66810*/  F2FP.BF16.PACK_AB R4, R20, R25 ;  /* 0x000000191404723e */ /* 0x010fe400000010ff */
[----:B------:R-:W-:Y:S02]  /*66820*/  F2FP.BF16.PACK_AB R9, R26, R10 ;  /* 0x0000000a1a09723e */ /* 0x000fe400000010ff */
[----:B---3--:R-:W-:Y:S02]  /*66830*/  F2FP.BF16.PACK_AB R13, R3, R13 ;  /* 0x0000000d030d723e */ /* 0x008fe400000010ff */
[----:B-----5:R-:W-:Y:S01]  /*66840*/  F2FP.BF16.PACK_AB R12, R11, R12 ;  /* 0x0000000c0b0c723e */ /* 0x020fe200000010ff */
[----:B--2---:R0:W-:Y:S04]  /*66850*/  STL [R1+0x1238], R14 ;  /* 0x0012380e01007387 */ /* 0x0041e80000100800 */
[----:B0-----:R-:W2:Y:S04]  /*66860*/  LDL.LU R14, [R1+0x198] ;  /* 0x00019800010e7983 */ /* 0x001ea80000300800 */
        /* <DEDUP_REMOVED lines=17> */
[----:B--2---:R0:W-:Y:S04]  /*66980*/  STS.64 [R11+0x20180], R2 ;  /* 0x020180020b007388 */ /* 0x0041e80000000a00 */
[----:B0-----:R-:W2:Y:S04]  /*66990*/  LDL.LU R2, [R1+0x190] ;  /* 0x0001900001027983 */ /* 0x001ea80000300800 */
[----:B------:R0:W-:Y:S04]  /*669a0*/  STS.64 [R11+0x20980], R4 ;  /* 0x020980040b007388 */ /* 0x0001e80000000a00 */
[----:B------:R1:W-:Y:S04]  /*669b0*/  STS.64 [R11+0x20200], R6 ;  /* 0x020200060b007388 */ /* 0x0003e80000000a00 */
[----:B------:R1:W-:Y:S04]  /*669c0*/  STS.64 [R11+0x20a00], R8 ;  /* 0x020a00080b007388 */ /* 0x0003e80000000a00 */
[----:B0-----:R-:W3:Y:S04]  /*669d0*/  LDL.LU R5, [R1+0x1e8] ;  /* 0x0001e80001057983 */ /* 0x001ee80000300800 */
[----:B------:R-:W3:Y:S04]  /*669e0*/  LDL.LU R4, [R1+0x1dc] ;  /* 0x0001dc0001047983 */ /* 0x000ee80000300800 */
[----:B-1----:R-:W3:Y:S04]  /*669f0*/  LDL.LU R7, [R1+0x1f4] ;  /* 0x0001f40001077983 */ /* 0x002ee80000300800 */
[----:B------:R-:W3:Y:S01]  /*66a00*/  LDL.LU R6, [R1+0x1e4] ;  /* 0x0001e40001067983 */ /* 0x000ee20000300800 */
[----:B------:R-:W-:-:S03]  /*66a10*/  F2FP.BF16.PACK_AB R3, R29, R0 ;  /* 0x000000001d03723e */ /* 0x000fc600000010ff */
[----:B------:R-:W3:Y:S04]  /*66a20*/  LDL.LU R9, [R1+0x23c] ;  /* 0x00023c0001097983 */ /* 0x000ee80000300800 */
[----:B------:R-:W3:Y:S04]  /*66a30*/  LDL.LU R8, [R1+0x230] ;  /* 0x0002300001087983 */ /* 0x000ee80000300800 */
[----:B------:R0:W-:Y:S04]  /*66a40*/  STS.64 [R11+0x20280], R12 ;  /* 0x0202800c0b007388 */ /* 0x0001e80000000a00 */
[----:B0-----:R-:W3:Y:S04]  /*66a50*/  LDL.LU R13, [R1+0x248] ;  /* 0x00024800010d7983 */ /* 0x001ee80000300800 */
[----:B------:R-:W3:Y:S04]  /*66a60*/  LDL.LU R12, [R1+0x238] ;  /* 0x00023800010c7983 */ /* 0x000ee80000300800 */
        /* <DEDUP_REMOVED lines=11> */
[----:B------:R-:W2:Y:S02]  /*66b20*/  LDL.LU R14, [R1+0x1228] ;  /* 0x00122800010e7983 */ /* 0x000ea40000300800 */
[----:B--2---:R-:W-:Y:S02]  /*66b30*/  F2FP.BF16.PACK_AB R9, R14, R9 ;  /* 0x000000090e09723e */ /* 0x004fe400000010ff */
[----:B------:R-:W2:Y:S02]  /*66b40*/  LDL.LU R14, [R1+0x1224] ;  /* 0x00122400010e7983 */ /* 0x000ea40000300800 */
[----:B--2---:R-:W-:-:S02]  /*66b50*/  F2FP.BF16.PACK_AB R8, R14, R8 ;  /* 0x000000080e08723e */ /* 0x004fc400000010ff */
[----:B------:R-:W2:Y:S01]  /*66b60*/  LDL.LU R14, [R1+0x1220] ;  /* 0x00122000010e7983 */ /* 0x000ea20000300800 */
[----:B------:R-:W-:Y:S02]  /*66b70*/  F2FP.BF16.PACK_AB R12, R27, R12 ;  /* 0x0000000c1b0c723e */ /* 0x000fe400000010ff */
[----:B--2---:R-:W-:Y:S02]  /*66b80*/  F2FP.BF16.PACK_AB R13, R14, R13 ;  /* 0x0000000d0e0d723e */ /* 0x004fe400000010ff */
[----:B------:R-:W2:Y:S04]  /*66b90*/  LDL.LU R14, [R1+0x121c] ;  /* 0x00121c00010e7983 */ /* 0x000ea80000300800 */
[----:B------:R-:W2:Y:S04]  /*66ba0*/  LDL.LU R27, [R1+0x1218] ;  /* 0x00121800011b7983 */ /* 0x000ea80000300800 */
[----:B------:R0:W-:Y:S04]  /*66bb0*/  STS.64 [R11+0x20b80], R12 ;  /* 0x020b800c0b007388 */ /* 0x0001e80000000a00 */
[----:B0-----:R-:W3:Y:S04]  /*66bc0*/  LDL.LU R13, [R1+0x2f8] ;  /* 0x0002f800010d7983 */ /* 0x001ee80000300800 */
[----:B------:R0:W-:Y:S02]  /*66bd0*/  STS.64 [R11+0x20b00], R6 ;  /* 0x020b00060b007388 */ /* 0x0001e40000000a00 */
[----:B0-----:R-:W-:-:S02]  /*66be0*/  F2FP.BF16.PACK_AB R7, R20, R25 ;  /* 0x000000191407723e */ /* 0x001fc400000010ff */
[----:B---3--:R0:W-:Y:S04]  /*66bf0*/  STL [R1+0x1214], R13 ;  /* 0x0012140d01007387 */ /* 0x0081e80000100800 */
[----:B0-----:R-:W3:Y:S04]  /*66c00*/  LDL.LU R13, [R1+0x328] ;  /* 0x00032800010d7983 */ /* 0x001ee80000300800 */
[----:B------:R-:W2:Y:S01]  /*66c10*/  LDL.LU R25, [R1+0x32c] ;  /* 0x00032c0001197983 */ /* 0x000ea20000300800 */
[----:B------:R-:W-:-:S03]  /*66c20*/  F2FP.BF16.PACK_AB R6, R28, R19 ;  /* 0x000000131c06723e */ /* 0x000fc600000010ff */
[----:B------:R0:W-:Y:S04]  /*66c30*/  STS.64 [R11+0x20380], R8 ;  /* 0x020380080b007388 */ /* 0x0001e80000000a00 */
[----:B------:R4:W-:Y:S01]  /*66c40*/  STS.64 [R11+0x20a80], R2 ;  /* 0x020a80020b007388 */ /* 0x0009e20000000a00 */
[----:B0-----:R-:W-:Y:S02]  /*66c50*/  F2FP.BF16.PACK_AB R9, R26, R10 ;  /* 0x0000000a1a09723e */ /* 0x001fe400000010ff */
[----:B----4-:R-:W-:Y:S02]  /*66c60*/  F2FP.BF16.PACK_AB R3, R21, R22 ;  /* 0x000000161503723e */ /* 0x010fe400000010ff */
[----:B------:R-:W-:Y:S01]  /*66c70*/  F2FP.BF16.PACK_AB R8, R29, R0 ;  /* 0x000000001d08723e */ /* 0x000fe200000010ff */
[----:B------:R0:W-:Y:S01]  /*66c80*/  STS.64 [R11+0x20300], R4 ;  /* 0x020300040b007388 */ /* 0x0001e20000000a00 */
[----:B-----5:R-:W-:-:S05]  /*66c90*/  F2FP.BF16.PACK_AB R2, R23, R24 ;  /* 0x000000181702723e */ /* 0x020fca00000010ff */
[----:B------:R-:W-:Y:S01]  /*66ca0*/  STS.64 [R11+0x20400], R2 ;  /* 0x020400020b007388 */ /* 0x000fe20000000a00 */
[----:B0-----:R-:W-:Y:S02]  /*66cb0*/  F2FP.BF16.PACK_AB R5, R17, R15 ;  /* 0x0000000f1105723e */ /* 0x001fe400000010ff */
[----:B------:R-:W-:-:S05]  /*66cc0*/  F2FP.BF16.PACK_AB R4, R16, R18 ;  /* 0x000000121004723e */ /* 0x000fca00000010ff */
[----:B------:R-:W-:Y:S04]  /*66cd0*/  STS.64 [R11+0x20c00], R4 ;  /* 0x020c00040b007388 */ /* 0x000fe80000000a00 */
[----:B--2---:R0:W-:Y:S04]  /*66ce0*/  STL [R1+0x1210], R25 ;  /* 0x0012101901007387 */ /* 0x0041e80000100800 */
[----:B0-----:R-:W2:Y:S04]  /*66cf0*/  LDL.LU R25, [R1+0x33c] ;  /* 0x00033c0001197983 */ /* 0x001ea80000300800 */
        /* <DEDUP_REMOVED lines=16> */
[----:B------:R-:W2:Y:S04]  /*66e00*/  LDL.LU R2, [R1+0x2fc] ;  /* 0x0002fc0001027983 */ /* 0x000ea80000300800 */
[----:B------:R-:W2:Y:S01]  /*66e10*/  LDL.LU R5, [R1+0x338] ;  /* 0x0003380001057983 */ /* 0x000ea20000300800 */
[----:B------:R-:W-:-:S03]  /*66e20*/  IADD3 R12, R27, -R14, RZ ;  /* 0x8000000e1b0c7210 */ /* 0x000fc60007ffe0ff */
[----:B------:R-:W4:Y:S04]  /*66e30*/  LDL.LU R4, [R1+0x30c] ;  /* 0x00030c0001047983 */ /* 0x000f280000300800 */
[----:B------:R0:W-:Y:S04]  /*66e40*/  STL [R1+0x11d4], R14 ;  /* 0x0011d40e01007387 */ /* 0x0001e80000100800 */
[----:B------:R1:W-:Y:S04]  /*66e50*/  STS.64 [R11+0x20480], R6 ;  /* 0x020480060b007388 */ /* 0x0003e80000000a00 */
[----:B------:R1:W-:Y:S04]  /*66e60*/  STS.64 [R11+0x20c80], R8 ;  /* 0x020c80080b007388 */ /* 0x0003e80000000a00 */
[----:B0-----:R-:W4:Y:S04]  /*66e70*/  LDL.LU R14, [R1+0x53c] ;  /* 0x00053c00010e7983 */ /* 0x001f280000300800 */
[----:B-1----:R-:W4:Y:S04]  /*66e80*/  LDL.LU R7, [R1+0x538] ;  /* 0x0005380001077983 */ /* 0x002f280000300800 */
[----:B------:R-:W5:Y:S04]  /*66e90*/  LDL.LU R6, [R1+0x530] ;  /* 0x0005300001067983 */ /* 0x000f680000300800 */
[----:B------:R-:W5:Y:S04]  /*66ea0*/  LDL.LU R9, [R1+0x548] ;  /* 0x0005480001097983 */ /* 0x000f680000300800 */
[----:B------:R-:W5:Y:S01]  /*66eb0*/  LDL.LU R8, [R1+0x544] ;  /* 0x0005440001087983 */ /* 0x000f620000300800 */
[----:B---3--:R-:W-:-:S03]  /*66ec0*/  F2FP.BF16.PACK_AB R3, R13, R3 ;  /* 0x000000030d03723e */ /* 0x008fc600000010ff */
[----:B------:R-:W3:Y:S01]  /*66ed0*/  LDL.LU R13, [R1+0x1214] ;  /* 0x00121400010d7983 */ /* 0x000ee20000300800 */
[----:B--2---:R-:W-:-:S03]  /*66ee0*/  F2FP.BF16.PACK_AB R5, R25, R5 ;  /* 0x000000051905723e */ /* 0x004fc600000010ff */
[----:B------:R-:W2:Y:S01]  /*66ef0*/  LDL.LU R25, [R1+0x1210] ;  /* 0x0012100001197983 */ /* 0x000ea20000300800 */
[----:B----4-:R-:W-:Y:S02]  /*66f00*/  F2FP.BF16.PACK_AB R7, R28, R7 ;  /* 0x000000071c07723e */ /* 0x010fe400000010ff */
[----:B-----5:R-:W-:Y:S02]  /*66f10*/  F2FP.BF16.PACK_AB R6, R19, R6 ;  /* 0x000000061306723e */ /* 0x020fe400000010ff */
[----:B------:R-:W-:Y:S02]  /*66f20*/  F2FP.BF16.PACK_AB R9, R26, R9 ;  /* 0x000000091a09723e */ /* 0x000fe400000010ff */
[----:B--2---:R-:W-:Y:S02]  /*66f30*/  F2FP.BF16.PACK_AB R4, R25, R4 ;  /* 0x000000041904723e */ /* 0x004fe400000010ff */
[----:B------:R-:W2:Y:S04]  /*66f40*/  LDL.LU R25, [R1+0x120c] ;  /* 0x00120c0001197983 */ /* 0x000ea80000300800 */
[----:B------:R-:W4:Y:S04]  /*66f50*/  LDL.LU R28, [R1+0x1208] ;  /* 0x00120800011c7983 */ /* 0x000f280000300800 */
[----:B------:R-:W5:Y:S04]  /*66f60*/  LDL.LU R19, [R1+0x1204] ;  /* 0x0012040001137983 */ /* 0x000f680000300800 */
[----:B------:R-:W2:Y:S01]  /*66f70*/  LDL.LU R26, [R1+0x1200] ;  /* 0x00120000011a7983 */ /* 0x000ea20000300800 */
[----:B---3--:R-:W-:-:S02]  /*66f80*/  F2FP.BF16.PACK_AB R2, R2, R13 ;  /* 0x0000000d0202723e */ /* 0x008fc400000010ff */
[----:B------:R-:W-:-:S03]  /*66f90*/  F2FP.BF16.PACK_AB R8, R8, R14 ;  /* 0x0000000e0808723e */ /* 0x000fc600000010ff */
[----:B------:R0:W-:Y:S04]  /*66fa0*/  STS.64 [R11+0x20500], R2 ;  /* 0x020500020b007388 */ /* 0x0001e80000000a00 */
[----:B------:R1:W-:Y:S01]  /*66fb0*/  STS.64 [R11+0x20d00], R4 ;  /* 0x020d00040b007388 */ /* 0x0003e20000000a00 */
[----:B0-----:R-:W-:-:S03]  /*66fc0*/  F2FP.BF16.PACK_AB R2, R10, R29 ;  /* 0x0000001d0a02723e */ /* 0x001fc600000010ff */
[----:B------:R-:W3:Y:S01]  /*66fd0*/  LDL.LU R10, [R1+0x650] ;  /* 0x00065000010a7983 */ /* 0x000ee20000300800 */
[----:B------:R-:W-:-:S03]  /*66fe0*/  F2FP.BF16.PACK_AB R3, R21, R22 ;  /* 0x000000161503723e */ /* 0x000fc600000010ff */
[----:B------:R-:W3:Y:S01]  /*66ff0*/  LDL.LU R29, [R1+0x648] ;  /* 0x00064800011d7983 */ /* 0x000ee20000300800 */
[----:B-1----:R-:W-:-:S03]  /*67000*/  F2FP.BF16.PACK_AB R5, R23, R24 ;  /* 0x000000181705723e */ /* 0x002fc600000010ff */
[----:B------:R-:W3:Y:S01]  /*67010*/  LDL.LU R14, [R1+0x670] ;  /* 0x00067000010e7983 */ /* 0x000ee20000300800 */
[----:B------:R-:W-:-:S03]  /*67020*/  F2FP.BF16.PACK_AB R4, R17, R15 ;  /* 0x0000000f1104723e */ /* 0x000fc600000010ff */
[----:B------:R-:W3:Y:S04]  /*67030*/  LDL.LU R21, [R1+0x66c] ;  /* 0x00066c0001157983 */ /* 0x000ee80000300800 */
[----:B------:R-:W3:Y:S04]  /*67040*/  LDL.LU R22, [R1+0x660] ;  /* 0x0006600001167983 */ /* 0x000ee80000300800 */
[----:B------:R-:W3:Y:S04]  /*67050*/  LDL.LU R23, [R1+0x6a4] ;  /* 0x0006a40001177983 */ /* 0x000ee80000300800 */
[----:B------:R-:W3:Y:S04]  /*67060*/  LDL.LU R24, [R1+0x69c] ;  /* 0x00069c0001187983 */ /* 0x000ee80000300800 */
[----:B------:R0:W-:Y:S04]  /*67070*/  STS.64 [R11+0x20580], R6 ;  /* 0x020580060b007388 */ /* 0x0001e80000000a00 */
[----:B------:R-:W3:Y:S04]  /*67080*/  LDL.LU R17, [R1+0x698] ;  /* 0x0006980001117983 */ /* 0x000ee80000300800 */
[----:B------:R-:W3:Y:S01]  /*67090*/  LDL.LU R15, [R1+0x694] ;  /* 0x00069400010f7983 */ /* 0x000ee20000300800 */
[----:B0-----:R-:W-:-:S03]  /*670a0*/  F2FP.BF16.PACK_AB R7, R16, R18 ;  /* 0x000000121007723e */ /* 0x001fc600000010ff */
[----:B------:R-:W3:Y:S01]  /*670b0*/  LDL.LU R16, [R1+0x6b0] ;  /* 0x0006b00001107983 */ /* 0x000ee20000300800 */
[----:B------:R-:W-:-:S03]  /*670c0*/  F2FP.BF16.PACK_AB R6, R20, R0 ;  /* 0x000000001406723e */ /* 0x000fc600000010ff */
[----:B------:R-:W3:Y:S04]  /*670d0*/  LDL.LU R18, [R1+0x6ac] ;  /* 0x0006ac0001127983 */ /* 0x000ee80000300800 */
[----:B------:R-:W3:Y:S04]  /*670e0*/  LDL.LU R20, [R1+0x6a8] ;  /* 0x0006a80001147983 */ /* 0x000ee80000300800 */
[----:B------:R2:W-:Y:S04]  /*670f0*/  STS.64 [R11+0x20d80], R8 ;  /* 0x020d80080b007388 */ /* 0x0005e80000000a00 */
[----:B------:R-:W3:Y:S04]  /*67100*/  LDL.LU R0, [R1+0x6a0] ;  /* 0x0006a00001007983 */ /* 0x000ee80000300800 */
[----:B------:R-:W-:Y:S04]  /*67110*/  STS.64 [R11+0x20600], R2 ;  /* 0x020600020b007388 */ /* 0x000fe80000000a00 */
[----:B-----5:R0:W-:Y:S01]  /*67120*/  STL [R1+0x11cc], R19 ;  /* 0x0011cc1301007387 */ /* 0x0201e20000100800 */
[----:B--2---:R-:W-:-:S03]  /*67130*/  IADD3 R9, R26, -R19, RZ ;  /* 0x800000131a097210 */ /* 0x004fc60007ffe0ff */
[----:B0-----:R-:W2:Y:S04]  /*67140*/  LDL.LU R19, [R1+0x680] ;  /* 0x0006800001137983 */ /* 0x001ea80000300800 */
[----:B------:R-:W3:Y:S01]  /*67150*/  LDL.LU R3, [R1+0x64c] ;  /* 0x00064c0001037983 */ /* 0x000ee20000300800 */
[----:B------:R-:W-:Y:S02]  /*67160*/  FADD R12, R12, -1 ;  /* 0xbf8000000c0c7421 */ /* 0x000fe40000000000 */
[----:B------:R-:W-:-:S04]  /*67170*/  IMAD.MOV.U32 R13, RZ, RZ, 0x3dc6b27f ;  /* 0x3dc6b27fff0d7424 */ /* 0x000fc800078e00ff */
[----:B------:R-:W-:-:S04]  /*67180*/  FFMA.FTZ R13, R12, R13, -0.16845393180847167969 ;  /* 0xbe2c7f300c0d7423 */ /* 0x000fc8000001000d */
[----:B------:R-:W-:-:S04]  /*67190*/  FFMA.FTZ R13, R12, R13, 0.1716887056827545166 ;  /* 0x3e2fcf2a0c0d7423 */ /* 0x000fc8000001000d */
[----:B------:R-:W-:-:S04]  /*671a0*/  FFMA.FTZ R13, R12, R13, -0.17900948226451873779 ;  /* 0xbe374e430c0d7423 */ /* 0x000fc8000001000d */
[----:B------:R-:W-:-:S04]  /*671b0*/  FFMA.FTZ R8, R12, R13, 0.20512372255325317383 ;  /* 0x3e520bf40c087423 */ /* 0x000fc8000001000d */
[C---:B------:R-:W-:Y:S01]  /*671c0*/  FFMA.FTZ R8, R12.reuse, R8, -0.24046532809734344482 ;  /* 0xbe763c8b0c087423 */ /* 0x040fe20000010008 */
[----:B------:R0:W-:Y:S03]  /*671d0*/  STS.64 [R11+0x20e00], R4 ;  /* 0x020e00040b007388 */ /* 0x0001e60000000a00 */
[C---:B------:R-:W-:Y:S01]  /*671e0*/  FFMA.FTZ R2, R12.reuse, R8, 0.28857114911079406738 ;  /* 0x3e93bf990c027423 */ /* 0x040fe20000010008 */
[----:B------:R1:W-:Y:S01]  /*671f0*/  STS.64 [R11+0x20680], R6 ;  /* 0x020680060b007388 */ /* 0x0003e20000000a00 */
[----:B------:R-:W-:Y:S02]  /*67200*/  FADD R8, R9, -1 ;  /* 0xbf80000009087421 */ /* 0x000fe40000000000 */
[----:B------:R-:W-:Y:S01]  /*67210*/  FFMA.FTZ R9, R12, R2, -0.36067417263984680176 ;  /* 0xbeb8aa490c097423 */ /* 0x000fe20000010002 */
[----:B0-----:R-:W5:Y:S04]  /*67220*/  LDL.LU R5, [R1+0x65c] ;  /* 0x00065c0001057983 */ /* 0x001f680000300800 */
[----:B------:R-:W2:Y:S04]  /*67230*/  LDL.LU R4, [R1+0x654] ;  /* 0x0006540001047983 */ /* 0x000ea80000300800 */
[----:B-1----:R-:W5:Y:S04]  /*67240*/  LDL.LU R6, [R1+0x664] ;  /* 0x0006640001067983 */ /* 0x002f680000300800 */
[----:B------:R-:W2:Y:S04]  /*67250*/  LDL.LU R7, [R1+0x658] ;  /* 0x0006580001077983 */ /* 0x000ea80000300800 */
[----:B------:R-:W4:Y:S01]  /*67260*/  LDL.LU R2, [R1+0x644] ;  /* 0x0006440001027983 */ /* 0x000f220000300800 */
[----:B---3--:R-:W-:-:S03]  /*67270*/  F2FP.BF16.PACK_AB R3, R10, R3 ;  /* 0x000000030a03723e */ /* 0x008fc600000010ff */
[----:B------:R-:W3:Y:S01]  /*67280*/  LDL.LU R10, [R1+0x11fc] ;  /* 0x0011fc00010a7983 */ /* 0x000ee20000300800 */
[----:B-----5:R-:W-:Y:S02]  /*67290*/  F2FP.BF16.PACK_AB R5, R6, R5 ;  /* 0x000000050605723e */ /* 0x020fe400000010ff */
[----:B--2---:R-:W-:Y:S02]  /*672a0*/  F2FP.BF16.PACK_AB R4, R7, R4 ;  /* 0x000000040704723e */ /* 0x004fe400000010ff */
[----:B----4-:R-:W-:-:S03]  /*672b0*/  F2FP.BF16.PACK_AB R2, R29, R2 ;  /* 0x000000021d02723e */ /* 0x010fc600000010ff */
[----:B------:R0:W-:Y:S01]  /*672c0*/  STS.64 [R11+0x20700], R4 ;  /* 0x020700040b007388 */ /* 0x0001e20000000a00 */
[----:B------:R-:W-:Y:S02]  /*672d0*/  F2FP.BF16.PACK_AB R7, R19, R14 ;  /* 0x0000000e1307723e */ /* 0x000fe400000010ff */
[----:B------:R-:W-:Y:S01]  /*672e0*/  F2FP.BF16.PACK_AB R6, R21, R22 ;  /* 0x000000161506723e */ /* 0x000fe200000010ff */
[----:B------:R1:W-:Y:S01]  /*672f0*/  STS.64 [R11+0x20e80], R2 ;  /* 0x020e80020b007388 */ /* 0x0003e20000000a00 */
[----:B------:R-:W-:Y:S01]  /*67300*/  FFMA.FTZ R9, R12, R9, 0.48089820146560668945 ;  /* 0x3ef6384a0c097423 */ /* 0x000fe20000010009 */
[----:B------:R-:W-:Y:S01]  /*67310*/  ISETP.GE.U32.AND P2, PT, R27, 0x7f800000, PT ;  /* 0x7f8000001b00780c */ /* 0x000fe20003f46070 */
[----:B------:R-:W-:Y:S01]  /*67320*/  IMAD.MOV.U32 R13, RZ, RZ, 0x3dc6b27f ;  /* 0x3dc6b27fff0d7424 */ /* 0x000fe200078e00ff */
[----:B------:R-:W2:Y:S01]  /*67330*/  LDL.LU R29, [R1+0x11f8] ;  /* 0x0011f800011d7983 */ /* 0x000ea20000300800 */
[----:B0-----:R-:W-:Y:S02]  /*67340*/  F2FP.BF16.PACK_AB R5, R16, R18 ;  /* 0x000000121005723e */ /* 0x001fe400000010ff */
[----:B------:R-:W-:-:S02]  /*67350*/  F2FP.BF16.PACK_AB R4, R20, R0 ;  /* 0x000000001404723e */ /* 0x000fc400000010ff */
[----:B-1----:R-:W-:Y:S02]  /*67360*/  F2FP.BF16.PACK_AB R3, R23, R24 ;  /* 0x000000181703723e */ /* 0x002fe400000010ff */
[----:B------:R-:W-:Y:S01]  /*67370*/  F2FP.BF16.PACK_AB R2, R17, R15 ;  /* 0x0000000f1102723e */ /* 0x000fe200000010ff */
[----:B------:R0:W-:Y:S04]  /*67380*/  STS.64 [R11+0x20f00], R6 ;  /* 0x020f00060b007388 */ /* 0x0001e80000000a00 */
[----:B------:R-:W-:Y:S04]  /*67390*/  STS.64 [R11+0x20780], R2 ;  /* 0x020780020b007388 */ /* 0x000fe80000000a00 */
[----:B------:R1:W-:Y:S04]  /*673a0*/  STS.64 [R11+0x20f80], R4 ;  /* 0x020f80040b007388 */ /* 0x0003e80000000a00 */
[----:B------:R-:W-:Y:S01]  /*673b0*/  BAR.SYNC.DEFER_BLOCKING 0x0 ;  /* 0x0000000000007b1d */ /* 0x000fe20000010000 */
[----:B------:R-:W-:-:S04]  /*673c0*/  FFMA.FTZ R9, R12, R9, -0.72134751081466674805 ;  /* 0xbf38aa3b0c097423 */ /* 0x000fc80000010009 */
[----:B------:R-:W-:-:S04]  /*673d0*/  FMUL R9, R12, R9 ;  /* 0x000000090c097220 */ /* 0x000fc80000400000 */
[----:B------:R-:W-:Y:S01]  /*673e0*/  FMUL R9, R12, R9 ;  /* 0x000000090c097220 */ /* 0x000fe20000400000 */
[----:B0-----:R-:W-:-:S03]  /*673f0*/  @P2 MOV R6, 0x7f800000 ;  /* 0x7f80000000062802 */ /* 0x001fc60000000f00 */
[----:B------:R-:W-:-:S04]  /*67400*/  FFMA.FTZ R9, R12, 1.4426950216293334961, R9 ;  /* 0x3fb8aa3b0c097823 */ /* 0x000fc80000010009 */
[----:B------:R-:W-:Y:S02]  /*67410*/  FADD R0, R25, R9 ;  /* 0x0000000919007221 */ /* 0x000fe40000000000 */
[----:B------:R-:W-:Y:S02]  /*67420*/  @P2 FFMA.FTZ R0, R27, R6, +INF ;  /* 0x7f8000001b002423 */ /* 0x000fe40000010006 */
[C---:B------:R-:W-:Y:S01]  /*67430*/  FFMA.FTZ R13, R8.reuse, R13, -0.16845393180847167969 ;  /* 0xbe2c7f30080d7423 */ /* 0x040fe2000001000d */
[----:B------:R-:W4:Y:S04]  /*67440*/  LDL.LU R27, [R1+0x11f4] ;  /* 0x0011f400011b7983 */ /* 0x000f280000300800 */
[----:B------:R-:W-:Y:S01]  /*67450*/  STL [R1+0x4ac], R0 ;  /* 0x0004ac0001007387 */ /* 0x000fe20000100800 */
        /* <DEDUP_REMOVED lines=11> */
[----:B-1----:R-:W-:Y:S01]  /*67510*/  FADD R4, R28, R7 ;  /* 0x000000071c047221 */ /* 0x002fe20000000000 */
[----:B------:R-:W-:Y:S01]  /*67520*/  ISETP.GE.U32.AND P2, PT, R26, 0x7f800000, PT ;  /* 0x7f8000001a00780c */ /* 0x000fe20003f46070 */
[----:B---3--:R-:W0:Y:S01]  /*67530*/  LDS.64 R2, [R10] ;  /* 0x000000000a027984 */ /* 0x008e220000000a00 */
[C---:B------:R-:W-:Y:S02]  /*67540*/  LOP3.LUT R12, R10.reuse, 0x8, RZ, 0x3c, !PT ;  /* 0x000000080a0c7812 */ /* 0x040fe400078e3cff */
[C---:B------:R-:W-:Y:S02]  /*67550*/  LOP3.LUT R13, R10.reuse, 0x10, RZ, 0x3c, !PT ;  /* 0x000000100a0d7812 */ /* 0x040fe400078e3cff */
[----:B------:R-:W-:Y:S01]  /*67560*/  LOP3.LUT R11, R10, 0x18, RZ, 0x3c, !PT ;  /* 0x000000180a0b7812 */ /* 0x000fe200078e3cff */
[----:B------:R-:W1:Y:S04]  /*67570*/  S2R R20, SR_TID.X ;  /* 0x0000000000147919 */ /* 0x000e680000002100 */
[----:B------:R-:W-:Y:S01]  /*67580*/  LDS.64 R6, [R11] ;  /* 0x000000000b067984 */ /* 0x000fe20000000a00 */
[----:B------:R-:W-:-:S03]  /*67590*/  IMAD.MOV.U32 R22, RZ, RZ, c[0x0][0x1c8] ;  /* 0x00007200ff167624 */ /* 0x000fc600078e00ff */
[----:B------:R-:W-:Y:S04]  /*675a0*/  LDS.64 R24, [R13+0x2000] ;  /* 0x002000000d187984 */ /* 0x000fe80000000a00 */
[----:B0-----:R-:W-:Y:S01]  /*675b0*/  STL.64 [R1+0x4a0], R2 ;  /* 0x0004a00201007387 */ /* 0x001fe20000100a00 */
[----:B------:R-:W-:-:S03]  /*675c0*/  IMAD.MOV.U32 R0, RZ, RZ, R2 ;  /* 0x000000ffff007224 */ /* 0x000fc600078e0002 */
[----:B------:R-:W0:Y:S04]  /*675d0*/  LDS.64 R2, [R12] ;  /* 0x000000000c027984 */ /* 0x000e280000000a00 */
[----:B0-----:R-:W-:Y:S01]  /*675e0*/  STL.64 [R1+0x498], R2 ;  /* 0x0004980201007387 */ /* 0x001fe20000100a00 */
[----:B------:R-:W-:-:S03]  /*675f0*/  MOV R19, R2 ;  /* 0x0000000200137202 */ /* 0x000fc60000000f00 */
[----:B------:R-:W0:Y:S04]  /*67600*/  LDS.64 R2, [R13] ;  /* 0x000000000d027984 */ /* 0x000e280000000a00 */
[----:B0-----:R0:W-:Y:S01]  /*67610*/  STL.64 [R1+0x490], R2 ;  /* 0x0004900201007387 */ /* 0x0011e20000100a00 */
[----:B------:R-:W-:-:S03]  /*67620*/  IMAD.MOV.U32 R18, RZ, RZ, R2 ;  /* 0x000000ffff127224 */ /* 0x000fc600078e0002 */
[----:B------:R-:W-:Y:S01]  /*67630*/  STL.64 [R1+0x488], R6 ;  /* 0x0004880601007387 */ /* 0x000fe20000100a00 */
[----:B0-----:R-:W-:-:S05]  /*67640*/  @P2 MOV R2, 0x7f800000 ;  /* 0x7f80000000022802 */ /* 0x001fca0000000f00 */
[----:B------:R-:W-:Y:S02]  /*67650*/  @P2 FFMA.FTZ R4, R26, R2, +INF ;  /* 0x7f8000001a042423 */ /* 0x000fe40000010002 */
[----:B------:R-:W3:Y:S01]  /*67660*/  LDL.LU R26, [R1+0x11f0] ;  /* 0x0011f000011a7983 */ /* 0x000ee20000300800 */
[----:B-1----:R-:W-:-:S03]  /*67670*/  SHF.R.U32.HI R3, RZ, 0x8, R20 ;  /* 0x00000008ff037819 */ /* 0x002fc60000011614 */
[----:B------:R-:W-:Y:S04]  /*67680*/  STL [R1+0x4b0], R4 ;  /* 0x0004b00401007387 */ /* 0x000fe80000100800 */
[----:B------:R-:W0:Y:S04]  /*67690*/  LDS.64 R4, [R10+0x1000] ;  /* 0x001000000a047984 */ /* 0x000e280000000a00 */
[----:B------:R-:W1:Y:S04]  /*676a0*/  LDS.64 R20, [R12+0x1000] ;  /* 0x001000000c147984 */ /* 0x000e680000000a00 */
[----:B0-----:R2:W-:Y:S04]  /*676b0*/  STL.64 [R1+0x480], R4 ;  /* 0x0004800401007387 */ /* 0x0015e80000100a00 */
[----:B-1----:R-:W-:Y:S01]  /*676c0*/  STL.64 [R1+0x478], R20 ;  /* 0x0004781401007387 */ /* 0x002fe20000100a00 */
[----:B------:R-:W-:-:S03]  /*676d0*/  IMAD.MOV.U32 R16, RZ, RZ, R20 ;  /* 0x000000ffff107224 */ /* 0x000fc600078e0014 */
[----:B------:R-:W0:Y:S01]  /*676e0*/  LDS.64 R20, [R13+0x1000] ;  /* 0x001000000d147984 */ /* 0x000e220000000a00 */
[----:B------:R-:W-:-:S05]  /*676f0*/  SGXT.U32 R3, R3, 0x1 ;  /* 0x000000010303781a */ /* 0x000fca0000000000 */
[----:B------:R-:W-:Y:S01]  /*67700*/  IMAD R3, R3, c[0x0][0x1c8], RZ ;  /* 0x0000720003037a24 */ /* 0x000fe200078e02ff */
[----:B------:R-:W-:Y:S01]  /*67710*/  MOV R14, R4 ;  /* 0x00000004000e7202 */ /* 0x000fe20000000f00 */
[----:B------:R-:W-:Y:S01]  /*67720*/  IMAD.MOV.U32 R17, RZ, RZ, R6 ;  /* 0x000000ffff117224 */ /* 0x000fe200078e0006 */
[C---:B--2---:R-:W-:Y:S01]  /*67730*/  SHF.L.U32 R4, R29.reuse, 0x2, RZ ;  /* 0x000000021d047819 */ /* 0x044fe200000006ff */
[----:B------:R-:W-:Y:S01]  /*67740*/  IMAD R5, R22, 0x2, R3 ;  /* 0x0000000216057824 */ /* 0x000fe200078e0203 */
[----:B------:R-:W-:Y:S02]  /*67750*/  SHF.L.U32 R9, R29, 0x4, RZ ;  /* 0x000000041d097819 */ /* 0x000fe400000006ff */
[----:B------:R-:W-:Y:S01]  /*67760*/  SHF.R.U32.HI R6, RZ, 0x1, R29 ;  /* 0x00000001ff067819 */ /* 0x000fe2000001161d */
[----:B0-----:R-:W-:Y:S01]  /*67770*/  STL.64 [R1+0x470], R20 ;  /* 0x0004701401007387 */ /* 0x001fe20000100a00 */
[----:B------:R-:W-:-:S03]  /*67780*/  IMAD.MOV.U32 R15, RZ, RZ, R20 ;  /* 0x000000ffff0f7224 */ /* 0x000fc600078e0014 */
[----:B------:R-:W0:Y:S01]  /*67790*/  LDS.64 R20, [R11+0x1000] ;  /* 0x001000000b147984 */ /* 0x000e220000000a00 */
[----:B------:R-:W-:Y:S02]  /*677a0*/  LOP3.LUT R8, R4, 0x380, RZ, 0xc0, !PT ;  /* 0x0000038004087812 */ /* 0x000fe400078ec0ff */
[----:B------:R-:W-:Y:S01]  /*677b0*/  LOP3.LUT R9, R9, 0x70, RZ, 0xc0, !PT ;  /* 0x0000007009097812 */ /* 0x000fe200078ec0ff */
[----:B------:R-:W-:Y:S01]  /*677c0*/  LDS.64 R28, [R11+0xd000] ;  /* 0x00d000000b1c7984 */ /* 0x000fe20000000a00 */
[----:B------:R-:W-:Y:S02]  /*677d0*/  LOP3.LUT R6, R6, 0xc, RZ, 0xc0, !PT ;  /* 0x0000000c06067812 */ /* 0x000fe400078ec0ff */
[----:B------:R-:W-:Y:S02]  /*677e0*/  LEA R7, R22, R5, 0x1 ;  /* 0x0000000516077211 */ /* 0x000fe400078e08ff */
[----:B------:R-:W-:Y:S02]  /*677f0*/  IADD3 R8, R6, R9, R8 ;  /* 0x0000000906087210 */ /* 0x000fe40007ffe008 */
[----:B------:R-:W-:-:S03]  /*67800*/  LEA R9, R22, R7, 0x1 ;  /* 0x0000000716097211 */ /* 0x000fc600078e08ff */
[----:B------:R1:W-:Y:S04]  /*67810*/  STL [R1+0x4b4], R8 ;  /* 0x0004b40801007387 */ /* 0x0003e80000100800 */
[----:B0-----:R-:W-:Y:S01]  /*67820*/  STL.64 [R1+0x468], R20 ;  /* 0x0004681401007387 */ /* 0x001fe20000100a00 */
[----:B-1----:R-:W-:Y:S02]  /*67830*/  LEA R8, R22, R9, 0x1 ;  /* 0x0000000916087211 */ /* 0x002fe400078e08ff */
[----:B---3--:R-:W-:-:S04]  /*67840*/  LEA R2, P2, R3, R26, 0x1 ;  /* 0x0000001a03027211 */ /* 0x008fc800078408ff */
[----:B----4-:R-:W-:Y:S02]  /*67850*/  LEA.HI.X.SX32 R3, R3, R27, 0x1, P2 ;  /* 0x0000001b03037211 */ /* 0x010fe400010f0eff */
[----:B------:R-:W-:-:S04]  /*67860*/  LEA R4, P2, R5, R26, 0x1 ;  /* 0x0000001a05047211 */ /* 0x000fc800078408ff */
[-C--:B------:R-:W-:Y:S02]  /*67870*/  LEA.HI.X.SX32 R5, R5, R27.reuse, 0x1, P2 ;  /* 0x0000001b05057211 */ /* 0x080fe400010f0eff */
[C---:B------:R-:W-:Y:S01]  /*67880*/  LEA R6, P2, R7.reuse, R26, 0x1 ;  /* 0x0000001a07067211 */ /* 0x040fe200078408ff */
[----:B------:R0:W-:Y:S03]  /*67890*/  STG.E.U16 [R2.64], R0 ;  /* 0x0000000002007986 */ /* 0x0001e6000c101504 */
[----:B------:R-:W-:Y:S01]  /*678a0*/  LEA.HI.X.SX32 R7, R7, R27, 0x1, P2 ;  /* 0x0000001b07077211 */ /* 0x000fe200010f0eff */
[----:B------:R1:W-:Y:S04]  /*678b0*/  STG.E.U16 [R4.64], R19 ;  /* 0x0000001304007986 */ /* 0x0003e8000c101504 */
[----:B------:R2:W-:Y:S01]  /*678c0*/  STG.E.U16 [R6.64], R18 ;  /* 0x0000001206007986 */ /* 0x0005e2000c101504 */
[----:B0-----:R-:W-:-:S03]  /*678d0*/  IMAD.MOV.U32 R0, RZ, RZ, R20 ;  /* 0x000000ffff007224 */ /* 0x001fc600078e0014 */
[----:B------:R-:W-:Y:S04]  /*678e0*/  LDS.64 R18, [R12+0x2000] ;  /* 0x002000000c127984 */ /* 0x000fe80000000a00 */
[----:B------:R-:W0:Y:S01]  /*678f0*/  LDS.64 R20, [R10+0x2000] ;  /* 0x002000000a147984 */ /* 0x000e220000000a00 */
[----:B------:R-:W-:-:S04]  /*67900*/  LEA R2, P2, R9, R26, 0x1 ;  /* 0x0000001a09027211 */ /* 0x000fc800078408ff */
[----:B------:R-:W-:Y:S01]  /*67910*/  LEA.HI.X.SX32 R3, R9, R27, 0x1, P2 ;  /* 0x0000001b09037211 */ /* 0x000fe200010f0eff */
[----:B------:R-:W-:Y:S01]  /*67920*/  IMAD R9, R22, 0x2, R8 ;  /* 0x0000000216097824 */ /* 0x000fe200078e0208 */
[----:B-1----:R-:W-:-:S04]  /*67930*/  LEA R4, P2, R8, R26, 0x1 ;  /* 0x0000001a08047211 */ /* 0x002fc800078408ff */
[----:B------:R-:W-:Y:S02]  /*67940*/  LEA.HI.X.SX32 R5, R8, R27, 0x1, P2 ;  /* 0x0000001b08057211 */ /* 0x000fe400010f0eff */
[C---:B--2---:R-:W-:Y:S02]  /*67950*/  LEA R6, P2, R9.reuse, R26, 0x1 ;  /* 0x0000001a09067211 */ /* 0x044fe400078408ff */
[----:B------:R-:W-:Y:S01]  /*67960*/  LEA R8, R22, R9, 0x1 ;  /* 0x0000000916087211 */ /* 0x000fe200078e08ff */
[----:B------:R1:W-:Y:S01]  /*67970*/  STG.E.U16 [R2.64], R17 ;  /* 0x0000001102007986 */ /* 0x0003e2000c101504 */
[----:B------:R-:W-:-:S03]  /*67980*/  LEA.HI.X.SX32 R7, R9, R27, 0x1, P2 ;  /* 0x0000001b09077211 */ /* 0x000fc600010f0eff */
[----:B------:R2:W-:Y:S01]  /*67990*/  STG.E.U16 [R4.64], R14 ;  /* 0x0000000e04007986 */ /* 0x0005e2000c101504 */
[----:B-1----:R-:W-:Y:S02]  /*679a0*/  LEA R2, P2, R8, R26, 0x1 ;  /* 0x0000001a08027211 */ /* 0x002fe400078408ff */
[----:B--2---:R-:W-:Y:S02]  /*679b0*/  LEA R5, R22, R8, 0x1 ;  /* 0x0000000816057211 */ /* 0x004fe400078e08ff */
[----:B------:R-:W-:Y:S02]  /*679c0*/  LEA.HI.X.SX32 R3, R8, R27, 0x1, P2 ;  /* 0x0000001b08037211 */ /* 0x000fe400010f0eff */
[----:B------:R-:W1:Y:S04]  /*679d0*/  LDS.64 R8, [R10+0x3000] ;  /* 0x003000000a087984 */ /* 0x000e680000000a00 */
[----:B0-----:R-:W-:Y:S04]  /*679e0*/  STL.64 [R1+0x460], R20 ;  /* 0x0004601401007387 */ /* 0x001fe80000100a00 */
[----:B------:R0:W-:Y:S04]  /*679f0*/  STL.64 [R1+0x458], R18 ;  /* 0x0004581201007387 */ /* 0x0001e80000100a00 */
[----:B------:R-:W-:Y:S01]  /*67a00*/  STL.64 [R1+0x450], R24 ;  /* 0x0004501801007387 */ /* 0x000fe20000100a00 */
[----:B0-----:R-:W-:-:S03]  /*67a10*/  IMAD.MOV.U32 R19, RZ, RZ, R24 ;  /* 0x000000ffff137224 */ /* 0x001fc600078e0018 */
[----:B------:R-:W0:Y:S01]  /*67a20*/  LDS.64 R24, [R11+0x2000] ;  /* 0x002000000b187984 */ /* 0x000e220000000a00 */
[----:B-1----:R-:W-:-:S03]  /*67a30*/  IMAD.MOV.U32 R17, RZ, RZ, R8 ;  /* 0x000000ffff117224 */ /* 0x002fc600078e0008 */
[----:B0-----:R-:W-:Y:S01]  /*67a40*/  STL.64 [R1+0x448], R24 ;  /* 0x0004481801007387 */ /* 0x001fe20000100a00 */
[----:B------:R-:W-:-:S03]  /*67a50*/  IMAD.MOV.U32 R14, RZ, RZ, R24 ;  /* 0x000000ffff0e7224 */ /* 0x000fc600078e0018 */
[----:B------:R-:W-:Y:S04]  /*67a60*/  STL.64 [R1+0x440], R8 ;  /* 0x0004400801007387 */ /* 0x000fe80000100a00 */
[----:B------:R-:W0:Y:S04]  /*67a70*/  LDS.64 R8, [R12+0x3000] ;  /* 0x003000000c087984 */ /* 0x000e280000000a00 */
[----:B------:R-:W1:Y:S01]  /*67a80*/  LDS.64 R24, [R13+0x3000] ;  /* 0x003000000d187984 */ /* 0x000e620000000a00 */
[----:B------:R-:W-:-:S03]  /*67a90*/  LEA R4, P2, R5, R26, 0x1 ;  /* 0x0000001a05047211 */ /* 0x000fc600078408ff */
[----:B------:R2:W-:Y:S04]  /*67aa0*/  STG.E.U16 [R6.64], R16 ;  /* 0x0000001006007986 */ /* 0x0005e8000c101504 */
[----:B------:R3:W-:Y:S01]  /*67ab0*/  STG.E.U16 [R2.64], R15 ;  /* 0x0000000f02007986 */ /* 0x0007e2000c101504 */
[C---:B--2---:R-:W-:Y:S02]  /*67ac0*/  LEA R7, R22.reuse, R5, 0x1 ;  /* 0x0000000516077211 */ /* 0x044fe400078e08ff */
[----:B------:R-:W-:Y:S02]  /*67ad0*/  LEA.HI.X.SX32 R5, R5, R27, 0x1, P2 ;  /* 0x0000001b05057211 */ /* 0x000fe400010f0eff */
[----:B------:R-:W-:Y:S02]  /*67ae0*/  LEA R6, P2, R7, R26, 0x1 ;  /* 0x0000001a07067211 */ /* 0x000fe400078408ff */
[----:B---3--:R-:W-:-:S02]  /*67af0*/  LEA R3, R22, R7, 0x1 ;  /* 0x0000000716037211 */ /* 0x008fc400078e08ff */
[----:B------:R-:W-:Y:S01]  /*67b00*/  LEA.HI.X.SX32 R7, R7, R27, 0x1, P2 ;  /* 0x0000001b07077211 */ /* 0x000fe200010f0eff */
[----:B------:R-:W-:Y:S04]  /*67b10*/  STG.E.U16 [R4.64], R0 ;  /* 0x0000000004007986 */ /* 0x000fe8000c101504 */
[----:B------:R-:W-:Y:S04]  /*67b20*/  STG.E.U16 [R6.64], R20 ;  /* 0x0000001406007986 */ /* 0x000fe8000c101504 */
[----:B------:R-:W2:Y:S04]  /*67b30*/  LDS.64 R20, [R10+0x4000] ;  /* 0x004000000a147984 */ /* 0x000ea80000000a00 */
[----:B0-----:R0:W-:Y:S01]  /*67b40*/  STL.64 [R1+0x438], R8 ;  /* 0x0004380801007387 */ /* 0x0011e20000100a00 */
[----:B-1----:R-:W-:-:S03]  /*67b50*/  IMAD.MOV.U32 R15, RZ, RZ, R24 ;  /* 0x000000ffff0f7224 */ /* 0x002fc600078e0018 */
[----:B------:R-:W-:Y:S04]  /*67b60*/  STL.64 [R1+0x430], R24 ;  /* 0x0004301801007387 */ /* 0x000fe80000100a00 */
[----:B------:R-:W1:Y:S01]  /*67b70*/  LDS.64 R24, [R11+0x3000] ;  /* 0x003000000b187984 */ /* 0x000e620000000a00 */
[C---:B------:R-:W-:Y:S01]  /*67b80*/  LEA R2, P2, R3.reuse, R26, 0x1 ;  /* 0x0000001a03027211 */ /* 0x040fe200078408ff */
[----:B------:R-:W-:Y:S01]  /*67b90*/  IMAD.MOV.U32 R16, RZ, RZ, R8 ;  /* 0x000000ffff107224 */ /* 0x000fe200078e0008 */
[----:B0-----:R-:W-:Y:S02]  /*67ba0*/  LEA R8, R22, R3, 0x1 ;  /* 0x0000000316087211 */ /* 0x001fe400078e08ff */
[----:B------:R-:W-:-:S05]  /*67bb0*/  LEA.HI.X.SX32 R3, R3, R27, 0x1, P2 ;  /* 0x0000001b03037211 */ /* 0x000fca00010f0eff */
[----:B------:R2:W-:Y:S01]  /*67bc0*/  STG.E.U16 [R2.64], R18 ;  /* 0x0000001202007986 */ /* 0x0005e2000c101504 */
[----:B------:R-:W-:Y:S01]  /*67bd0*/  LEA R4, P2, R8, R26, 0x1 ;  /* 0x0000001a08047211 */ /* 0x000fe200078408ff */
[----:B--2---:R-:W-:Y:S02]  /*67be0*/  IMAD.MOV.U32 R18, RZ, RZ, R20 ;  /* 0x000000ffff127224 */ /* 0x004fe400078e0014 */
[----:B-1----:R-:W-:Y:S01]  /*67bf0*/  STL.64 [R1+0x428], R24 ;  /* 0x0004281801007387 */ /* 0x002fe20000100a00 */
[----:B------:R-:W-:-:S03]  /*67c00*/  IMAD.MOV.U32 R0, RZ, RZ, R24 ;  /* 0x000000ffff007224 */ /* 0x000fc600078e0018 */
[----:B------:R-:W-:Y:S04]  /*67c10*/  STL.64 [R1+0x420], R20 ;  /* 0x0004201401007387 */ /* 0x000fe80000100a00 */
[----:B------:R-:W0:Y:S04]  /*67c20*/  LDS.64 R20, [R12+0x4000] ;  /* 0x004000000c147984 */ /* 0x000e280000000a00 */
[----:B------:R-:W1:Y:S01]  /*67c30*/  LDS.64 R24, [R13+0x4000] ;  /* 0x004000000d187984 */ /* 0x000e620000000a00 */
[----:B------:R-:W-:Y:S02]  /*67c40*/  LEA R9, R22, R8, 0x1 ;  /* 0x0000000816097211 */ /* 0x000fe400078e08ff */
[----:B------:R-:W-:-:S02]  /*67c50*/  LEA.HI.X.SX32 R5, R8, R27, 0x1, P2 ;  /* 0x0000001b08057211 */ /* 0x000fc400010f0eff */
[CC--:B------:R-:W-:Y:S02]  /*67c60*/  LEA R6, P2, R9.reuse, R26.reuse, 0x1 ;  /* 0x0000001a09067211 */ /* 0x0c0fe400078408ff */
[----:B------:R-:W-:Y:S02]  /*67c70*/  LEA R8, R22, R9, 0x1 ;  /* 0x0000000916087211 */ /* 0x000fe400078e08ff */
[-C--:B------:R-:W-:Y:S02]  /*67c80*/  LEA.HI.X.SX32 R7, R9, R27.reuse, 0x1, P2 ;  /* 0x0000001b09077211 */ /* 0x080fe400010f0eff */
[----:B------:R-:W-:Y:S02]  /*67c90*/  LEA R2, P2, R8, R26, 0x1 ;  /* 0x0000001a08027211 */ /* 0x000fe400078408ff */
[----:B------:R-:W-:Y:S01]  /*67ca0*/  LEA R9, R22, R8, 0x1 ;  /* 0x0000000816097211 */ /* 0x000fe200078e08ff */
[----:B------:R2:W-:Y:S01]  /*67cb0*/  STG.E.U16 [R4.64], R19 ;  /* 0x0000001304007986 */ /* 0x0005e2000c101504 */
[----:B------:R-:W-:-:S03]  /*67cc0*/  LEA.HI.X.SX32 R3, R8, R27, 0x1, P2 ;  /* 0x0000001b08037211 */ /* 0x000fc600010f0eff */
[----:B------:R-:W-:Y:S01]  /*67cd0*/  IMAD R8, R22, 0x2, R9 ;  /* 0x0000000216087824 */ /* 0x000fe200078e0209 */
[----:B------:R3:W-:Y:S01]  /*67ce0*/  STG.E.U16 [R6.64], R14 ;  /* 0x0000000e06007986 */ /* 0x0007e2000c101504 */
[----:B--2---:R-:W-:-:S04]  /*67cf0*/  LEA R4, P2, R9, R26, 0x1 ;  /* 0x0000001a09047211 */ /* 0x004fc800078408ff */
[-C--:B------:R-:W-:Y:S01]  /*67d00*/  LEA.HI.X.SX32 R5, R9, R27.reuse, 0x1, P2 ;  /* 0x0000001b09057211 */ /* 0x080fe200010f0eff */
[----:B------:R-:W-:Y:S01]  /*67d10*/  IMAD R9, R22, 0x2, R8 ;  /* 0x0000000216097824 */ /* 0x000fe200078e0208 */
[C---:B---3--:R-:W-:Y:S01]  /*67d20*/  LEA R6, P2, R8.reuse, R26, 0x1 ;  /* 0x0000001a08067211 */ /* 0x048fe200078408ff */
[----:B------:R2:W-:Y:S03]  /*67d30*/  STG.E.U16 [R2.64], R17 ;  /* 0x0000001102007986 */ /* 0x0005e6000c101504 */
[----:B------:R-:W-:Y:S01]  /*67d40*/  LEA.HI.X.SX32 R7, R8, R27, 0x1, P2 ;  /* 0x0000001b08077211 */ /* 0x000fe200010f0eff */
[----:B0-----:R-:W-:Y:S01]  /*67d50*/  STL.64 [R1+0x418], R20 ;  /* 0x0004181401007387 */ /* 0x001fe20000100a00 */
[----:B-1----:R-:W-:-:S03]  /*67d60*/  MOV R14, R24 ;  /* 0x00000018000e7202 */ /* 0x002fc60000000f00 */
[----:B------:R-:W-:Y:S01]  /*67d70*/  STL.64 [R1+0x410], R24 ;  /* 0x0004101801007387 */ /* 0x000fe20000100a00 */
[----:B--2---:R-:W-:-:S03]  /*67d80*/  LEA R2, P2, R9, R26, 0x1 ;  /* 0x0000001a09027211 */ /* 0x004fc600078408ff */
[----:B------:R-:W0:Y:S04]  /*67d90*/  LDS.64 R24, [R11+0x4000] ;  /* 0x004000000b187984 */ /* 0x000e280000000a00 */
[----:B------:R1:W-:Y:S01]  /*67da0*/  STG.E.U16 [R4.64], R16 ;  /* 0x0000001004007986 */ /* 0x0003e2000c101504 */
[----:B------:R-:W-:-:S03]  /*67db0*/  LEA.HI.X.SX32 R3, R9, R27, 0x1, P2 ;  /* 0x0000001b09037211 */ /* 0x000fc600010f0eff */
[----:B------:R-:W2:Y:S01]  /*67dc0*/  LDS.64 R16, [R10+0x5000] ;  /* 0x005000000a107984 */ /* 0x000ea20000000a00 */
[----:B-1----:R-:W-:-:S03]  /*67dd0*/  IMAD R5, R22, 0x2, R9 ;  /* 0x0000000216057824 */ /* 0x002fc600078e0209 */
[----:B------:R-:W1:Y:S04]  /*67de0*/  LDS.64 R8, [R12+0x5000] ;  /* 0x005000000c087984 */ /* 0x000e680000000a00 */
[----:B0-----:R-:W-:Y:S01]  /*67df0*/  STL.64 [R1+0x408], R24 ;  /* 0x0004081801007387 */ /* 0x001fe20000100a00 */
[----:B------:R-:W-:-:S03]  /*67e00*/  MOV R19, R24 ;  /* 0x0000001800137202 */ /* 0x000fc60000000f00 */
[----:B------:R-:W0:Y:S04]  /*67e10*/  LDS.64 R24, [R11+0x5000] ;  /* 0x005000000b187984 */ /* 0x000e280000000a00 */
[----:B--2---:R2:W-:Y:S04]  /*67e20*/  STL.64 [R1+0x400], R16 ;  /* 0x0004001001007387 */ /* 0x0045e80000100a00 */
[----:B-1----:R-:W-:Y:S01]  /*67e30*/  STL.64 [R1+0x3f8], R8 ;  /* 0x0003f80801007387 */ /* 0x002fe20000100a00 */
[----:B--2---:R-:W-:Y:S02]  /*67e40*/  MOV R17, R16 ;  /* 0x0000001000117202 */ /* 0x004fe40000000f00 */
[----:B------:R-:W-:-:S02]  /*67e50*/  MOV R16, R8 ;  /* 0x0000000800107202 */ /* 0x000fc40000000f00 */
[----:B------:R-:W1:Y:S01]  /*67e60*/  LDS.64 R8, [R13+0x5000] ;  /* 0x005000000d087984 */ /* 0x000e620000000a00 */
[----:B------:R-:W-:-:S03]  /*67e70*/  LEA R4, P2, R5, R26, 0x1 ;  /* 0x0000001a05047211 */ /* 0x000fc600078408ff */
[----:B------:R2:W-:Y:S04]  /*67e80*/  STG.E.U16 [R6.64], R15 ;  /* 0x0000000f06007986 */ /* 0x0005e8000c101504 */
[----:B------:R3:W-:Y:S01]  /*67e90*/  STG.E.U16 [R2.64], R0 ;  /* 0x0000000002007986 */ /* 0x0007e2000c101504 */
[----:B--2---:R-:W-:Y:S01]  /*67ea0*/  IMAD R7, R22, 0x2, R5 ;  /* 0x0000000216077824 */ /* 0x004fe200078e0205 */
[----:B------:R-:W-:-:S04]  /*67eb0*/  LEA.HI.X.SX32 R5, R5, R27, 0x1, P2 ;  /* 0x0000001b05057211 */ /* 0x000fc800010f0eff */
[----:B------:R-:W-:Y:S01]  /*67ec0*/  LEA R6, P2, R7, R26, 0x1 ;  /* 0x0000001a07067211 */ /* 0x000fe200078408ff */
[----:B---3--:R-:W-:-:S03]  /*67ed0*/  IMAD R3, R22, 0x2, R7 ;  /* 0x0000000216037824 */ /* 0x008fc600078e0207 */
[----:B------:R-:W-:Y:S01]  /*67ee0*/  LEA.HI.X.SX32 R7, R7, R27, 0x1, P2 ;  /* 0x0000001b07077211 */ /* 0x000fe200010f0eff */
[----:B------:R-:W-:Y:S01]  /*67ef0*/  STG.E.U16 [R4.64], R18 ;  /* 0x0000001204007986 */ /* 0x000fe2000c101504 */
[----:B0-----:R-:W-:-:S03]  /*67f00*/  MOV R0, R24 ;  /* 0x0000001800007202 */ /* 0x001fc60000000f00 */
[----:B------:R-:W-:Y:S04]  /*67f10*/  STG.E.U16 [R6.64], R20 ;  /* 0x0000001406007986 */ /* 0x000fe8000c101504 */
[----:B------:R-:W0:Y:S04]  /*67f20*/  LDS.64 R20, [R12+0x6000] ;  /* 0x006000000c147984 */ /* 0x000e280000000a00 */
[----:B-1----:R1:W-:Y:S04]  /*67f30*/  STL.64 [R1+0x3f0], R8 ;  /* 0x0003f00801007387 */ /* 0x0023e80000100a00 */
[----:B------:R-:W-:Y:S04]  /*67f40*/  STL.64 [R1+0x3e8], R24 ;  /* 0x0003e81801007387 */ /* 0x000fe80000100a00 */
[----:B------:R-:W2:Y:S01]  /*67f50*/  LDS.64 R24, [R10+0x6000] ;  /* 0x006000000a187984 */ /* 0x000ea20000000a00 */
[----:B------:R-:W-:-:S02]  /*67f60*/  LEA R2, P2, R3, R26, 0x1 ;  /* 0x0000001a03027211 */ /* 0x000fc400078408ff */
[----:B------:R-:W-:Y:S01]  /*67f70*/  MOV R15, R8 ;  /* 0x00000008000f7202 */ /* 0x000fe20000000f00 */
[----:B-1----:R-:W-:Y:S01]  /*67f80*/  IMAD R8, R22, 0x2, R3 ;  /* 0x0000000216087824 */ /* 0x002fe200078e0203 */
[----:B------:R-:W-:-:S05]  /*67f90*/  LEA.HI.X.SX32 R3, R3, R27, 0x1, P2 ;  /* 0x0000001b03037211 */ /* 0x000fca00010f0eff */
[----:B------:R0:W-:Y:S02]  /*67fa0*/  STG.E.U16 [R2.64], R14 ;  /* 0x0000000e02007986 */ /* 0x0001e4000c101504 */
[----:B0-----:R-:W-:Y:S02]  /*67fb0*/  MOV R14, R20 ;  /* 0x00000014000e7202 */ /* 0x001fe40000000f00 */
[----:B--2---:R-:W-:Y:S01]  /*67fc0*/  STL.64 [R1+0x3e0], R24 ;  /* 0x0003e01801007387 */ /* 0x004fe20000100a00 */
[----:B------:R-:W-:-:S03]  /*67fd0*/  MOV R18, R24 ;  /* 0x0000001800127202 */ /* 0x000fc60000000f00 */
[----:B------:R-:W-:Y:S04]  /*67fe0*/  STL.64 [R1+0x3d8], R20 ;  /* 0x0003d81401007387 */ /* 0x000fe80000100a00 */
[----:B------:R-:W0:Y:S04]  /*67ff0*/  LDS.64 R20, [R13+0x6000] ;  /* 0x006000000d147984 */ /* 0x000e280000000a00 */
[----:B------:R-:W1:Y:S01]  /*68000*/  LDS.64 R24, [R11+0x6000] ;  /* 0x006000000b187984 */ /* 0x000e620000000a00 */
[----:B------:R-:W-:Y:S01]  /*68010*/  LEA R4, P2, R8, R26, 0x1 ;  /* 0x0000001a08047211 */ /* 0x000fe200078408ff */
[----:B------:R-:W-:-:S03]  /*68020*/  IMAD R9, R22, 0x2, R8 ;  /* 0x0000000216097824 */ /* 0x000fc600078e0208 */
[----:B------:R-:W-:Y:S02]  /*68030*/  LEA.HI.X.SX32 R5, R8, R27, 0x1, P2 ;  /* 0x0000001b08057211 */ /* 0x000fe400010f0eff */
[----:B------:R-:W-:-:S04]  /*68040*/  LEA R6, P2, R9, R26, 0x1 ;  /* 0x0000001a09067211 */ /* 0x000fc800078408ff */
[----:B------:R-:W-:Y:S01]  /*68050*/  LEA.HI.X.SX32 R7, R9, R27, 0x1, P2 ;  /* 0x0000001b09077211 */ /* 0x000fe200010f0eff */
[----:B------:R-:W-:Y:S04]  /*68060*/  STG.E.U16 [R4.64], R19 ;  /* 0x0000001304007986 */ /* 0x000fe8000c101504 */
[----:B------:R2:W-:Y:S01]  /*68070*/  STG.E.U16 [R6.64], R17 ;  /* 0x0000001106007986 */ /* 0x0005e2000c101504 */
[----:B------:R-:W-:-:S03]  /*68080*/  IMAD R8, R22, 0x2, R9 ;  /* 0x0000000216087824 */ /* 0x000fc600078e0209 */
[----:B0-----:R-:W-:Y:S04]  /*68090*/  STL.64 [R1+0x3d0], R20 ;  /* 0x0003d01401007387 */ /* 0x001fe80000100a00 */
[----:B-1----:R-:W-:Y:S01]  /*680a0*/  STL.64 [R1+0x3c8], R24 ;  /* 0x0003c81801007387 */ /* 0x002fe20000100a00 */
[----:B--2---:R-:W-:-:S03]  /*680b0*/  IMAD.MOV.U32 R17, RZ, RZ, R24 ;  /* 0x000000ffff117224 */ /* 0x004fc600078e0018 */
[----:B------:R-:W0:Y:S01]  /*680c0*/  LDS.64 R24, [R10+0x7000] ;  /* 0x007000000a187984 */ /* 0x000e220000000a00 */
[----:B------:R-:W-:Y:S01]  /*680d0*/  LEA R2, P2, R8, R26, 0x1 ;  /* 0x0000001a08027211 */ /* 0x000fe200078408ff */
[----:B------:R-:W-:-:S03]  /*680e0*/  IMAD R9, R22, 0x2, R8 ;  /* 0x0000000216097824 */ /* 0x000fc600078e0208 */
[----:B------:R-:W-:Y:S02]  /*680f0*/  LEA.HI.X.SX32 R3, R8, R27, 0x1, P2 ;  /* 0x0000001b08037211 */ /* 0x000fe400010f0eff */
[CC--:B------:R-:W-:Y:S02]  /*68100*/  LEA R4, P2, R9.reuse, R26.reuse, 0x1 ;  /* 0x0000001a09047211 */ /* 0x0c0fe400078408ff */
[----:B------:R-:W-:Y:S02]  /*68110*/  LEA R8, R22, R9, 0x1 ;  /* 0x0000000916087211 */ /* 0x000fe400078e08ff */
[-C--:B------:R-:W-:Y:S02]  /*68120*/  LEA.HI.X.SX32 R5, R9, R27.reuse, 0x1, P2 ;  /* 0x0000001b09057211 */ /* 0x080fe400010f0eff */
[----:B------:R-:W-:Y:S02]  /*68130*/  LEA R6, P2, R8, R26, 0x1 ;  /* 0x0000001a08067211 */ /* 0x000fe400078408ff */
[----:B------:R-:W-:Y:S01]  /*68140*/  LEA R9, R22, R8, 0x1 ;  /* 0x0000000816097211 */ /* 0x000fe200078e08ff */
[----:B------:R1:W-:Y:S01]  /*68150*/  STG.E.U16 [R2.64], R16 ;  /* 0x0000001002007986 */ /* 0x0003e2000c101504 */
[----:B------:R-:W-:-:S03]  /*68160*/  LEA.HI.X.SX32 R7, R8, R27, 0x1, P2 ;  /* 0x0000001b08077211 */ /* 0x000fc600010f0eff */
[----:B------:R2:W-:Y:S01]  /*68170*/  STG.E.U16 [R4.64], R15 ;  /* 0x0000000f04007986 */ /* 0x0005e2000c101504 */
[C---:B-1----:R-:W-:Y:S02]  /*68180*/  LEA R2, P2, R9.reuse, R26, 0x1 ;  /* 0x0000001a09027211 */ /* 0x042fe400078408ff */
[----:B--2---:R-:W-:Y:S02]  /*68190*/  LEA R4, R22, R9, 0x1 ;  /* 0x0000000916047211 */ /* 0x004fe400078e08ff */
[----:B------:R-:W-:Y:S02]  /*681a0*/  LEA.HI.X.SX32 R3, R9, R27, 0x1, P2 ;  /* 0x0000001b09037211 */ /* 0x000fe400010f0eff */
[----:B------:R-:W1:Y:S04]  /*681b0*/  LDS.64 R8, [R13+0x7000] ;  /* 0x007000000d087984 */ /* 0x000e680000000a00 */
[----:B0-----:R-:W-:Y:S01]  /*681c0*/  STL.64 [R1+0x3c0], R24 ;  /* 0x0003c01801007387 */ /* 0x001fe20000100a00 */
[----:B------:R-:W-:-:S03]  /*681d0*/  IMAD.MOV.U32 R16, RZ, RZ, R24 ;  /* 0x000000ffff107224 */ /* 0x000fc600078e0018 */
[----:B------:R-:W0:Y:S04]  /*681e0*/  LDS.64 R24, [R12+0x7000] ;  /* 0x007000000c187984 */ /* 0x000e280000000a00 */
[----:B------:R1:W-:Y:S02]  /*681f0*/  STG.E.U16 [R6.64], R0 ;  /* 0x0000000006007986 */ /* 0x0003e4000c101504 */
[----:B-1----:R-:W-:Y:S02]  /*68200*/  IMAD.MOV.U32 R0, RZ, RZ, R8 ;  /* 0x000000ffff007224 */ /* 0x002fe400078e0008 */
[----:B0-----:R-:W-:Y:S01]  /*68210*/  STL.64 [R1+0x3b8], R24 ;  /* 0x0003b81801007387 */ /* 0x001fe20000100a00 */
[----:B------:R-:W-:-:S03]  /*68220*/  IMAD.MOV.U32 R15, RZ, RZ, R24 ;  /* 0x000000ffff0f7224 */ /* 0x000fc600078e0018 */
[----:B------:R-:W-:Y:S04]  /*68230*/  STL.64 [R1+0x3b0], R8 ;  /* 0x0003b00801007387 */ /* 0x000fe80000100a00 */
[----:B------:R-:W0:Y:S04]  /*68240*/  LDS.64 R8, [R11+0x7000] ;  /* 0x007000000b087984 */ /* 0x000e280000000a00 */
[----:B------:R-:W1:Y:S01]  /*68250*/  LDS.64 R24, [R10+0x8000] ;  /* 0x008000000a187984 */ /* 0x000e620000000a00 */
[----:B------:R-:W-:Y:S02]  /*68260*/  LEA R6, P2, R4, R26, 0x1 ;  /* 0x0000001a04067211 */ /* 0x000fe400078408ff */
[----:B------:R-:W-:-:S02]  /*68270*/  LEA R5, R22, R4, 0x1 ;  /* 0x0000000416057211 */ /* 0x000fc400078e08ff */
[----:B------:R-:W-:Y:S02]  /*68280*/  LEA.HI.X.SX32 R7, R4, R27, 0x1, P2 ;  /* 0x0000001b04077211 */ /* 0x000fe400010f0eff */
[C---:B------:R-:W-:Y:S01]  /*68290*/  LEA R4, P2, R5.reuse, R26, 0x1 ;  /* 0x0000001a05047211 */ /* 0x040fe200078408ff */
[----:B------:R2:W-:Y:S04]  /*682a0*/  STG.E.U16 [R2.64], R18 ;  /* 0x0000001202007986 */ /* 0x0005e8000c101504 */
[----:B------:R-:W-:Y:S01]  /*682b0*/  STG.E.U16 [R6.64], R14 ;  /* 0x0000000e06007986 */ /* 0x000fe2000c101504 */
[----:B--2---:R-:W-:Y:S02]  /*682c0*/  LEA R3, R22, R5, 0x1 ;  /* 0x0000000516037211 */ /* 0x004fe400078e08ff */
[----:B------:R-:W-:-:S05]  /*682d0*/  LEA.HI.X.SX32 R5, R5, R27, 0x1, P2 ;  /* 0x0000001b05057211 */ /* 0x000fca00010f0eff */
[----:B------:R-:W-:Y:S04]  /*682e0*/  STG.E.U16 [R4.64], R20 ;  /* 0x0000001404007986 */ /* 0x000fe8000c101504 */
[----:B------:R-:W2:Y:S04]  /*682f0*/  LDS.64 R20, [R13+0x8000] ;  /* 0x008000000d147984 */ /* 0x000ea80000000a00 */
[----:B0-----:R0:W-:Y:S04]  /*68300*/  STL.64 [R1+0x3a8], R8 ;  /* 0x0003a80801007387 */ /* 0x0011e80000100a00 */
[----:B-1----:R-:W-:Y:S01]  /*68310*/  STL.64 [R1+0x3a0], R24 ;  /* 0x0003a01801007387 */ /* 0x002fe20000100a00 */
[----:B------:R-:W-:-:S03]  /*68320*/  IMAD.MOV.U32 R18, RZ, RZ, R24 ;  /* 0x000000ffff127224 */ /* 0x000fc600078e0018 */
[----:B------:R-:W1:Y:S01]  /*68330*/  LDS.64 R24, [R12+0x8000] ;  /* 0x008000000c187984 */ /* 0x000e620000000a00 */
[C---:B------:R-:W-:Y:S01]  /*68340*/  LEA R2, P2, R3.reuse, R26, 0x1 ;  /* 0x0000001a03027211 */ /* 0x040fe200078408ff */
[----:B------:R-:W-:Y:S01]  /*68350*/  IMAD.MOV.U32 R19, RZ, RZ, R8 ;  /* 0x000000ffff137224 */ /* 0x000fe200078e0008 */
[----:B0-----:R-:W-:Y:S02]  /*68360*/  LEA R8, R22, R3, 0x1 ;  /* 0x0000000316087211 */ /* 0x001fe400078e08ff */
[----:B------:R-:W-:-:S05]  /*68370*/  LEA.HI.X.SX32 R3, R3, R27, 0x1, P2 ;  /* 0x0000001b03037211 */ /* 0x000fca00010f0eff */
[----:B------:R2:W-:Y:S02]  /*68380*/  STG.E.U16 [R2.64], R17 ;  /* 0x0000001102007986 */ /* 0x0005e4000c101504 */
[----:B--2---:R-:W-:Y:S02]  /*68390*/  IMAD.MOV.U32 R17, RZ, RZ, R20 ;  /* 0x000000ffff117224 */ /* 0x004fe400078e0014 */
[----:B-1----:R-:W-:Y:S04]  /*683a0*/  STL.64 [R1+0x398], R24 ;  /* 0x0003981801007387 */ /* 0x002fe80000100a00 */
[----:B------:R-:W-:Y:S04]  /*683b0*/  STL.64 [R1+0x390], R20 ;  /* 0x0003901401007387 */ /* 0x000fe80000100a00 */
[----:B------:R-:W0:Y:S01]  /*683c0*/  LDS.64 R20, [R11+0x8000] ;  /* 0x008000000b147984 */ /* 0x000e220000000a00 */
[----:B------:R-:W-:-:S04]  /*683d0*/  LEA R6, P2, R8, R26, 0x1 ;  /* 0x0000001a08067211 */ /* 0x000fc800078408ff */
[----:B------:R-:W-:-:S05]  /*683e0*/  LEA.HI.X.SX32 R7, R8, R27, 0x1, P2 ;  /* 0x0000001b08077211 */ /* 0x000fca00010f0eff */
[----:B------:R1:W-:Y:S01]  /*683f0*/  STG.E.U16 [R6.64], R16 ;  /* 0x0000001006007986 */ /* 0x0003e2000c101504 */
[----:B------:R-:W-:-:S03]  /*68400*/  LEA R9, R22, R8, 0x1 ;  /* 0x0000000816097211 */ /* 0x000fc600078e08ff */
[----:B0-----:R-:W-:Y:S01]  /*68410*/  STL.64 [R1+0x388], R20 ;  /* 0x0003881401007387 */ /* 0x001fe20000100a00 */
[----:B-1----:R-:W-:-:S03]  /*68420*/  IMAD.MOV.U32 R16, RZ, RZ, R20 ;  /* 0x000000ffff107224 */ /* 0x002fc600078e0014 */
[----:B------:R-:W0:Y:S01]  /*68430*/  LDS.64 R20, [R10+0x9000] ;  /* 0x009000000a147984 */ /* 0x000e220000000a00 */
[----:B------:R-:W-:-:S04]  /*68440*/  LEA R4, P2, R9, R26, 0x1 ;  /* 0x0000001a09047211 */ /* 0x000fc800078408ff */
[----:B------:R-:W-:-:S05]  /*68450*/  LEA.HI.X.SX32 R5, R9, R27, 0x1, P2 ;  /* 0x0000001b09057211 */ /* 0x000fca00010f0eff */
[----:B------:R1:W-:Y:S01]  /*68460*/  STG.E.U16 [R4.64], R15 ;  /* 0x0000000f04007986 */ /* 0x0003e2000c101504 */
[----:B------:R-:W-:-:S04]  /*68470*/  LEA R8, R22, R9, 0x1 ;  /* 0x0000000916087211 */ /* 0x000fc800078e08ff */
[----:B------:R-:W-:Y:S01]  /*68480*/  LEA R2, P2, R8, R26, 0x1 ;  /* 0x0000001a08027211 */ /* 0x000fe200078408ff */
[----:B0-----:R-:W-:Y:S01]  /*68490*/  STL.64 [R1+0x380], R20 ;  /* 0x0003801401007387 */ /* 0x001fe20000100a00 */
[----:B-1----:R-:W-:-:S03]  /*684a0*/  IMAD.MOV.U32 R15, RZ, RZ, R20 ;  /* 0x000000ffff0f7224 */ /* 0x002fc600078e0014 */
[----:B------:R-:W0:Y:S01]  /*684b0*/  LDS.64 R20, [R12+0x9000] ;  /* 0x009000000c147984 */ /* 0x000e220000000a00 */
[----:B------:R-:W-:Y:S02]  /*684c0*/  LEA R9, R22, R8, 0x1 ;  /* 0x0000000816097211 */ /* 0x000fe400078e08ff */
[----:B------:R-:W-:Y:S02]  /*684d0*/  LEA.HI.X.SX32 R3, R8, R27, 0x1, P2 ;  /* 0x0000001b08037211 */ /* 0x000fe400010f0eff */
[CC--:B------:R-:W-:Y:S02]  /*684e0*/  LEA R6, P2, R9.reuse, R26.reuse, 0x1 ;  /* 0x0000001a09067211 */ /* 0x0c0fe400078408ff */
[----:B------:R-:W-:Y:S02]  /*684f0*/  LEA R8, R22, R9, 0x1 ;  /* 0x0000000916087211 */ /* 0x000fe400078e08ff */
[----:B------:R-:W-:Y:S02]  /*68500*/  LEA.HI.X.SX32 R7, R9, R27, 0x1, P2 ;  /* 0x0000001b09077211 */ /* 0x000fe400010f0eff */
[----:B------:R-:W-:-:S02]  /*68510*/  LEA R4, P2, R8, R26, 0x1 ;  /* 0x0000001a08047211 */ /* 0x000fc400078408ff */
        /* <DEDUP_REMOVED lines=10> */
[----:B------:R-:W0:Y:S01]  /*685c0*/  LDS.64 R20, [R13+0x9000] ;  /* 0x009000000d147984 */ /* 0x000e220000000a00 */
[----:B------:R-:W-:-:S03]  /*685d0*/  IMAD.MOV.U32 R14, RZ, RZ, R24 ;  /* 0x000000ffff0e7224 */ /* 0x000fc600078e0018 */
[----:B------:R1:W-:Y:S04]  /*685e0*/  STG.E.U16 [R4.64], R18 ;  /* 0x0000001204007986 */ /* 0x0003e8000c101504 */
[----:B------:R-:W2:Y:S01]  /*685f0*/  LDS.64 R24, [R12+0xa000] ;  /* 0x00a000000c187984 */ /* 0x000ea20000000a00 */
[----:B-1----:R-:W-:-:S03]  /*68600*/  MOV R18, R8 ;  /* 0x0000000800127202 */ /* 0x002fc60000000f00 */
[----:B0-----:R-:W-:Y:S04]  /*68610*/  STL.64 [R1+0x370], R20 ;  /* 0x0003701401007387 */ /* 0x001fe80000100a00 */
[----:B------:R-:W-:Y:S04]  /*68620*/  STL.64 [R1+0x368], R8 ;  /* 0x0003680801007387 */ /* 0x000fe80000100a00 */
[----:B------:R-:W0:Y:S01]  /*68630*/  LDS.64 R8, [R10+0xa000] ;  /* 0x00a000000a087984 */ /* 0x000e220000000a00 */
[----:B--2---:R-:W-:Y:S02]  /*68640*/  MOV R19, R24 ;  /* 0x0000001800137202 */ /* 0x004fe40000000f00 */
[C---:B------:R-:W-:Y:S01]  /*68650*/  LEA R4, P2, R6.reuse, R26, 0x1 ;  /* 0x0000001a06047211 */ /* 0x040fe200078408ff */
[----:B0-----:R-:W-:Y:S04]  /*68660*/  STL [R1+0x364], R9 ;  /* 0x0003640901007387 */ /* 0x001fe80000100800 */
[----:B------:R-:W-:Y:S04]  /*68670*/  STL.64 [R1+0x358], R24 ;  /* 0x0003581801007387 */ /* 0x000fe80000100a00 */
[----:B------:R-:W0:Y:S01]  /*68680*/  LDS.64 R24, [R13+0xa000] ;  /* 0x00a000000d187984 */ /* 0x000e220000000a00 */
[----:B------:R-:W-:-:S03]  /*68690*/  LEA.HI.X.SX32 R5, R6, R27, 0x1, P2 ;  /* 0x0000001b06057211 */ /* 0x000fc600010f0eff */
[----:B------:R1:W-:Y:S04]  /*686a0*/  STG.E.U16 [R2.64], R14 ;  /* 0x0000000e02007986 */ /* 0x0003e8000c101504 */
[----:B------:R2:W-:Y:S01]  /*686b0*/  STG.E.U16 [R4.64], R17 ;  /* 0x0000001104007986 */ /* 0x0005e2000c101504 */
[----:B------:R-:W-:-:S05]  /*686c0*/  IMAD R7, R22, 0x2, R6 ;  /* 0x0000000216077824 */ /* 0x000fca00078e0206 */
[----:B------:R-:W-:Y:S01]  /*686d0*/  LEA R6, P2, R7, R26, 0x1 ;  /* 0x0000001a07067211 */ /* 0x000fe200078408ff */
[----:B-1----:R-:W-:Y:S01]  /*686e0*/  IMAD R3, R22, 0x2, R7 ;  /* 0x0000000216037824 */ /* 0x002fe200078e0207 */
[----:B0-----:R-:W-:Y:S01]  /*686f0*/  STL [R1+0x354], R25 ;  /* 0x0003541901007387 */ /* 0x001fe20000100800 */
[----:B--2---:R-:W-:-:S03]  /*68700*/  MOV R17, R24 ;  /* 0x0000001800117202 */ /* 0x004fc60000000f00 */
[----:B------:R-:W0:Y:S01]  /*68710*/  LDS.64 R24, [R11+0xa000] ;  /* 0x00a000000b187984 */ /* 0x000e220000000a00 */
[----:B------:R-:W-:Y:S01]  /*68720*/  MOV R14, R8 ;  /* 0x00000008000e7202 */ /* 0x000fe20000000f00 */
[C---:B------:R-:W-:Y:S01]  /*68730*/  IMAD R8, R22.reuse, 0x2, R3 ;  /* 0x0000000216087824 */ /* 0x040fe200078e0203 */
[----:B------:R-:W-:Y:S02]  /*68740*/  LEA.HI.X.SX32 R7, R7, R27, 0x1, P2 ;  /* 0x0000001b07077211 */ /* 0x000fe400010f0eff */
[----:B------:R-:W-:Y:S01]  /*68750*/  LEA R2, P2, R3, R26, 0x1 ;  /* 0x0000001a03027211 */ /* 0x000fe200078408ff */
[----:B------:R-:W-:-:S03]  /*68760*/  IMAD R9, R22, 0x2, R8 ;  /* 0x0000000216097824 */ /* 0x000fc600078e0208 */
[-C--:B------:R-:W-:Y:S02]  /*68770*/  LEA.HI.X.SX32 R3, R3, R27.reuse, 0x1, P2 ;  /* 0x0000001b03037211 */ /* 0x080fe400010f0eff */
[CC--:B------:R-:W-:Y:S01]  /*68780*/  LEA R4, P2, R8.reuse, R26.reuse, 0x1 ;  /* 0x0000001a08047211 */ /* 0x0c0fe200078408ff */
[----:B------:R1:W-:Y:S03]  /*68790*/  STG.E.U16 [R6.64], R16 ;  /* 0x0000001006007986 */ /* 0x0003e6000c101504 */
[----:B------:R-:W-:Y:S01]  /*687a0*/  LEA.HI.X.SX32 R5, R8, R27, 0x1, P2 ;  /* 0x0000001b08057211 */ /* 0x000fe200010f0eff */
[----:B------:R0:W-:Y:S01]  /*687b0*/  STG.E.U16 [R2.64], R15 ;  /* 0x0000000f02007986 */ /* 0x0001e2000c101504 */
[----:B-1----:R-:W-:-:S04]  /*687c0*/  LEA R6, P2, R9, R26, 0x1 ;  /* 0x0000001a09067211 */ /* 0x002fc800078408ff */
[----:B------:R-:W-:Y:S01]  /*687d0*/  LEA.HI.X.SX32 R7, R9, R27, 0x1, P2 ;  /* 0x0000001b09077211 */ /* 0x000fe200010f0eff */
[----:B------:R-:W-:Y:S04]  /*687e0*/  STG.E.U16 [R4.64], R0 ;  /* 0x0000000004007986 */ /* 0x000fe8000c101504 */
[----:B------:R-:W-:Y:S04]  /*687f0*/  STG.E.U16 [R6.64], R20 ;  /* 0x0000001406007986 */ /* 0x000fe8000c101504 */
[----:B------:R-:W-:Y:S01]  /*68800*/  LDS.64 R20, [R12+0xb000] ;  /* 0x00b000000c147984 */ /* 0x000fe20000000a00 */
[----:B0-----:R-:W-:-:S03]  /*68810*/  MOV R15, R24 ;  /* 0x00000018000f7202 */ /* 0x001fc60000000f00 */
[----:B------:R-:W-:Y:S04]  /*68820*/  STL [R1+0x34c], R25 ;  /* 0x00034c1901007387 */ /* 0x000fe80000100800 */
[----:B------:R-:W0:Y:S01]  /*68830*/  LDS.64 R24, [R10+0xb000] ;  /* 0x00b000000a187984 */ /* 0x000e220000000a00 */
[----:B------:R-:W-:-:S04]  /*68840*/  IMAD R8, R22, 0x2, R9 ;  /* 0x0000000216087824 */ /* 0x000fc800078e0209 */
[----:B------:R-:W-:Y:S01]  /*68850*/  IMAD R9, R22, 0x2, R8 ;  /* 0x0000000216097824 */ /* 0x000fe200078e0208 */
[----:B------:R-:W-:Y:S01]  /*68860*/  LEA R2, P2, R8, R26, 0x1 ;  /* 0x0000001a08027211 */ /* 0x000fe200078408ff */
[----:B0-----:R-:W-:-:S05]  /*68870*/  IMAD.MOV.U32 R0, RZ, RZ, R25 ;  /* 0x000000ffff007224 */ /* 0x001fca00078e0019 */
[----:B------:R0:W-:Y:S04]  /*68880*/  STL [R1+0x10b0], R0 ;  /* 0x0010b00001007387 */ /* 0x0001e80000100800 */
[----:B------:R-:W-:Y:S01]  /*68890*/  STL.64 [R1+0x338], R20 ;  /* 0x0003381401007387 */ /* 0x000fe20000100a00 */
[----:B0-----:R-:W-:-:S03]  /*688a0*/  IMAD.MOV.U32 R0, RZ, RZ, R20 ;  /* 0x000000ffff007224 */ /* 0x001fc600078e0014 */
[----:B------:R-:W0:Y:S01]  /*688b0*/  LDS.64 R20, [R13+0xb000] ;  /* 0x00b000000d147984 */ /* 0x000e220000000a00 */
        /* <DEDUP_REMOVED lines=16> */
[----:B------:R-:W-:Y:S04]  /*689c0*/  STL [R1+0x11d8], R14 ;  /* 0x0011d80e01007387 */ /* 0x000fe80000100800 */
[----:B------:R1:W-:Y:S01]  /*689d0*/  STG.E.U16 [R6.64], R19 ;  /* 0x0000001306007986 */ /* 0x0003e2000c101504 */
[----:B------:R-:W-:-:S03]  /*689e0*/  MOV R16, R24 ;  /* 0x0000001800107202 */ /* 0x000fc60000000f00 */
[----:B------:R-:W-:Y:S01]  /*689f0*/  LDS.64 R24, [R11+0xc000] ;  /* 0x00c000000b187984 */ /* 0x000fe20000000a00 */
[----:B-1----:R-:W-:-:S03]  /*68a00*/  IMAD.MOV.U32 R19, RZ, RZ, R8 ;  /* 0x000000ffff137224 */ /* 0x002fc600078e0008 */
[----:B0-----:R-:W-:Y:S01]  /*68a10*/  STL [R1+0x32c], R21 ;  /* 0x00032c1501007387 */ /* 0x001fe20000100800 */
[----:B------:R-:W-:-:S03]  /*68a20*/  IMAD.MOV.U32 R18, RZ, RZ, R20 ;  /* 0x000000ffff127224 */ /* 0x000fc600078e0014 */
[----:B------:R-:W-:Y:S04]  /*68a30*/  STL [R1+0x324], R9 ;  /* 0x0003240901007387 */ /* 0x000fe80000100800 */
[----:B------:R-:W0:Y:S04]  /*68a40*/  LDS.64 R8, [R12+0xc000] ;  /* 0x00c000000c087984 */ /* 0x000e280000000a00 */
[----:B------:R-:W1:Y:S01]  /*68a50*/  LDS.64 R20, [R13+0xc000] ;  /* 0x00c000000d147984 */ /* 0x000e620000000a00 */
[----:B------:R-:W-:Y:S02]  /*68a60*/  LEA R4, P2, R5, R26, 0x1 ;  /* 0x0000001a05047211 */ /* 0x000fe400078408ff */
[----:B------:R-:W-:-:S02]  /*68a70*/  LEA R7, R22, R5, 0x1 ;  /* 0x0000000516077211 */ /* 0x000fc400078e08ff */
[----:B------:R-:W-:Y:S01]  /*68a80*/  LEA.HI.X.SX32 R5, R5, R27, 0x1, P2 ;  /* 0x0000001b05057211 */ /* 0x000fe200010f0eff */
[----:B------:R-:W-:Y:S04]  /*68a90*/  STL [R1+0x11dc], R17 ;  /* 0x0011dc1101007387 */ /* 0x000fe80000100800 */
[----:B------:R2:W-:Y:S04]  /*68aa0*/  STG.E.U16 [R2.64], R17 ;  /* 0x0000001102007986 */ /* 0x0005e8000c101504 */
[----:B------:R-:W-:Y:S01]  /*68ab0*/  STG.E.U16 [R4.64], R15 ;  /* 0x0000000f04007986 */ /* 0x000fe2000c101504 */
[----:B------:R-:W-:-:S02]  /*68ac0*/  LEA R6, P2, R7, R26, 0x1 ;  /* 0x0000001a07067211 */ /* 0x000fc400078408ff */
[----:B--2---:R-:W-:Y:S01]  /*68ad0*/  LEA R3, R22, R7, 0x1 ;  /* 0x0000000716037211 */ /* 0x004fe200078e08ff */
[----:B0-----:R-:W-:Y:S04]  /*68ae0*/  STL.64 [R1+0x318], R8 ;  /* 0x0003180801007387 */ /* 0x001fe80000100a00 */
[----:B-1----:R0:W-:Y:S04]  /*68af0*/  STL [R1+0x314], R21 ;  /* 0x0003141501007387 */ /* 0x0021e80000100800 */
[----:B------:R-:W-:Y:S04]  /*68b00*/  STL [R1+0x11e0], R15 ;  /* 0x0011e00f01007387 */ /* 0x000fe80000100800 */
[----:B------:R-:W-:Y:S01]  /*68b10*/  STL [R1+0x30c], R25 ;  /* 0x00030c1901007387 */ /* 0x000fe20000100800 */
[----:B0-----:R-:W-:-:S02]  /*68b20*/  IMAD.MOV.U32 R21, RZ, RZ, R20 ;  /* 0x000000ffff157224 */ /* 0x001fc400078e0014 */
[----:B------:R-:W-:Y:S01]  /*68b30*/  IMAD.MOV.U32 R20, RZ, RZ, R24 ;  /* 0x000000ffff147224 */ /* 0x000fe200078e0018 */
[----:B------:R-:W-:Y:S04]  /*68b40*/  LDS.64 R14, [R10+0xd000] ;  /* 0x00d000000a0e7984 */ /* 0x000fe80000000a00 */
[----:B------:R-:W0:Y:S01]  /*68b50*/  LDS.64 R24, [R12+0xd000] ;  /* 0x00d000000c187984 */ /* 0x000e220000000a00 */
[----:B------:R-:W-:Y:S01]  /*68b60*/  LEA.HI.X.SX32 R7, R7, R27, 0x1, P2 ;  /* 0x0000001b07077211 */ /* 0x000fe200010f0eff */
[----:B------:R-:W-:Y:S01]  /*68b70*/  IMAD.MOV.U32 R17, RZ, RZ, R8 ;  /* 0x000000ffff117224 */ /* 0x000fe200078e0008 */
[----:B------:R-:W-:Y:S02]  /*68b80*/  LEA R2, P2, R3, R26, 0x1 ;  /* 0x0000001a03027211 */ /* 0x000fe400078408ff */
[----:B------:R-:W-:-:S02]  /*68b90*/  LEA R8, R22, R3, 0x1 ;  /* 0x0000000316087211 */ /* 0x000fc400078e08ff */
[-C--:B------:R-:W-:Y:S02]  /*68ba0*/  LEA.HI.X.SX32 R3, R3, R27.reuse, 0x1, P2 ;  /* 0x0000001b03037211 */ /* 0x080fe400010f0eff */
[----:B------:R-:W-:Y:S02]  /*68bb0*/  LEA R4, P2, R8, R26, 0x1 ;  /* 0x0000001a08047211 */ /* 0x000fe400078408ff */
[----:B------:R-:W-:Y:S01]  /*68bc0*/  LEA R9, R22, R8, 0x1 ;  /* 0x0000000816097211 */ /* 0x000fe200078e08ff */
[----:B------:R1:W-:Y:S01]  /*68bd0*/  STG.E.U16 [R6.64], R16 ;  /* 0x0000001006007986 */ /* 0x0003e2000c101504 */
[----:B------:R-:W-:Y:S02]  /*68be0*/  LEA.HI.X.SX32 R5, R8, R27, 0x1, P2 ;  /* 0x0000001b08057211 */ /* 0x000fe400010f0eff */
[----:B------:R-:W-:Y:S01]  /*68bf0*/  LEA R8, R22, R9, 0x1 ;  /* 0x0000000916087211 */ /* 0x000fe200078e08ff */
[----:B------:R2:W-:Y:S01]  /*68c00*/  STG.E.U16 [R2.64], R0 ;  /* 0x0000000002007986 */ /* 0x0005e2000c101504 */
[----:B-1----:R-:W-:-:S04]  /*68c10*/  LEA R6, P2, R9, R26, 0x1 ;  /* 0x0000001a09067211 */ /* 0x002fc800078408ff */
[-C--:B------:R-:W-:Y:S01]  /*68c20*/  LEA.HI.X.SX32 R7, R9, R27.reuse, 0x1, P2 ;  /* 0x0000001b09077211 */ /* 0x080fe200010f0eff */
[----:B------:R-:W-:Y:S01]  /*68c30*/  IMAD R9, R22, 0x2, R8 ;  /* 0x0000000216097824 */ /* 0x000fe200078e0208 */
[CC--:B--2---:R-:W-:Y:S01]  /*68c40*/  LEA R2, P2, R8.reuse, R26.reuse, 0x1 ;  /* 0x0000001a08027211 */ /* 0x0c4fe200078408ff */
[----:B------:R1:W-:Y:S03]  /*68c50*/  STG.E.U16 [R4.64], R23 ;  /* 0x0000001704007986 */ /* 0x0003e6000c101504 */
[----:B------:R-:W-:Y:S01]  /*68c60*/  LEA.HI.X.SX32 R3, R8, R27, 0x1, P2 ;  /* 0x0000001b08037211 */ /* 0x000fe200010f0eff */
[----:B------:R-:W-:Y:S01]  /*68c70*/  IMAD R8, R22, 0x2, R9 ;  /* 0x0000000216087824 */ /* 0x000fe200078e0209 */
[----:B------:R2:W-:Y:S01]  /*68c80*/  STG.E.U16 [R6.64], R18 ;  /* 0x0000001206007986 */ /* 0x0005e2000c101504 */
[----:B-1----:R-:W-:-:S04]  /*68c90*/  LEA R4, P2, R9, R26, 0x1 ;  /* 0x0000001a09047211 */ /* 0x002fc800078408ff */
[-C--:B------:R-:W-:Y:S02]  /*68ca0*/  LEA.HI.X.SX32 R5, R9, R27.reuse, 0x1, P2 ;  /* 0x0000001b09057211 */ /* 0x080fe400010f0eff */
[----:B--2---:R-:W-:Y:S02]  /*68cb0*/  LEA R6, P2, R8, R26, 0x1 ;  /* 0x0000001a08067211 */ /* 0x004fe400078408ff */
[----:B------:R-:W-:Y:S01]  /*68cc0*/  LEA R9, R22, R8, 0x1 ;  /* 0x0000000816097211 */ /* 0x000fe200078e08ff */
[----:B------:R-:W-:Y:S01]  /*68cd0*/  STL [R1+0x11e4], R16 ;  /* 0x0011e41001007387 */ /* 0x000fe20000100800 */
[----:B------:R-:W-:Y:S02]  /*68ce0*/  LEA.HI.X.SX32 R7, R8, R27, 0x1, P2 ;  /* 0x0000001b08077211 */ /* 0x000fe400010f0eff */
[----:B0-----:R-:W-:Y:S01]  /*68cf0*/  MOV R0, R24 ;  /* 0x0000001800007202 */ /* 0x001fe20000000f00 */
[----:B------:R-:W-:Y:S04]  /*68d00*/  STL.64 [R1+0x300], R14 ;  /* 0x0003000e01007387 */ /* 0x000fe80000100a00 */
[----:B------:R0:W-:Y:S04]  /*68d10*/  STG.E.U16 [R2.64], R19 ;  /* 0x0000001302007986 */ /* 0x0001e8000c101504 */
[----:B------:R-:W-:Y:S04]  /*68d20*/  STL.64 [R1+0x2f8], R24 ;  /* 0x0002f81801007387 */ /* 0x000fe80000100a00 */
[----:B------:R-:W1:Y:S01]  /*68d30*/  LDS.64 R24, [R13+0xd000] ;  /* 0x00d000000d187984 */ /* 0x000e620000000a00 */
[----:B0-----:R-:W-:-:S03]  /*68d40*/  LEA R2, P2, R9, R26, 0x1 ;  /* 0x0000001a09027211 */ /* 0x001fc600078408ff */
[----:B------:R0:W-:Y:S01]  /*68d50*/  STG.E.U16 [R4.64], R17 ;  /* 0x0000001104007986 */ /* 0x0001e2000c101504 */
[----:B------:R-:W-:-:S03]  /*68d60*/  LEA.HI.X.SX32 R3, R9, R27, 0x1, P2 ;  /* 0x0000001b09037211 */ /* 0x000fc600010f0eff */
[----:B------:R-:W2:Y:S01]  /*68d70*/  LDS.64 R16, [R10+0xe000] ;  /* 0x00e000000a107984 */ /* 0x000ea20000000a00 */
[----:B0-----:R-:W-:-:S03]  /*68d80*/  LEA R5, R22, R9, 0x1 ;  /* 0x0000000916057211 */ /* 0x001fc600078e08ff */
[----:B------:R-:W0:Y:S01]  /*68d90*/  LDS.64 R8, [R12+0xe000] ;  /* 0x00e000000c087984 */ /* 0x000e220000000a00 */
[----:B------:R-:W-:-:S03]  /*68da0*/  IMAD.MOV.U32 R23, RZ, RZ, R28 ;  /* 0x000000ffff177224 */ /* 0x000fc600078e001c */
[----:B-1----:R1:W-:Y:S04]  /*68db0*/  STL [R1+0x2f4], R25 ;  /* 0x0002f41901007387 */ /* 0x0023e80000100800 */
[----:B------:R-:W-:Y:S04]  /*68dc0*/  STL.64 [R1+0x11e8], R18 ;  /* 0x0011e81201007387 */ /* 0x000fe80000100a00 */
[----:B------:R-:W-:Y:S04]  /*68dd0*/  STL [R1+0x2ec], R29 ;  /* 0x0002ec1d01007387 */ /* 0x000fe80000100800 */
[----:B--2---:R-:W-:Y:S01]  /*68de0*/  STL [R1+0x2e4], R17 ;  /* 0x0002e41101007387 */ /* 0x004fe20000100800 */
[----:B0-----:R-:W-:-:S03]  /*68df0*/  IMAD.MOV.U32 R28, RZ, RZ, R8 ;  /* 0x000000ffff1c7224 */ /* 0x001fc600078e0008 */
[----:B------:R-:W-:Y:S04]  /*68e00*/  STL [R1+0x2dc], R9 ;  /* 0x0002dc0901007387 */ /* 0x000fe80000100800 */
[----:B------:R-:W0:Y:S01]  /*68e10*/  LDS.64 R8, [R13+0xe000] ;  /* 0x00e000000d087984 */ /* 0x000e220000000a00 */
[----:B-1----:R-:W-:Y:S01]  /*68e20*/  IMAD.MOV.U32 R25, RZ, RZ, R16 ;  /* 0x000000ffff197224 */ /* 0x002fe200078e0010 */
[----:B------:R-:W-:Y:S02]  /*68e30*/  LEA R4, P2, R5, R26, 0x1 ;  /* 0x0000001a05047211 */ /* 0x000fe400078408ff */
[----:B------:R1:W-:Y:S04]  /*68e40*/  STG.E.U16 [R6.64], R21 ;  /* 0x0000001506007986 */ /* 0x0003e8000c101504 */
[----:B------:R2:W-:Y:S04]  /*68e50*/  STG.E.U16 [R2.64], R20 ;  /* 0x0000001402007986 */ /* 0x0005e8000c101504 */
[----:B------:R-:W-:Y:S04]  /*68e60*/  LDS.64 R18, [R12+0xf000] ;  /* 0x00f000000c127984 */ /* 0x000fe80000000a00 */
[----:B0-----:R-:W-:Y:S01]  /*68e70*/  STL.64 [R1+0x2d0], R8 ;  /* 0x0002d00801007387 */ /* 0x001fe20000100a00 */
[----:B------:R-:W-:-:S03]  /*68e80*/  IMAD.MOV.U32 R16, RZ, RZ, R8 ;  /* 0x000000ffff107224 */ /* 0x000fc600078e0008 */
[----:B------:R-:W0:Y:S01]  /*68e90*/  LDS.64 R8, [R11+0xe000] ;  /* 0x00e000000b087984 */ /* 0x000e220000000a00 */
[----:B-1----:R-:W-:Y:S02]  /*68ea0*/  LEA R6, R22, R5, 0x1 ;  /* 0x0000000516067211 */ /* 0x002fe400078e08ff */
[-C--:B------:R-:W-:Y:S02]  /*68eb0*/  LEA.HI.X.SX32 R5, R5, R27.reuse, 0x1, P2 ;  /* 0x0000001b05057211 */ /* 0x080fe400010f0eff */
[----:B--2---:R-:W-:Y:S02]  /*68ec0*/  LEA R2, P2, R6, R26, 0x1 ;  /* 0x0000001a06027211 */ /* 0x004fe400078408ff */
[----:B------:R-:W-:Y:S01]  /*68ed0*/  LEA R7, R22, R6, 0x1 ;  /* 0x0000000616077211 */ /* 0x000fe200078e08ff */
[----:B------:R1:W-:Y:S01]  /*68ee0*/  STG.E.U16 [R4.64], R14 ;  /* 0x0000000e04007986 */ /* 0x0003e2000c101504 */
[----:B------:R-:W-:Y:S02]  /*68ef0*/  LEA.HI.X.SX32 R3, R6, R27, 0x1, P2 ;  /* 0x0000001b06037211 */ /* 0x000fe400010f0eff */
[----:B-1----:R-:W-:-:S04]  /*68f00*/  LEA R4, P2, R7, R26, 0x1 ;  /* 0x0000001a07047211 */ /* 0x002fc800078408ff */
[----:B------:R-:W-:Y:S02]  /*68f10*/  LEA.HI.X.SX32 R5, R7, R27, 0x1, P2 ;  /* 0x0000001b07057211 */ /* 0x000fe400010f0eff */
[----:B0-----:R-:W-:Y:S01]  /*68f20*/  MOV R29, R8 ;  /* 0x00000008001d7202 */ /* 0x001fe20000000f00 */
[----:B------:R-:W-:Y:S02]  /*68f30*/  IMAD R8, R22, 0x2, R7 ;  /* 0x0000000216087824 */ /* 0x000fe400078e0207 */
[----:B------:R-:W0:Y:S01]  /*68f40*/  LDS.64 R6, [R10+0xf000] ;  /* 0x00f000000a067984 */ /* 0x000e220000000a00 */
[----:B------:R-:W-:-:S03]  /*68f50*/  MOV R17, R18 ;  /* 0x0000001200117202 */ /* 0x000fc60000000f00 */
[----:B------:R-:W-:Y:S04]  /*68f60*/  STL [R1+0x2cc], R9 ;  /* 0x0002cc0901007387 */ /* 0x000fe80000100800 */
[----:B0-----:R0:W-:Y:S04]  /*68f70*/  STL.64 [R1+0x2c0], R6 ;  /* 0x0002c00601007387 */ /* 0x0011e80000100a00 */
[----:B------:R-:W-:Y:S04]  /*68f80*/  STL.64 [R1+0x2b8], R18 ;  /* 0x0002b81201007387 */ /* 0x000fe80000100a00 */
[----:B------:R-:W1:Y:S01]  /*68f90*/  LDS.64 R18, [R13+0xf000] ;  /* 0x00f000000d127984 */ /* 0x000e620000000a00 */
[----:B------:R-:W-:-:S03]  /*68fa0*/  MOV R15, R6 ;  /* 0x00000006000f7202 */ /* 0x000fc60000000f00 */
[----:B------:R2:W-:Y:S01]  /*68fb0*/  STG.E.U16 [R2.64], R0 ;  /* 0x0000000002007986 */ /* 0x0005e2000c101504 */
[----:B0-----:R-:W-:-:S04]  /*68fc0*/  LEA R6, P2, R8, R26, 0x1 ;  /* 0x0000001a08067211 */ /* 0x001fc800078408ff */
[----:B------:R-:W-:Y:S01]  /*68fd0*/  LEA.HI.X.SX32 R7, R8, R27, 0x1, P2 ;  /* 0x0000001b08077211 */ /* 0x000fe200010f0eff */
[----:B--2---:R-:W-:-:S04]  /*68fe0*/  IMAD R3, R22, 0x2, R8 ;  /* 0x0000000216037824 */ /* 0x004fc800078e0208 */
[C---:B------:R-:W-:Y:S01]  /*68ff0*/  IMAD R9, R22.reuse, 0x2, R3 ;  /* 0x0000000216097824 */ /* 0x040fe200078e0203 */
[C---:B------:R-:W-:Y:S01]  /*69000*/  LEA R2, P2, R3.reuse, R26, 0x1 ;  /* 0x0000001a03027211 */ /* 0x040fe200078408ff */
[----:B------:R0:W-:Y:S03]  /*69010*/  STG.E.U16 [R4.64], R24 ;  /* 0x0000001804007986 */ /* 0x0001e6000c101504 */
[----:B------:R-:W-:Y:S02]  /*69020*/  LEA.HI.X.SX32 R3, R3, R27, 0x1, P2 ;  /* 0x0000001b03037211 */ /* 0x000fe400010f0eff */
[----:B------:R-:W-:Y:S01]  /*69030*/  LEA R8, R22, R9, 0x1 ;  /* 0x0000000916087211 */ /* 0x000fe200078e08ff */
[----:B-1----:R-:W-:Y:S01]  /*69040*/  STL.64 [R1+0x2b0], R18 ;  /* 0x0002b01201007387 */ /* 0x002fe20000100a00 */
[----:B------:R-:W-:-:S03]  /*69050*/  MOV R14, R18 ;  /* 0x00000012000e7202 */ /* 0x000fc60000000f00 */
[----:B------:R-:W1:Y:S01]  /*69060*/  LDS.64 R18, [R11+0xf000] ;  /* 0x00f000000b127984 */ /* 0x000e620000000a00 */
[----:B0-----:R-:W-:-:S03]  /*69070*/  LEA R4, P2, R9, R26, 0x1 ;  /* 0x0000001a09047211 */ /* 0x001fc600078408ff */
[----:B------:R0:W-:Y:S01]  /*69080*/  STG.E.U16 [R6.64], R23 ;  /* 0x0000001706007986 */ /* 0x0001e2000c101504 */
[----:B------:R-:W-:Y:S01]  /*69090*/  LEA.HI.X.SX32 R5, R9, R27, 0x1, P2 ;  /* 0x0000001b09057211 */ /* 0x000fe200010f0eff */
[----:B------:R-:W-:Y:S02]  /*690a0*/  IMAD R9, R22, 0x2, R8 ;  /* 0x0000000216097824 */ /* 0x000fe400078e0208 */
[----:B------:R2:W-:Y:S01]  /*690b0*/  STG.E.U16 [R2.64], R25 ;  /* 0x0000001902007986 */ /* 0x0005e2000c101504 */
[----:B0-----:R-:W-:-:S04]  /*690c0*/  LEA R6, P2, R8, R26, 0x1 ;  /* 0x0000001a08067211 */ /* 0x001fc800078408ff */
[----:B------:R-:W-:Y:S02]  /*690d0*/  LEA.HI.X.SX32 R7, R8, R27, 0x1, P2 ;  /* 0x0000001b08077211 */ /* 0x000fe400010f0eff */
[C---:B--2---:R-:W-:Y:S02]  /*690e0*/  LEA R2, P2, R9.reuse, R26, 0x1 ;  /* 0x0000001a09027211 */ /* 0x044fe400078408ff */
[----:B------:R-:W-:Y:S01]  /*690f0*/  LEA R8, R22, R9, 0x1 ;  /* 0x0000000916087211 */ /* 0x000fe200078e08ff */
[----:B------:R0:W-:Y:S01]  /*69100*/  STG.E.U16 [R4.64], R28 ;  /* 0x0000001c04007986 */ /* 0x0001e2000c101504 */
[----:B------:R-:W-:-:S03]  /*69110*/  LEA.HI.X.SX32 R3, R9, R27, 0x1, P2 ;  /* 0x0000001b09037211 */ /* 0x000fc600010f0eff */
[----:B------:R-:W-:Y:S01]  /*69120*/  IMAD R9, R22, 0x2, R8 ;  /* 0x0000000216097824 */ /* 0x000fe200078e0208 */
        /* <DEDUP_REMOVED lines=9> */
[----:B0-----:R-:W-:-:S03]  /*691c0*/  LEA R2, P2, R8, R26, 0x1 ;  /* 0x0000001a08027211 */ /* 0x001fc600078408ff */
[----:B-1----:R0:W-:Y:S01]  /*691d0*/  STL [R1+0x2ac], R19 ;  /* 0x0002ac1301007387 */ /* 0x0021e20000100800 */
[----:B------:R-:W-:Y:S02]  /*691e0*/  LEA.HI.X.SX32 R3, R8, R27, 0x1, P2 ;  /* 0x0000001b08037211 */ /* 0x000fe400010f0eff */
[----:B--2---:R-:W-:Y:S01]  /*691f0*/  LEA R4, P2, R9, R26, 0x1 ;  /* 0x0000001a09047211 */ /* 0x004fe200078408ff */
[----:B------:R-:W-:-:S03]  /*69200*/  IMAD.MOV.U32 R0, RZ, RZ, R18 ;  /* 0x000000ffff007224 */ /* 0x000fc600078e0012 */
[----:B------:R-:W-:Y:S01]  /*69210*/  LEA.HI.X.SX32 R5, R9, R27, 0x1, P2 ;  /* 0x0000001b09057211 */ /* 0x000fe200010f0eff */
[----:B0-----:R-:W2:Y:S04]  /*69220*/  LDL.LU.64 R18, [R1+0x11e8] ;  /* 0x0011e80001127983 */ /* 0x001ea80000300a00 */
[----:B------:R-:W3:Y:S04]  /*69230*/  LDL.LU R16, [R1+0x11e4] ;  /* 0x0011e40001107983 */ /* 0x000ee80000300800 */
[----:B------:R-:W4:Y:S04]  /*69240*/  LDL.LU R11, [R1+0x490] ;  /* 0x00049000010b7983 */ /* 0x000f280000300800 */
[----:B------:R-:W5:Y:S04]  /*69250*/  LDL.LU R15, [R1+0x11e0] ;  /* 0x0011e000010f7983 */ /* 0x000f680000300800 */
[----:B------:R-:W2:Y:S04]  /*69260*/  LDL.LU R8, [R1+0x498] ;  /* 0x0004980001087983 */ /* 0x000ea80000300800 */
[----:B------:R0:W-:Y:S04]  /*69270*/  STG.E.U16 [R6.64], R17 ;  /* 0x0000001106007986 */ /* 0x0001e8000c101504 */
[----:B------:R1:W-:Y:S04]  /*69280*/  STG.E.U16 [R2.64], R14 ;  /* 0x0000000e02007986 */ /* 0x0003e8000c101504 */
[----:B------:R1:W-:Y:S04]  /*69290*/  STG.E.U16 [R4.64], R0 ;  /* 0x0000000004007986 */ /* 0x0003e8000c101504 */
[----:B0-----:R-:W3:Y:S04]  /*692a0*/  LDL.LU R17, [R1+0x11dc] ;  /* 0x0011dc0001117983 */ /* 0x001ee80000300800 */
[----:B-1----:R-:W3:Y:S04]  /*692b0*/  LDL.LU R14, [R1+0x11d8] ;  /* 0x0011d800010e7983 */ /* 0x002ee80000300800 */
[----:B------:R-:W3:Y:S01]  /*692c0*/  LDL.LU R5, [R1+0x4a0] ;  /* 0x0004a00001057983 */ /* 0x000ee20000300800 */
[----:B------:R-:W-:-:S04]  /*692d0*/  LEA R6, R22, R9, 0x1 ;  /* 0x0000000916067211 */ /* 0x000fc800078e08ff */
[----:B------:R-:W-:Y:S01]  /*692e0*/  LEA R2, P2, R6, R26, 0x1 ;  /* 0x0000001a06027211 */ /* 0x000fe200078408ff */
[----:B------:R-:W-:-:S03]  /*692f0*/  IMAD R7, R22, 0x2, R6 ;  /* 0x0000000216077824 */ /* 0x000fc600078e0206 */
[----:B------:R-:W-:Y:S02]  /*69300*/  LEA.HI.X.SX32 R3, R6, R27, 0x1, P2 ;  /* 0x0000001b06037211 */ /* 0x000fe400010f0eff */
[----:B------:R-:W-:Y:S02]  /*69310*/  LEA R4, P2, R7, R26, 0x1 ;  /* 0x0000001a07047211 */ /* 0x000fe400078408ff */
[----:B--2---:R-:W-:Y:S02]  /*69320*/  PRMT R6, R8, 0x7632, R6 ;  /* 0x0000763208067816 */ /* 0x004fe40000000006 */
[----:B------:R-:W-:Y:S02]  /*69330*/  LEA R8, R22, R7, 0x1 ;  /* 0x0000000716087211 */ /* 0x000fe400078e08ff */
[----:B---3--:R-:W-:Y:S02]  /*69340*/  PRMT R9, R5, 0x7632, R9 ;  /* 0x0000763205097816 */ /* 0x008fe40000000009 */
[----:B------:R-:W-:-:S03]  /*69350*/  LEA.HI.X.SX32 R5, R7, R27, 0x1, P2 ;  /* 0x0000001b07057211 */ /* 0x000fc600010f0eff */
[----:B------:R0:W-:Y:S01]  /*69360*/  STG.E.U16 [R2.64], R9 ;  /* 0x0000000902007986 */ /* 0x0001e2000c101504 */
[----:B------:R-:W-:Y:S01]  /*69370*/  IMAD R7, R22, 0x2, R8 ;  /* 0x0000000216077824 */ /* 0x000fe200078e0208 */
[----:B0-----:R-:W-:-:S04]  /*69380*/  LEA R2, P2, R8, R26, 0x1 ;  /* 0x0000001a08027211 */ /* 0x001fc800078408ff */
[----:B------:R-:W-:Y:S02]  /*69390*/  LEA.HI.X.SX32 R3, R8, R27, 0x1, P2 ;  /* 0x0000001b08037211 */ /* 0x000fe400010f0eff */
[----:B------:R-:W2:Y:S01]  /*693a0*/  LDL.LU R8, [R1+0x488] ;  /* 0x0004880001087983 */ /* 0x000ea20000300800 */
[----:B----4-:R-:W-:-:S03]  /*693b0*/  PRMT R9, R11, 0x7632, R9 ;  /* 0x000076320b097816 */ /* 0x010fc60000000009 */
[----:B------:R0:W-:Y:S04]  /*693c0*/  STG.E.U16 [R4.64], R6 ;  /* 0x0000000604007986 */ /* 0x0001e8000c101504 */
[----:B------:R1:W-:Y:S04]  /*693d0*/  STG.E.U16 [R2.64], R9 ;  /* 0x0000000902007986 */ /* 0x0003e8000c101504 */
[----:B------:R-:W3:Y:S01]  /*693e0*/  LDL.LU R11, [R1+0x460] ;  /* 0x00046000010b7983 */ /* 0x000ee20000300800 */
[----:B0-----:R-:W-:-:S04]  /*693f0*/  LEA R4, P2, R7, R26, 0x1 ;  /* 0x0000001a07047211 */ /* 0x001fc800078408ff */
[----:B------:R-:W-:Y:S02]  /*69400*/  LEA.HI.X.SX32 R5, R7, R27, 0x1, P2 ;  /* 0x0000001b07057211 */ /* 0x000fe400010f0eff */
[----:B--2---:R-:W-:Y:S02]  /*69410*/  PRMT R6, R8, 0x7632, R6 ;  /* 0x0000763208067816 */ /* 0x004fe40000000006 */
[----:B------:R-:W-:-:S04]  /*69420*/  LEA R8, R22, R7, 0x1 ;  /* 0x0000000716087211 */ /* 0x000fc800078e08ff */
[-C--:B-1----:R-:W-:Y:S01]  /*69430*/  LEA R2, P2, R8, R26.reuse, 0x1 ;  /* 0x0000001a08027211 */ /* 0x082fe200078408ff */
[----:B------:R-:W-:Y:S01]  /*69440*/  IMAD R7, R22, 0x2, R8 ;  /* 0x0000000216077824 */ /* 0x000fe200078e0208 */
[----:B------:R0:W-:Y:S02]  /*69450*/  STG.E.U16 [R4.64], R6 ;  /* 0x0000000604007986 */ /* 0x0001e4000c101504 */
[----:B------:R-:W-:Y:S02]  /*69460*/  LEA.HI.X.SX32 R3, R8, R27, 0x1, P2 ;  /* 0x0000001b08037211 */ /* 0x000fe400010f0eff */
[----:B------:R-:W2:Y:S04]  /*69470*/  LDL.LU R8, [R1+0x478] ;  /* 0x0004780001087983 */ /* 0x000ea80000300800 */
[----:B0-----:R-:W4:Y:S01]  /*69480*/  LDL.LU R5, [R1+0x480] ;  /* 0x0004800001057983 */ /* 0x001f220000300800 */
[----:B------:R-:W-:-:S02]  /*69490*/  LEA R4, P2, R7, R26, 0x1 ;  /* 0x0000001a07047211 */ /* 0x000fc400078408ff */
[----:B--2---:R-:W-:Y:S02]  /*694a0*/  PRMT R6, R8, 0x7632, R6 ;  /* 0x0000763208067816 */ /* 0x004fe40000000006 */
[----:B------:R-:W-:Y:S02]  /*694b0*/  LEA R8, R22, R7, 0x1 ;  /* 0x0000000716087211 */ /* 0x000fe400078e08ff */
[----:B----4-:R-:W-:Y:S02]  /*694c0*/  PRMT R9, R5, 0x7632, R9 ;  /* 0x0000763205097816 */ /* 0x010fe40000000009 */
[----:B------:R-:W-:-:S03]  /*694d0*/  LEA.HI.X.SX32 R5, R7, R27, 0x1, P2 ;  /* 0x0000001b07057211 */ /* 0x000fc600010f0eff */
[----:B------:R0:W-:Y:S01]  /*694e0*/  STG.E.U16 [R2.64], R9 ;  /* 0x0000000902007986 */ /* 0x0001e2000c101504 */
[----:B------:R-:W-:-:S03]  /*694f0*/  IMAD R7, R22, 0x2, R8 ;  /* 0x0000000216077824 */ /* 0x000fc600078e0208 */
[----:B------:R1:W-:Y:S01]  /*69500*/  STG.E.U16 [R4.64], R6 ;  /* 0x0000000604007986 */ /* 0x0003e2000c101504 */
[----:B0-----:R-:W-:-:S04]  /*69510*/  LEA R2, P2, R8, R26, 0x1 ;  /* 0x0000001a08027211 */ /* 0x001fc800078408ff */
[----:B------:R-:W-:Y:S02]  /*69520*/  LEA.HI.X.SX32 R3, R8, R27, 0x1, P2 ;  /* 0x0000001b08037211 */ /* 0x000fe400010f0eff */
[----:B------:R-:W2:Y:S04]  /*69530*/  LDL.LU R8, [R1+0x468] ;  /* 0x0004680001087983 */ /* 0x000ea80000300800 */
[----:B-1----:R-:W4:Y:S01]  /*69540*/  LDL.LU R5, [R1+0x470] ;  /* 0x0004700001057983 */ /* 0x002f220000300800 */
[----:B------:R-:W-:Y:S02]  /*69550*/  LEA R4, P2, R7, R26, 0x1 ;  /* 0x0000001a07047211 */ /* 0x000fe400078408ff */
[----:B--2---:R-:W-:Y:S02]  /*69560*/  PRMT R6, R8, 0x7632, R6 ;  /* 0x0000763208067816 */ /* 0x004fe40000000006 */
[----:B------:R-:W-:-:S02]  /*69570*/  LEA R8, R22, R7, 0x1 ;  /* 0x0000000716087211 */ /* 0x000fc400078e08ff */
[----:B----4-:R-:W-:Y:S02]  /*69580*/  PRMT R9, R5, 0x7632, R9 ;  /* 0x0000763205097816 */ /* 0x010fe40000000009 */
[----:B------:R-:W-:-:S03]  /*69590*/  LEA.HI.X.SX32 R5, R7, R27, 0x1, P2 ;  /* 0x0000001b07057211 */ /* 0x000fc600010f0eff */
[----:B------:R0:W-:Y:S01]  /*695a0*/  STG.E.U16 [R2.64], R9 ;  /* 0x0000000902007986 */ /* 0x0001e2000c101504 */
[----:B------:R-:W-:Y:S01]  /*695b0*/  IMAD R7, R22, 0x2, R8 ;  /* 0x0000000216077824 */ /* 0x000fe200078e0208 */
[----:B0-----:R-:W-:-:S04]  /*695c0*/  LEA R2, P2, R8, R26, 0x1 ;  /* 0x0000001a08027211 */ /* 0x001fc800078408ff */
[----:B------:R-:W-:Y:S02]  /*695d0*/  LEA.HI.X.SX32 R3, R8, R27, 0x1, P2 ;  /* 0x0000001b08037211 */ /* 0x000fe400010f0eff */
[----:B------:R-:W2:Y:S01]  /*695e0*/  LDL.LU R8, [R1+0x458] ;  /* 0x0004580001087983 */ /* 0x000ea20000300800 */
[----:B---3--:R-:W-:-:S03]  /*695f0*/  PRMT R9, R11, 0x7632, R9 ;  /* 0x000076320b097816 */ /* 0x008fc60000000009 */
        /* <DEDUP_REMOVED lines=142> */
[----:B------:R-:W2:Y:S04]  /*69ee0*/  LDL.LU R8, [R1+0x3a0] ;  /* 0x0003a00001087983 */ /* 0x000ea80000300800 */
[----:B------:R0:W-:Y:S02]  /*69ef0*/  STG.E.U16 [R4.64], R6 ;  /* 0x0000000604007986 */ /* 0x0001e4000c101504 */
[----:B0-----:R-:W-:Y:S02]  /*69f00*/  LEA R4, P2, R7, R26, 0x1 ;  /* 0x0000001a07047211 */ /* 0x001fe400078408ff */
[----:B---3--:R-:W-:-:S02]  /*69f10*/  PRMT R6, R11, 0x7632, R6 ;  /* 0x000076320b067816 */ /* 0x008fc40000000006 */
[----:B------:R-:W-:Y:S01]  /*69f20*/  LEA.HI.X.SX32 R5, R7, R27, 0x1, P2 ;  /* 0x0000001b07057211 */ /* 0x000fe200010f0eff */
[----:B------:R-:W3:Y:S01]  /*69f30*/  LDL.LU R11, [R1+0x368] ;  /* 0x00036800010b7983 */ /* 0x000ee20000300800 */
[----:B--2---:R-:W-:Y:S02]  /*69f40*/  PRMT R9, R8, 0x7632, R9 ;  /* 0x0000763208097816 */ /* 0x004fe40000000009 */
[----:B------:R-:W-:-:S03]  /*69f50*/  LEA R8, R22, R7, 0x1 ;  /* 0x0000000716087211 */ /* 0x000fc600078e08ff */
[----:B------:R0:W-:Y:S02]  /*69f60*/  STG.E.U16 [R2.64], R9 ;  /* 0x0000000902007986 */ /* 0x0001e4000c101504 */
[----:B------:R-:W-:Y:S02]  /*69f70*/  IMAD R7, R22, 0x2, R8 ;  /* 0x0000000216077824 */ /* 0x000fe400078e0208 */
        /* <DEDUP_REMOVED lines=12> */
[CC--:B0-----:R-:W-:Y:S02]  /*6a040*/  LEA R2, P2, R8.reuse, R26.reuse, 0x1 ;  /* 0x0000001a08027211 */ /* 0x0c1fe400078408ff */
[----:B------:R-:W2:Y:S02]  /*6a050*/  LDL.LU R9, [R1+0x378] ;  /* 0x0003780001097983 */ /* 0x000ea40000300800 */
[----:B------:R-:W-:Y:S02]  /*6a060*/  LEA.HI.X.SX32 R3, R8, R27, 0x1, P2 ;  /* 0x0000001b08037211 */ /* 0x000fe400010f0eff */
[----:B------:R-:W4:Y:S04]  /*6a070*/  LDL.LU R8, [R1+0x380] ;  /* 0x0003800001087983 */ /* 0x000f280000300800 */
[----:B------:R0:W-:Y:S02]  /*6a080*/  STG.E.U16 [R4.64], R6 ;  /* 0x0000000604007986 */ /* 0x0001e4000c101504 */
[----:B0-----:R-:W-:-:S02]  /*6a090*/  LEA R6, P2, R7, R26, 0x1 ;  /* 0x0000001a07067211 */ /* 0x001fc400078408ff */
[----:B------:R-:W-:Y:S02]  /*6a0a0*/  LEA R5, R22, R7, 0x1 ;  /* 0x0000000716057211 */ /* 0x000fe400078e08ff */
[----:B------:R-:W-:Y:S02]  /*6a0b0*/  LEA.HI.X.SX32 R7, R7, R27, 0x1, P2 ;  /* 0x0000001b07077211 */ /* 0x000fe400010f0eff */
[----:B--2---:R-:W-:Y:S02]  /*6a0c0*/  PRMT R10, R9, 0x7632, R10 ;  /* 0x00007632090a7816 */ /* 0x004fe4000000000a */
[----:B----4-:R-:W-:-:S05]  /*6a0d0*/  PRMT R4, R8, 0x7632, R4 ;  /* 0x0000763208047816 */ /* 0x010fca0000000004 */
[----:B------:R-:W-:Y:S04]  /*6a0e0*/  STG.E.U16 [R2.64], R4 ;  /* 0x0000000402007986 */ /* 0x000fe8000c101504 */
[----:B------:R0:W-:Y:S04]  /*6a0f0*/  STG.E.U16 [R6.64], R10 ;  /* 0x0000000a06007986 */ /* 0x0001e8000c101504 */
[----:B0-----:R-:W2:Y:S01]  /*6a100*/  LDL.LU R6, [R1+0x370] ;  /* 0x0003700001067983 */ /* 0x001ea20000300800 */
[----:B------:R-:W-:Y:S01]  /*6a110*/  IMAD R9, R22, 0x2, R5 ;  /* 0x0000000216097824 */ /* 0x000fe200078e0205 */
[----:B------:R-:W-:-:S04]  /*6a120*/  LEA R4, P2, R5, R26, 0x1 ;  /* 0x0000001a05047211 */ /* 0x000fc800078408ff */
[----:B------:R-:W-:Y:S02]  /*6a130*/  LEA.HI.X.SX32 R5, R5, R27, 0x1, P2 ;  /* 0x0000001b05057211 */ /* 0x000fe400010f0eff */
[C---:B------:R-:W-:Y:S02]  /*6a140*/  LEA R2, P2, R9.reuse, R26, 0x1 ;  /* 0x0000001a09027211 */ /* 0x040fe400078408ff */
[----:B------:R-:W-:Y:S02]  /*6a150*/  LEA R8, R22, R9, 0x1 ;  /* 0x0000000916087211 */ /* 0x000fe400078e08ff */
[----:B------:R-:W-:Y:S02]  /*6a160*/  LEA.HI.X.SX32 R3, R9, R27, 0x1, P2 ;  /* 0x0000001b09037211 */ /* 0x000fe400010f0eff */
[----:B------:R-:W-:Y:S01]  /*6a170*/  PRMT R13, R14, 0x7632, R13 ;  /* 0x000076320e0d7816 */ /* 0x000fe2000000000d */
[----:B------:R-:W-:Y:S01]  /*6a180*/  IMAD R7, R22, 0x2, R8 ;  /* 0x0000000216077824 */ /* 0x000fe200078e0208 */
[----:B--2---:R-:W-:-:S05]  /*6a190*/  PRMT R10, R6, 0x7632, R10 ;  /* 0x00007632060a7816 */ /* 0x004fca000000000a */
[----:B------:R0:W-:Y:S02]  /*6a1a0*/  STG.E.U16 [R4.64], R10 ;  /* 0x0000000a04007986 */ /* 0x0001e4000c101504 */
[----:B0-----:R-:W-:-:S04]  /*6a1b0*/  LEA R4, P2, R8, R26, 0x1 ;  /* 0x0000001a08047211 */ /* 0x001fc800078408ff */
[----:B------:R-:W-:Y:S02]  /*6a1c0*/  LEA.HI.X.SX32 R5, R8, R27, 0x1, P2 ;  /* 0x0000001b08057211 */ /* 0x000fe400010f0eff */
[----:B------:R-:W2:Y:S04]  /*6a1d0*/  LDL.LU R8, [R1+0x358] ;  /* 0x0003580001087983 */ /* 0x000ea80000300800 */
[----:B------:R-:W4:Y:S01]  /*6a1e0*/  LDL.LU R14, [R1+0x11d4] ;  /* 0x0011d400010e7983 */ /* 0x000f220000300800 */
[----:B---3--:R-:W-:Y:S02]  /*6a1f0*/  PRMT R12, R11, 0x7632, R12 ;  /* 0x000076320b0c7816 */ /* 0x008fe4000000000c */
[----:B------:R-:W-:-:S03]  /*6a200*/  LEA R6, R22, R7, 0x1 ;  /* 0x0000000716067211 */ /* 0x000fc600078e08ff */
[----:B------:R0:W-:Y:S04]  /*6a210*/  STG.E.U16 [R2.64], R12 ;  /* 0x0000000c02007986 */ /* 0x0001e8000c101504 */
[----:B------:R1:W-:Y:S01]  /*6a220*/  STG.E.U16 [R4.64], R13 ;  /* 0x0000000d04007986 */ /* 0x0003e2000c101504 */
[----:B0-----:R-:W-:-:S04]  /*6a230*/  LEA R2, P2, R7, R26, 0x1 ;  /* 0x0000001a07027211 */ /* 0x001fc800078408ff */
[----:B------:R-:W-:Y:S02]  /*6a240*/  LEA.HI.X.SX32 R3, R7, R27, 0x1, P2 ;  /* 0x0000001b07037211 */ /* 0x000fe400010f0eff */
[----:B-1----:R-:W-:-:S04]  /*6a250*/  LEA R4, P2, R6, R26, 0x1 ;  /* 0x0000001a06047211 */ /* 0x002fc800078408ff */
[----:B------:R-:W-:Y:S02]  /*6a260*/  LEA.HI.X.SX32 R5, R6, R27, 0x1, P2 ;  /* 0x0000001b06057211 */ /* 0x000fe400010f0eff */
[----:B--2---:R-:W-:Y:S02]  /*6a270*/  PRMT R12, R8, 0x7632, R12 ;  /* 0x00007632080c7816 */ /* 0x004fe4000000000c */
[----:B----4-:R-:W-:-:S03]  /*6a280*/  PRMT R14, R17, 0x7632, R14 ;  /* 0x00007632110e7816 */ /* 0x010fc6000000000e */
[----:B------:R-:W-:Y:S04]  /*6a290*/  STG.E.U16 [R2.64], R12 ;  /* 0x0000000c02007986 */ /* 0x000fe8000c101504 */
[----:B------:R0:W-:Y:S04]  /*6a2a0*/  STG.E.U16 [R4.64], R14 ;  /* 0x0000000e04007986 */ /* 0x0001e8000c101504 */
[----:B0-----:R-:W2:Y:S01]  /*6a2b0*/  LDL.LU R14, [R1+0x338] ;  /* 0x00033800010e7983 */ /* 0x001ea20000300800 */
[----:B------:R-:W-:Y:S01]  /*6a2c0*/  IMAD R11, R22, 0x2, R6 ;  /* 0x00000002160b7824 */ /* 0x000fe200078e0206 */
[----:B-----5:R-:W-:-:S04]  /*6a2d0*/  PRMT R13, R15, 0x7632, R13 ;  /* 0x000076320f0d7816 */ /* 0x020fc8000000000d */
[----:B------:R-:W-:Y:S02]  /*6a2e0*/  LEA R10, R22, R11, 0x1 ;  /* 0x0000000b160a7211 */ /* 0x000fe400078e08ff */
[----:B------:R-:W-:-:S03]  /*6a2f0*/  LEA R2, P2, R11, R26, 0x1 ;  /* 0x0000001a0b027211 */ /* 0x000fc600078408ff */
[----:B------:R-:W-:Y:S01]  /*6a300*/  IMAD R9, R22, 0x2, R10 ;  /* 0x0000000216097824 */ /* 0x000fe200078e020a */
[----:B------:R-:W-:Y:S02]  /*6a310*/  LEA.HI.X.SX32 R3, R11, R27, 0x1, P2 ;  /* 0x0000001b0b037211 */ /* 0x000fe400010f0eff */
[----:B------:R-:W-:-:S03]  /*6a320*/  LEA R4, P2, R10, R26, 0x1 ;  /* 0x0000001a0a047211 */ /* 0x000fc600078408ff */
[----:B------:R0:W-:Y:S01]  /*6a330*/  STG.E.U16 [R2.64], R13 ;  /* 0x0000000d02007986 */ /* 0x0001e2000c101504 */
[----:B------:R-:W-:Y:S02]  /*6a340*/  LEA.HI.X.SX32 R5, R10, R27, 0x1, P2 ;  /* 0x0000001b0a057211 */ /* 0x000fe400010f0eff */
[----:B------:R-:W-:Y:S02]  /*6a350*/  PRMT R11, R16, 0x7632, R11 ;  /* 0x00007632100b7816 */ /* 0x000fe4000000000b */
[----:B0-----:R-:W-:-:S04]  /*6a360*/  LEA R2, P2, R9, R26, 0x1 ;  /* 0x0000001a09027211 */ /* 0x001fc800078408ff */
[----:B------:R-:W-:Y:S01]  /*6a370*/  LEA.HI.X.SX32 R3, R9, R27, 0x1, P2 ;  /* 0x0000001b09037211 */ /* 0x000fe200010f0eff */
[----:B------:R-:W-:Y:S01]  /*6a380*/  STG.E.U16 [R4.64], R11 ;  /* 0x0000000b04007986 */ /* 0x000fe2000c101504 */
[----:B------:R-:W-:Y:S02]  /*6a390*/  PRMT R13, R18, 0x7632, R13 ;  /* 0x00007632120d7816 */ /* 0x000fe4000000000d */
[----:B--2---:R-:W-:-:S05]  /*6a3a0*/  PRMT R10, R14, 0x7632, R10 ;  /* 0x000076320e0a7816 */ /* 0x004fca000000000a */
[----:B------:R0:W-:Y:S04]  /*6a3b0*/  STG.E.U16 [R2.64], R10 ;  /* 0x0000000a02007986 */ /* 0x0001e8000c101504 */
[----:B0-----:R-:W2:Y:S04]  /*6a3c0*/  LDL.LU R10, [R1+0x330] ;  /* 0x00033000010a7983 */ /* 0x001ea80000300800 */
[----:B------:R-:W3:Y:S01]  /*6a3d0*/  LDL.LU R18, [R1+0x11d0] ;  /* 0x0011d00001127983 */ /* 0x000ee20000300800 */
[----:B------:R-:W-:-:S04]  /*6a3e0*/  LEA R8, R22, R9, 0x1 ;  /* 0x0000000916087211 */ /* 0x000fc800078e08ff */
[----:B------:R-:W-:Y:S01]  /*6a3f0*/  LEA R4, P2, R8, R26, 0x1 ;  /* 0x0000001a08047211 */ /* 0x000fe200078408ff */
[----:B------:R-:W-:-:S03]  /*6a400*/  IMAD R7, R22, 0x2, R8 ;  /* 0x0000000216077824 */ /* 0x000fc600078e0208 */
[----:B------:R-:W-:Y:S02]  /*6a410*/  LEA.HI.X.SX32 R5, R8, R27, 0x1, P2 ;  /* 0x0000001b08057211 */ /* 0x000fe400010f0eff */
[C---:B------:R-:W-:Y:S02]  /*6a420*/  LEA R2, P2, R7.reuse, R26, 0x1 ;  /* 0x0000001a07027211 */ /* 0x040fe400078408ff */
[----:B------:R-:W-:Y:S02]  /*6a430*/  LEA R6, R22, R7, 0x1 ;  /* 0x0000000716067211 */ /* 0x000fe400078e08ff */
[----:B------:R-:W-:-:S03]  /*6a440*/  LEA.HI.X.SX32 R3, R7, R27, 0x1, P2 ;  /* 0x0000001b07037211 */ /* 0x000fc600010f0eff */
[----:B------:R-:W-:Y:S01]  /*6a450*/  IMAD R12, R22, 0x2, R6 ;  /* 0x00000002160c7824 */ /* 0x000fe200078e0206 */
[----:B--2---:R-:W-:-:S05]  /*6a460*/  PRMT R8, R10, 0x7632, R8 ;  /* 0x000076320a087816 */ /* 0x004fca0000000008 */
[----:B------:R0:W-:Y:S02]  /*6a470*/  STG.E.U16 [R4.64], R8 ;  /* 0x0000000804007986 */ /* 0x0001e4000c101504 */
[----:B0-----:R-:W-:-:S04]  /*6a480*/  LEA R4, P2, R6, R26, 0x1 ;  /* 0x0000001a06047211 */ /* 0x001fc800078408ff */
[----:B------:R-:W-:Y:S02]  /*6a490*/  LEA.HI.X.SX32 R5, R6, R27, 0x1, P2 ;  /* 0x0000001b06057211 */ /* 0x000fe400010f0eff */
[----:B------:R-:W2:Y:S01]  /*6a4a0*/  LDL.LU R6, [R1+0x318] ;  /* 0x0003180001067983 */ /* 0x000ea20000300800 */
[----:B---3--:R-:W-:-:S03]  /*6a4b0*/  PRMT R18, R19, 0x7632, R18 ;  /* 0x0000763213127816 */ /* 0x008fc60000000012 */
[----:B------:R-:W3:Y:S01]  /*6a4c0*/  LDL.LU R19, [R1+0x11cc] ;  /* 0x0011cc0001137983 */ /* 0x000ee20000300800 */
[----:B------:R-:W-:-:S03]  /*6a4d0*/  LEA R15, R22, R12, 0x1 ;  /* 0x0000000c160f7211 */ /* 0x000fc600078e08ff */
[----:B------:R0:W-:Y:S02]  /*6a4e0*/  STG.E.U16 [R2.64], R13 ;  /* 0x0000000d02007986 */ /* 0x0001e4000c101504 */
[----:B------:R-:W-:Y:S02]  /*6a4f0*/  IMAD R17, R22, 0x2, R15 ;  /* 0x0000000216117824 */ /* 0x000fe400078e020f */
[----:B------:R1:W-:Y:S01]  /*6a500*/  STG.E.U16 [R4.64], R18 ;  /* 0x0000001204007986 */ /* 0x0003e2000c101504 */
[----:B0-----:R-:W-:-:S04]  /*6a510*/  LEA R2, P2, R12, R26, 0x1 ;  /* 0x0000001a0c027211 */ /* 0x001fc800078408ff */
[----:B------:R-:W-:Y:S02]  /*6a520*/  LEA.HI.X.SX32 R3, R12, R27, 0x1, P2 ;  /* 0x0000001b0c037211 */ /* 0x000fe400010f0eff */
[----:B-1----:R-:W-:-:S04]  /*6a530*/  LEA R4, P2, R15, R26, 0x1 ;  /* 0x0000001a0f047211 */ /* 0x002fc800078408ff */
[----:B------:R-:W-:Y:S02]  /*6a540*/  LEA.HI.X.SX32 R5, R15, R27, 0x1, P2 ;  /* 0x0000001b0f057211 */ /* 0x000fe400010f0eff */
[----:B------:R-:W-:Y:S02]  /*6a550*/  PRMT R18, R20, 0x7632, R18 ;  /* 0x0000763214127816 */ /* 0x000fe40000000012 */
[----:B------:R-:W-:-:S05]  /*6a560*/  LEA R16, R22, R17, 0x1 ;  /* 0x0000001116107211 */ /* 0x000fca00078e08ff */
[----:B------:R-:W-:Y:S01]  /*6a570*/  IMAD R14, R22, 0x2, R16 ;  /* 0x00000002160e7824 */ /* 0x000fe200078e0210 */
[----:B--2---:R-:W-:-:S05]  /*6a580*/  PRMT R13, R6, 0x7632, R13 ;  /* 0x00007632060d7816 */ /* 0x004fca000000000d */
[----:B------:R0:W-:Y:S01]  /*6a590*/  STG.E.U16 [R2.64], R13 ;  /* 0x0000000d02007986 */ /* 0x0001e2000c101504 */
[----:B---3--:R-:W-:Y:S02]  /*6a5a0*/  PRMT R19, R21, 0x7632, R19 ;  /* 0x0000763215137816 */ /* 0x008fe40000000013 */
[----:B0-----:R-:W-:-:S04]  /*6a5b0*/  LEA R2, P2, R17, R26, 0x1 ;  /* 0x0000001a11027211 */ /* 0x001fc800078408ff */
[----:B------:R-:W-:Y:S01]  /*6a5c0*/  LEA.HI.X.SX32 R3, R17, R27, 0x1, P2 ;  /* 0x0000001b11037211 */ /* 0x000fe200010f0eff */
[----:B------:R-:W-:Y:S04]  /*6a5d0*/  STG.E.U16 [R4.64], R19 ;  /* 0x0000001304007986 */ /* 0x000fe8000c101504 */
[----:B------:R0:W-:Y:S04]  /*6a5e0*/  STG.E.U16 [R2.64], R18 ;  /* 0x0000001202007986 */ /* 0x0001e8000c101504 */
[----:B0-----:R-:W2:Y:S04]  /*6a5f0*/  LDL.LU R18, [R1+0x2f8] ;  /* 0x0002f80001127983 */ /* 0x001ea80000300800 */
[----:B------:R-:W3:Y:S01]  /*6a600*/  LDL.LU R3, [R1+0x300] ;  /* 0x0003000001037983 */ /* 0x000ee20000300800 */
[----:B------:R-:W-:-:S05]  /*6a610*/  LEA R9, R22, R14, 0x1 ;  /* 0x0000000e16097211 */ /* 0x000fca00078e08ff */
[----:B------:R-:W-:-:S05]  /*6a620*/  IMAD R11, R22, 0x2, R9 ;  /* 0x00000002160b7824 */ /* 0x000fca00078e0209 */
[----:B------:R-:W-:-:S05]  /*6a630*/  LEA R10, R22, R11, 0x1 ;  /* 0x0000000b160a7211 */ /* 0x000fca00078e08ff */
[----:B------:R-:W-:-:S05]  /*6a640*/  IMAD R8, R22, 0x2, R10 ;  /* 0x0000000216087824 */ /* 0x000fca00078e020a */
[----:B------:R-:W-:-:S05]  /*6a650*/  LEA R7, R22, R8, 0x1 ;  /* 0x0000000816077211 */ /* 0x000fca00078e08ff */
[----:B------:R-:W-:-:S05]  /*6a660*/  IMAD R6, R22, 0x2, R7 ;  /* 0x0000000216067824 */ /* 0x000fca00078e0207 */
[----:B------:R-:W-:-:S05]  /*6a670*/  LEA R12, R22, R6, 0x1 ;  /* 0x00000006160c7211 */ /* 0x000fca00078e08ff */
[----:B------:R-:W-:-:S05]  /*6a680*/  IMAD R13, R22, 0x2, R12 ;  /* 0x00000002160d7824 */ /* 0x000fca00078e020c */
[----:B------:R-:W-:-:S05]  /*6a690*/  LEA R15, R22, R13, 0x1 ;  /* 0x0000000d160f7211 */ /* 0x000fca00078e08ff */
[----:B------:R-:W-:Y:S01]  /*6a6a0*/  IMAD R21, R22, 0x2, R15 ;  /* 0x0000000216157824 */ /* 0x000fe200078e020f */
[----:B------:R-:W-:-:S04]  /*6a6b0*/  LEA R4, P2, R16, R26, 0x1 ;  /* 0x0000001a10047211 */ /* 0x000fc800078408ff */
[----:B------:R-:W-:Y:S02]  /*6a6c0*/  LEA R20, R22, R21, 0x1 ;  /* 0x0000001516147211 */ /* 0x000fe400078e08ff */
[----:B------:R-:W-:-:S03]  /*6a6d0*/  LEA.HI.X.SX32 R5, R16, R27, 0x1, P2 ;  /* 0x0000001b10057211 */ /* 0x000fc600010f0eff */
[----:B------:R-:W-:Y:S01]  /*6a6e0*/  IMAD R19, R22, 0x2, R20 ;  /* 0x0000000216137824 */ /* 0x000fe200078e0214 */
[----:B------:R-:W-:Y:S02]  /*6a6f0*/  LEA R2, P2, R14, R26, 0x1 ;  /* 0x0000001a0e027211 */ /* 0x000fe400078408ff */
[----:B--2---:R-:W-:Y:S02]  /*6a700*/  PRMT R17, R18, 0x7632, R17 ;  /* 0x0000763212117816 */ /* 0x004fe40000000011 */
[----:B------:R-:W-:Y:S02]  /*6a710*/  LEA R18, R22, R19, 0x1 ;  /* 0x0000001316127211 */ /* 0x000fe400078e08ff */
[----:B---3--:R-:W-:Y:S02]  /*6a720*/  PRMT R16, R3, 0x7632, R16 ;  /* 0x0000763203107816 */ /* 0x008fe40000000010 */
[----:B------:R-:W-:-:S03]  /*6a730*/  LEA.HI.X.SX32 R3, R14, R27, 0x1, P2 ;  /* 0x0000001b0e037211 */ /* 0x000fc600010f0eff */
[----:B------:R0:W-:Y:S04]  /*6a740*/  STG.E.U16 [R4.64], R16 ;  /* 0x0000001004007986 */ /* 0x0001e8000c101504 */
[----:B------:R1:W-:Y:S01]  /*6a750*/  STG.E.U16 [R2.64], R17 ;  /* 0x0000001102007986 */ /* 0x0003e2000c101504 */
[----:B0-----:R-:W-:Y:S01]  /*6a760*/  LEA R4, P2, R9, R26, 0x1 ;  /* 0x0000001a09047211 */ /* 0x001fe200078408ff */
[----:B------:R-:W-:-:S03]  /*6a770*/  IMAD R16, R22, 0x2, R18 ;  /* 0x0000000216107824 */ /* 0x000fc600078e0212 */
[----:B------:R-:W-:Y:S02]  /*6a780*/  LEA.HI.X.SX32 R5, R9, R27, 0x1, P2 ;  /* 0x0000001b09057211 */ /* 0x000fe400010f0eff */
[----:B------:R-:W-:Y:S02]  /*6a790*/  LEA R9, R22, R16, 0x1 ;  /* 0x0000001016097211 */ /* 0x000fe400078e08ff */
[----:B-1----:R-:W-:-:S03]  /*6a7a0*/  PRMT R17, R24, 0x7632, R17 ;  /* 0x0000763218117816 */ /* 0x002fc60000000011 */
[C---:B------:R-:W-:Y:S01]  /*6a7b0*/  IMAD R24, R22.reuse, 0x2, R9 ;  /* 0x0000000216187824 */ /* 0x040fe200078e0209 */
[----:B------:R-:W-:Y:S02]  /*6a7c0*/  PRMT R14, R23, 0x7632, R14 ;  /* 0x00007632170e7816 */ /* 0x000fe4000000000e */
[C---:B------:R-:W-:Y:S02]  /*6a7d0*/  LEA R2, P2, R11.reuse, R26, 0x1 ;  /* 0x0000001a0b027211 */ /* 0x040fe400078408ff */
[----:B------:R-:W-:Y:S01]  /*6a7e0*/  LEA R23, R22, R24, 0x1 ;  /* 0x0000001816177211 */ /* 0x000fe200078e08ff */
[----:B------:R0:W-:Y:S01]  /*6a7f0*/  STL [R1+0x11c4], R24 ;  /* 0x0011c41801007387 */ /* 0x0001e20000100800 */
[----:B------:R-:W-:-:S03]  /*6a800*/  LEA.HI.X.SX32 R3, R11, R27, 0x1, P2 ;  /* 0x0000001b0b037211 */ /* 0x000fc600010f0eff */
[----:B------:R1:W-:Y:S01]  /*6a810*/  STG.E.U16 [R4.64], R17 ;  /* 0x0000001104007986 */ /* 0x0003e2000c101504 */
[----:B0-----:R-:W-:-:S05]  /*6a820*/  IMAD.MOV.U32 R24, RZ, RZ, c[0x0][0x1c8] ;  /* 0x00007200ff187624 */ /* 0x001fca00078e00ff */
[----:B------:R-:W-:Y:S02]  /*6a830*/  LEA R22, R24, R23, 0x1 ;  /* 0x0000001718167211 */ /* 0x000fe400078e08ff */
[----:B-1----:R-:W-:-:S04]  /*6a840*/  LEA R4, P2, R10, R26, 0x1 ;  /* 0x0000001a0a047211 */ /* 0x002fc800078408ff */
[----:B------:R-:W-:Y:S02]  /*6a850*/  LEA.HI.X.SX32 R5, R10, R27, 0x1, P2 ;  /* 0x0000001b0a057211 */ /* 0x000fe400010f0eff */
[----:B------:R-:W-:Y:S01]  /*6a860*/  PRMT R10, R25, 0x7632, R10 ;  /* 0x00007632190a7816 */ /* 0x000fe2000000000a */
[----:B------:R-:W-:Y:S01]  /*6a870*/  IMAD R25, R24, 0x2, R22 ;  /* 0x0000000218197824 */ /* 0x000fe200078e0216 */
[----:B------:R0:W-:Y:S01]  /*6a880*/  STG.E.U16 [R2.64], R14 ;  /* 0x0000000e02007986 */ /* 0x0001e2000c101504 */
[----:B------:R-:W-:-:S03]  /*6a890*/  PRMT R11, R28, 0x7632, R11 ;  /* 0x000076321c0b7816 */ /* 0x000fc6000000000b */
[----:B------:R-:W-:Y:S01]  /*6a8a0*/  LEA R28, R24, R25, 0x1 ;  /* 0x00000019181c7211 */ /* 0x000fe200078e08ff */
[----:B------:R-:W-:Y:S01]  /*6a8b0*/  STG.E.U16 [R4.64], R10 ;  /* 0x0000000a04007986 */ /* 0x000fe2000c101504 */
[----:B0-----:R-:W-:-:S03]  /*6a8c0*/  LEA R2, P2, R8, R26, 0x1 ;  /* 0x0000001a08027211 */ /* 0x001fc600078408ff */
[----:B------:R-:W2:Y:S01]  /*6a8d0*/  LDL.LU R14, [R1+0x2b8] ;  /* 0x0002b800010e7983 */ /* 0x000ea20000300800 */
[----:B------:R-:W-:Y:S01]  /*6a8e0*/  LEA.HI.X.SX32 R3, R8, R27, 0x1, P2 ;  /* 0x0000001b08037211 */ /* 0x000fe200010f0eff */
[----:B------:R-:W-:Y:S02]  /*6a8f0*/  IMAD R8, R24, 0x2, R28 ;  /* 0x0000000218087824 */ /* 0x000fe400078e021c */
[----:B------:R0:W-:Y:S04]  /*6a900*/  STL [R1+0x11c0], R28 ;  /* 0x0011c01c01007387 */ /* 0x0001e80000100800 */
[----:B0-----:R-:W3:Y:S04]  /*6a910*/  LDL.LU R28, [R1+0x2b0] ;  /* 0x0002b000011c7983 */ /* 0x001ee80000300800 */
[----:B------:R-:W4:Y:S01]  /*6a920*/  LDL.LU R5, [R1+0x2d0] ;  /* 0x0002d00001057983 */ /* 0x000f220000300800 */
[----:B------:R-:W-:-:S03]  /*6a930*/  LEA R10, P2, R7, R26, 0x1 ;  /* 0x0000001a070a7211 */ /* 0x000fc600078408ff */
[----:B------:R0:W-:Y:S02]  /*6a940*/  STG.E.U16 [R2.64], R11 ;  /* 0x0000000b02007986 */ /* 0x0001e4000c101504 */
[-C--:B0-----:R-:W-:Y:S02]  /*6a950*/  LEA.HI.X.SX32 R11, R7, R27.reuse, 0x1, P2 ;  /* 0x0000001b070b7211 */ /* 0x081fe400010f0eff */
[C---:B------:R-:W-:Y:S02]  /*6a960*/  LEA R4, P2, R6.reuse, R26, 0x1 ;  /* 0x0000001a06047211 */ /* 0x040fe400078408ff */
[----:B------:R-:W-:Y:S02]  /*6a970*/  PRMT R3, R29, 0x7632, R3 ;  /* 0x000076321d037816 */ /* 0x000fe40000000003 */
[----:B------:R-:W2:Y:S01]  /*6a980*/  LDL.LU R29, [R1+0x11c8] ;  /* 0x0011c800011d7983 */ /* 0x000ea20000300800 */
[----:B----4-:R-:W-:Y:S02]  /*6a990*/  PRMT R7, R5, 0x7632, R7 ;  /* 0x0000763205077816 */ /* 0x010fe40000000007 */
[----:B------:R-:W-:-:S03]  /*6a9a0*/  LEA.HI.X.SX32 R5, R6, R27, 0x1, P2 ;  /* 0x0000001b06057211 */ /* 0x000fc600010f0eff */
[----:B------:R-:W-:Y:S04]  /*6a9b0*/  STG.E.U16 [R10.64], R7 ;  /* 0x000000070a007986 */ /* 0x000fe8000c101504 */
[----:B------:R0:W-:Y:S04]  /*6a9c0*/  STG.E.U16 [R4.64], R3 ;  /* 0x0000000304007986 */ /* 0x0001e8000c101504 */
[----:B0-----:R-:W4:Y:S01]  /*6a9d0*/  LDL.LU R5, [R1+0x2c0] ;  /* 0x0002c00001057983 */ /* 0x001f220000300800 */
[----:B------:R-:W-:-:S05]  /*6a9e0*/  LEA R2, R24, R8, 0x1 ;  /* 0x0000000818027211 */ /* 0x000fca00078e08ff */
[----:B------:R-:W-:-:S05]  /*6a9f0*/  IMAD R6, R24, 0x2, R2 ;  /* 0x0000000218067824 */ /* 0x000fca00078e0202 */
[----:B------:R-:W-:Y:S02]  /*6aa00*/  LEA R7, R24, R6, 0x1 ;  /* 0x0000000618077211 */ /* 0x000fe400078e08ff */
[----:B------:R-:W-:-:S03]  /*6aa10*/  LEA R10, P2, R12, R26, 0x1 ;  /* 0x0000001a0c0a7211 */ /* 0x000fc600078408ff */
[----:B------:R-:W-:Y:S01]  /*6aa20*/  IMAD R3, R24, 0x2, R7 ;  /* 0x0000000218037824 */ /* 0x000fe200078e0207 */
[----:B------:R-:W-:Y:S02]  /*6aa30*/  LEA.HI.X.SX32 R11, R12, R27, 0x1, P2 ;  /* 0x0000001b0c0b7211 */ /* 0x000fe400010f0eff */
[CC--:B------:R-:W-:Y:S02]  /*6aa40*/  LEA R12, P2, R13.reuse, R26.reuse, 0x1 ;  /* 0x0000001a0d0c7211 */ /* 0x0c0fe400078408ff */
[----:B------:R-:W-:Y:S02]  /*6aa50*/  LEA R4, R24, R3, 0x1 ;  /* 0x0000000318047211 */ /* 0x000fe400078e08ff */
[----:B--2---:R-:W-:Y:S02]  /*6aa60*/  PRMT R29, R14, 0x7632, R29 ;  /* 0x000076320e1d7816 */ /* 0x004fe4000000001d */
[----:B------:R-:W-:Y:S02]  /*6aa70*/  LEA.HI.X.SX32 R13, R13, R27, 0x1, P2 ;  /* 0x0000001b0d0d7211 */ /* 0x000fe400010f0eff */
[----:B------:R-:W-:-:S04]  /*6aa80*/  LEA R14, P2, R15, R26, 0x1 ;  /* 0x0000001a0f0e7211 */ /* 0x000fc800078408ff */
[----:B------:R-:W-:Y:S02]  /*6aa90*/  LEA.HI.X.SX32 R15, R15, R27, 0x1, P2 ;  /* 0x0000001b0f0f7211 */ /* 0x000fe400010f0eff */
[----:B----4-:R-:W-:Y:S01]  /*6aaa0*/  PRMT R17, R5, 0x7632, R17 ;  /* 0x0000763205117816 */ /* 0x010fe20000000011 */
[----:B------:R-:W-:-:S04]  /*6aab0*/  IMAD R5, R24, 0x2, R4 ;  /* 0x0000000218057824 */ /* 0x000fc800078e0204 */
[----:B------:R0:W-:Y:S04]  /*6aac0*/  STG.E.U16 [R10.64], R17 ;  /* 0x000000110a007986 */ /* 0x0001e8000c101504 */
[----:B------:R3:W-:Y:S01]  /*6aad0*/  STG.E.U16 [R12.64], R29 ;  /* 0x0000001d0c007986 */ /* 0x0007e2000c101504 */
[----:B0-----:R-:W-:Y:S02]  /*6aae0*/  LEA R17, R24, R5, 0x1 ;  /* 0x0000000518117211 */ /* 0x001fe400078e08ff */
[C---:B------:R-:W-:Y:S02]  /*6aaf0*/  LEA R10, P2, R21.reuse, R26, 0x1 ;  /* 0x0000001a150a7211 */ /* 0x040fe400078408ff */
[----:B---3--:R-:W-:Y:S01]  /*6ab00*/  PRMT R13, R28, 0x7632, R13 ;  /* 0x000076321c0d7816 */ /* 0x008fe2000000000d */
[C---:B------:R-:W-:Y:S01]  /*6ab10*/  IMAD R28, R24.reuse, 0x2, R17 ;  /* 0x00000002181c7824 */ /* 0x040fe200078e0211 */
[----:B------:R-:W-:Y:S01]  /*6ab20*/  LEA.HI.X.SX32 R11, R21, R27, 0x1, P2 ;  /* 0x0000001b150b7211 */ /* 0x000fe200010f0eff */
[----:B------:R-:W2:Y:S04]  /*6ab30*/  LDL R29, [R1+0x49c] ;  /* 0x00049c00011d7983 */ /* 0x000ea80000100800 */
[----:B------:R0:W-:Y:S01]  /*6ab40*/  STG.E.U16 [R14.64], R13 ;  /* 0x0000000d0e007986 */ /* 0x0001e2000c101504 */
[----:B------:R-:W-:-:S03]  /*6ab50*/  LEA R21, R24, R28, 0x1 ;  /* 0x0000001c18157211 */ /* 0x000fc600078e08ff */
[----:B------:R-:W3:Y:S01]  /*6ab60*/  LDL R28, [R1+0x484] ;  /* 0x00048400011c7983 */ /* 0x000ee20000100800 */
[----:B0-----:R-:W-:-:S03]  /*6ab70*/  PRMT R15, R0, 0x7632, R15 ;  /* 0x00007632000f7816 */ /* 0x001fc6000000000f */
[----:B------:R-:W4:Y:S04]  /*6ab80*/  LDL.LU R0, [R1+0x40c] ;  /* 0x00040c0001007983 */ /* 0x000f280000300800 */
[----:B------:R0:W-:Y:S04]  /*6ab90*/  STG.E.U16 [R10.64], R15 ;  /* 0x0000000f0a007986 */ /* 0x0001e8000c101504 */
[----:B0-----:R-:W5:Y:S01]  /*6aba0*/  LDL R11, [R1+0x4a4] ;  /* 0x0004a400010b7983 */ /* 0x001f620000100800 */
[----:B------:R-:W-:-:S04]  /*6abb0*/  LEA R12, P2, R20, R26, 0x1 ;  /* 0x0000001a140c7211 */ /* 0x000fc800078408ff */
[----:B------:R-:W-:Y:S01]  /*6abc0*/  LEA.HI.X.SX32 R13, R20, R27, 0x1, P2 ;  /* 0x0000001b140d7211 */ /* 0x000fe200010f0eff */
[----:B------:R-:W-:Y:S01]  /*6abd0*/  IMAD R20, R24, 0x2, R21 ;  /* 0x0000000218147824 */ /* 0x000fe200078e0215 */
[----:B------:R-:W-:-:S04]  /*6abe0*/  LEA R14, P2, R19, R26, 0x1 ;  /* 0x0000001a130e7211 */ /* 0x000fc800078408ff */
[----:B------:R-:W-:Y:S01]  /*6abf0*/  LEA.HI.X.SX32 R15, R19, R27, 0x1, P2 ;  /* 0x0000001b130f7211 */ /* 0x000fe200010f0eff */
[----:B------:R-:W-:Y:S01]  /*6ac00*/  IMAD.MOV.U32 R19, RZ, RZ, c[0x0][0x1c8] ;  /* 0x00007200ff137624 */ /* 0x000fe200078e00ff */
[----:B------:R-:W-:-:S04]  /*6ac10*/  LEA R24, R24, R20, 0x1 ;  /* 0x0000001418187211 */ /* 0x000fc800078e08ff */
[----:B------:R-:W-:-:S05]  /*6ac20*/  LEA R24, R19, R24, 0x1 ;  /* 0x0000001813187211 */ /* 0x000fca00078e08ff */
[----:B------:R0:W-:Y:S01]  /*6ac30*/  STL [R1+0x18], R24 ;  /* 0x0000181801007387 */ /* 0x0001e20000100800 */
[----:B------:R-:W-:-:S03]  /*6ac40*/  IMAD R19, R19, 0x2, R24 ;  /* 0x0000000213137824 */ /* 0x000fc600078e0218 */
[----:B0-----:R-:W3:Y:S04]  /*6ac50*/  LDL.LU R24, [R1+0x11c4] ;  /* 0x0011c40001187983 */ /* 0x001ee80000300800 */
[----:B-----5:R-:W-:Y:S04]  /*6ac60*/  STG.E.U16 [R12.64], R11 ;  /* 0x0000000b0c007986 */ /* 0x020fe8000c101504 */
[----:B--2---:R0:W-:Y:S04]  /*6ac70*/  STG.E.U16 [R14.64], R29 ;  /* 0x0000001d0e007986 */ /* 0x0041e8000c101504 */
[----:B0-----:R-:W2:Y:S01]  /*6ac80*/  LDL R15, [R1+0x494] ;  /* 0x00049400010f7983 */ /* 0x001ea20000100800 */
[----:B------:R-:W-:-:S03]  /*6ac90*/  LEA R10, P2, R18, R26, 0x1 ;  /* 0x0000001a120a7211 */ /* 0x000fc600078408ff */
[----:B------:R-:W5:Y:S01]  /*6aca0*/  LDL R29, [R1+0x464] ;  /* 0x00046400011d7983 */ /* 0x000f620000100800 */
[----:B------:R-:W-:Y:S02]  /*6acb0*/  LEA.HI.X.SX32 R11, R18, R27, 0x1, P2 ;  /* 0x0000001b120b7211 */ /* 0x000fe400010f0eff */
[----:B------:R-:W-:-:S04]  /*6acc0*/  LEA R12, P2, R16, R26, 0x1 ;  /* 0x0000001a100c7211 */ /* 0x000fc800078408ff */
[----:B------:R-:W-:Y:S02]  /*6acd0*/  LEA.HI.X.SX32 R13, R16, R27, 0x1, P2 ;  /* 0x0000001b100d7211 */ /* 0x000fe400010f0eff */
[----:B------:R-:W-:-:S05]  /*6ace0*/  MOV R16, c[0x0][0x1c8] ;  /* 0x0000720000107a02 */ /* 0x000fca0000000f00 */
[----:B------:R-:W-:-:S05]  /*6acf0*/  IMAD R18, R16, 0x2, R19 ;  /* 0x0000000210127824 */ /* 0x000fca00078e0213 */
[----:B------:R-:W-:-:S05]  /*6ad00*/  LEA R16, R16, R18, 0x1 ;  /* 0x0000001210107211 */ /* 0x000fca00078e08ff */
[----:B------:R-:W-:Y:S04]  /*6ad10*/  STL [R1+0x24], R16 ;  /* 0x0000241001007387 */ /* 0x000fe80000100800 */
[----:B--2---:R0:W-:Y:S04]  /*6ad20*/  STG.E.U16 [R10.64], R15 ;  /* 0x0000000f0a007986 */ /* 0x0041e8000c101504 */
[----:B0-----:R-:W2:Y:S01]  /*6ad30*/  LDL R11, [R1+0x48c] ;  /* 0x00048c00010b7983 */ /* 0x001ea20000100800 */
[----:B------:R-:W-:-:S04]  /*6ad40*/  LEA R14, P2, R9, R26, 0x1 ;  /* 0x0000001a090e7211 */ /* 0x000fc800078408ff */
[----:B------:R-:W-:Y:S01]  /*6ad50*/  LEA.HI.X.SX32 R15, R9, R27, 0x1, P2 ;  /* 0x0000001b090f7211 */ /* 0x000fe200010f0eff */
[----:B------:R-:W-:Y:S01]  /*6ad60*/  IMAD.MOV.U32 R9, RZ, RZ, c[0x0][0x1c8] ;  /* 0x00007200ff097624 */ /* 0x000fe200078e00ff */
[----:B---3--:R-:W-:-:S04]  /*6ad70*/  LEA R10, P2, R24, R26, 0x1 ;  /* 0x0000001a180a7211 */ /* 0x008fc800078408ff */
[----:B------:R-:W-:Y:S01]  /*6ad80*/  LEA R16, R9, R16, 0x1 ;  /* 0x0000001009107211 */ /* 0x000fe200078e08ff */
[----:B--2---:R0:W-:Y:S04]  /*6ad90*/  STG.E.U16 [R12.64], R11 ;  /* 0x0000000b0c007986 */ /* 0x0041e8000c101504 */
[----:B------:R-:W-:Y:S01]  /*6ada0*/  STG.E.U16 [R14.64], R28 ;  /* 0x0000001c0e007986 */ /* 0x000fe2000c101504 */
[----:B0-----:R-:W-:-:S03]  /*6adb0*/  LEA.HI.X.SX32 R11, R24, R27, 0x1, P2 ;  /* 0x0000001b180b7211 */ /* 0x001fc600010f0eff */
[----:B------:R-:W2:Y:S01]  /*6adc0*/  LDL R24, [R1+0x46c] ;  /* 0x00046c0001187983 */ /* 0x000ea20000100800 */
[----:B------:R-:W-:-:S03]  /*6add0*/  LEA R12, P2, R23, R26, 0x1 ;  /* 0x0000001a170c7211 */ /* 0x000fc600078408ff */
[----:B------:R0:W-:Y:S01]  /*6ade0*/  STL [R1+0x2c], R16 ;  /* 0x00002c1001007387 */ /* 0x0001e20000100800 */
[----:B------:R-:W-:-:S03]  /*6adf0*/  LEA.HI.X.SX32 R13, R23, R27, 0x1, P2 ;  /* 0x0000001b170d7211 */ /* 0x000fc600010f0eff */
[----:B------:R-:W3:Y:S01]  /*6ae00*/  LDL R23, [R1+0x454] ;  /* 0x0004540001177983 */ /* 0x000ee20000100800 */
[----:B0-----:R-:W-:-:S05]  /*6ae10*/  IMAD R16, R9, 0x2, R16 ;  /* 0x0000000209107824 */ /* 0x001fca00078e0210 */
[----:B------:R0:W-:Y:S04]  /*6ae20*/  STL [R1+0x28], R16 ;  /* 0x0000281001007387 */ /* 0x0001e80000100800 */
[----:B------:R-:W2:Y:S01]  /*6ae30*/  LDL R15, [R1+0x47c] ;  /* 0x00047c00010f7983 */ /* 0x000ea20000100800 */
[----:B------:R-:W-:-:S05]  /*6ae40*/  LEA R28, R9, R16, 0x1 ;  /* 0x00000010091c7211 */ /* 0x000fca00078e08ff */
[----:B------:R-:W-:Y:S01]  /*6ae50*/  IMAD R9, R9, 0x2, R28 ;  /* 0x0000000209097824 */ /* 0x000fe200078e021c */
[----:B0-----:R-:W3:Y:S04]  /*6ae60*/  LDL R16, [R1+0x44c] ;  /* 0x00044c0001107983 */ /* 0x001ee80000100800 */
[----:B------:R0:W-:Y:S04]  /*6ae70*/  STL [R1+0x34], R28 ;  /* 0x0000341c01007387 */ /* 0x0001e80000100800 */
[----:B0-----:R-:W3:Y:S04]  /*6ae80*/  LDL.LU R28, [R1+0x11c0] ;  /* 0x0011c000011c7983 */ /* 0x001ee80000300800 */
[----:B------:R-:W-:Y:S04]  /*6ae90*/  STL [R1+0x38], R9 ;  /* 0x0000380901007387 */ /* 0x000fe80000100800 */
[----:B--2---:R0:W-:Y:S04]  /*6aea0*/  STG.E.U16 [R10.64], R15 ;  /* 0x0000000f0a007986 */ /* 0x0041e8000c101504 */
[----:B0-----:R-:W2:Y:S01]  /*6aeb0*/  LDL R11, [R1+0x474] ;  /* 0x00047400010b7983 */ /* 0x001ea20000100800 */
[----:B------:R-:W-:-:S04]  /*6aec0*/  LEA R14, P2, R22, R26, 0x1 ;  /* 0x0000001a160e7211 */ /* 0x000fc800078408ff */
[----:B------:R-:W-:Y:S02]  /*6aed0*/  LEA.HI.X.SX32 R15, R22, R27, 0x1, P2 ;  /* 0x0000001b160f7211 */ /* 0x000fe400010f0eff */
[----:B------:R-:W-:Y:S02]  /*6aee0*/  LEA R10, P2, R25, R26, 0x1 ;  /* 0x0000001a190a7211 */ /* 0x000fe400078408ff */
[----:B------:R-:W-:-:S05]  /*6aef0*/  MOV R22, c[0x0][0x1c8] ;  /* 0x0000720000167a02 */ /* 0x000fca0000000f00 */
[----:B------:R-:W-:Y:S01]  /*6af00*/  IMAD R9, R22, 0x2, R9 ;  /* 0x0000000216097824 */ /* 0x000fe200078e0209 */
[----:B--2---:R0:W-:Y:S02]  /*6af10*/  STG.E.U16 [R12.64], R11 ;  /* 0x0000000b0c007986 */ /* 0x0041e4000c101504 */
[----:B0-----:R-:W-:Y:S02]  /*6af20*/  LEA.HI.X.SX32 R11, R25, R27, 0x1, P2 ;  /* 0x0000001b190b7211 */ /* 0x001fe400010f0eff */
[----:B------:R-:W2:Y:S01]  /*6af30*/  LDL R25, [R1+0x45c] ;  /* 0x00045c0001197983 */ /* 0x000ea20000100800 */
[----:B---3--:R-:W-:-:S03]  /*6af40*/  LEA R12, P2, R28, R26, 0x1 ;  /* 0x0000001a1c0c7211 */ /* 0x008fc600078408ff */
[----:B------:R0:W-:Y:S01]  /*6af50*/  STL [R1+0x3c], R9 ;  /* 0x00003c0901007387 */ /* 0x0001e20000100800 */
[----:B------:R-:W-:Y:S02]  /*6af60*/  LEA.HI.X.SX32 R13, R28, R27, 0x1, P2 ;  /* 0x0000001b1c0d7211 */ /* 0x000fe400010f0eff */
[C---:B0-----:R-:W-:Y:S01]  /*6af70*/  LEA R9, R22.reuse, R9, 0x1 ;  /* 0x0000000916097211 */ /* 0x041fe200078e08ff */
[----:B------:R0:W-:Y:S04]  /*6af80*/  STG.E.U16 [R14.64], R24 ;  /* 0x000000180e007986 */ /* 0x0001e8000c101504 */
[----:B------:R-:W-:-:S05]  /*6af90*/  IMAD R28, R22, 0x2, R9 ;  /* 0x00000002161c7824 */ /* 0x000fca00078e0209 */
[----:B0-----:R-:W-:Y:S02]  /*6afa0*/  LEA R24, R22, R28, 0x1 ;  /* 0x0000001c16187211 */ /* 0x001fe400078e08ff */
[----:B------:R-:W-:-:S03]  /*6afb0*/  LEA R14, P2, R8, R26, 0x1 ;  /* 0x0000001a080e7211 */ /* 0x000fc600078408ff */
[----:B------:R-:W-:Y:S01]  /*6afc0*/  IMAD R24, R22, 0x2, R24 ;  /* 0x0000000216187824 */ /* 0x000fe200078e0218 */
[-C--:B------:R-:W-:Y:S02]  /*6afd0*/  LEA.HI.X.SX32 R15, R8, R27.reuse, 0x1, P2 ;  /* 0x0000001b080f7211 */ /* 0x080fe400010f0eff */
[----:B------:R-:W-:Y:S02]  /*6afe0*/  LEA R8, P2, R2, R26, 0x1 ;  /* 0x0000001a02087211 */ /* 0x000fe400078408ff */
[----:B------:R-:W-:Y:S01]  /*6aff0*/  LEA R24, R22, R24, 0x1 ;  /* 0x0000001816187211 */ /* 0x000fe200078e08ff */
[----:B------:R0:W-:Y:S04]  /*6b000*/  STL [R1+0x30], R9 ;  /* 0x0000300901007387 */ /* 0x0001e80000100800 */
[----:B-----5:R1:W-:Y:S01]  /*6b010*/  STG.E.U16 [R10.64], R29 ;  /* 0x0000001d0a007986 */ /* 0x0203e2000c101504 */
[----:B0-----:R-:W-:Y:S01]  /*6b020*/  LEA.HI.X.SX32 R9, R2, R27, 0x1, P2 ;  /* 0x0000001b02097211 */ /* 0x001fe200010f0eff */
[----:B------:R-:W-:-:S02]  /*6b030*/  IMAD R2, R22, 0x2, R24 ;  /* 0x0000000216027824 */ /* 0x000fc400078e0218 */
[----:B-1----:R-:W3:Y:S04]  /*6b040*/  LDL R29, [R1+0x434] ;  /* 0x00043400011d7983 */ /* 0x002ee80000100800 */
[----:B--2---:R0:W-:Y:S04]  /*6b050*/  STG.E.U16 [R12.64], R25 ;  /* 0x000000190c007986 */ /* 0x0041e8000c101504 */
[----:B------:R1:W-:Y:S04]  /*6b060*/  STG.E.U16 [R14.64], R23 ;  /* 0x000000170e007986 */ /* 0x0003e8000c101504 */
[----:B------:R2:W-:Y:S01]  /*6b070*/  STG.E.U16 [R8.64], R16 ;  /* 0x0000001008007986 */ /* 0x0005e2000c101504 */
[----:B0-----:R-:W-:-:S03]  /*6b080*/  LEA R25, R22, R2, 0x1 ;  /* 0x0000000216197211 */ /* 0x001fc600078e08ff */
[----:B-1----:R-:W5:Y:S02]  /*6b090*/  LDL R14, [R1+0x42c] ;  /* 0x00042c00010e7983 */ /* 0x002f640000100800 */
[----:B------:R-:W-:Y:S02]  /*6b0a0*/  IMAD R2, R22, 0x2, R25 ;  /* 0x0000000216027824 */ /* 0x000fe400078e0219 */
[----:B------:R-:W3:Y:S04]  /*6b0b0*/  LDL R23, [R1+0x424] ;  /* 0x0004240001177983 */ /* 0x000ee80000100800 */
[----:B--2---:R-:W2:Y:S04]  /*6b0c0*/  LDL R9, [R1+0x444] ;  /* 0x0004440001097983 */ /* 0x004ea80000100800 */
[----:B------:R-:W3:Y:S04]  /*6b0d0*/  LDL R16, [R1+0x41c] ;  /* 0x00041c0001107983 */ /* 0x000ee80000100800 */
[----:B------:R-:W3:Y:S04]  /*6b0e0*/  LDL R15, [R1+0x414] ;  /* 0x00041400010f7983 */ /* 0x000ee80000100800 */
[----:B------:R0:W-:Y:S04]  /*6b0f0*/  STL.64 [R1+0x11b8], R24 ;  /* 0x0011b81801007387 */ /* 0x0001e80000100a00 */
[----:B0-----:R-:W3:Y:S01]  /*6b100*/  LDL R25, [R1+0x43c] ;  /* 0x00043c0001197983 */ /* 0x001ee20000100800 */
[----:B------:R-:W-:-:S04]  /*6b110*/  LEA R10, P2, R6, R26, 0x1 ;  /* 0x0000001a060a7211 */ /* 0x000fc800078408ff */
[----:B------:R-:W-:Y:S02]  /*6b120*/  LEA.HI.X.SX32 R11, R6, R27, 0x1, P2 ;  /* 0x0000001b060b7211 */ /* 0x000fe400010f0eff */
[----:B------:R-:W-:-:S04]  /*6b130*/  LEA R6, P2, R7, R26, 0x1 ;  /* 0x0000001a07067211 */ /* 0x000fc800078408ff */
[----:B------:R-:W-:Y:S02]  /*6b140*/  LEA.HI.X.SX32 R7, R7, R27, 0x1, P2 ;  /* 0x0000001b07077211 */ /* 0x000fe400010f0eff */
[----:B------:R-:W-:-:S04]  /*6b150*/  LEA R12, P2, R3, R26, 0x1 ;  /* 0x0000001a030c7211 */ /* 0x000fc800078408ff */
[-C--:B------:R-:W-:Y:S02]  /*6b160*/  LEA.HI.X.SX32 R13, R3, R27.reuse, 0x1, P2 ;  /* 0x0000001b030d7211 */ /* 0x080fe400010f0eff */
[CC--:B------:R-:W-:Y:S02]  /*6b170*/  LEA R8, P2, R4.reuse, R26.reuse, 0x1 ;  /* 0x0000001a04087211 */ /* 0x0c0fe400078408ff */
[----:B------:R-:W-:Y:S01]  /*6b180*/  MOV R24, c[0x0][0x1c8] ;  /* 0x0000720000187a02 */ /* 0x000fe20000000f00 */
[----:B--2---:R0:W-:Y:S02]  /*6b190*/  STG.E.U16 [R10.64], R9 ;  /* 0x000000090a007986 */ /* 0x0041e4000c101504 */
[----:B0-----:R-:W-:Y:S02]  /*6b1a0*/  LEA.HI.X.SX32 R9, R4, R27, 0x1, P2 ;  /* 0x0000001b04097211 */ /* 0x001fe400010f0eff */
[----:B---3--:R0:W-:Y:S04]  /*6b1b0*/  STG.E.U16 [R6.64], R25 ;  /* 0x0000001906007986 */ /* 0x0081e8000c101504 */
[----:B------:R-:W-:Y:S01]  /*6b1c0*/  STG.E.U16 [R12.64], R29 ;  /* 0x0000001d0c007986 */ /* 0x000fe2000c101504 */
[----:B0-----:R-:W-:-:S03]  /*6b1d0*/  LEA R6, P2, R5, R26, 0x1 ;  /* 0x0000001a05067211 */ /* 0x001fc600078408ff */
[----:B------:R-:W2:Y:S01]  /*6b1e0*/  LDL.LU R25, [R1+0x18] ;  /* 0x0000180001197983 */ /* 0x000ea20000300800 */
[----:B------:R-:W-:-:S03]  /*6b1f0*/  LEA.HI.X.SX32 R7, R5, R27, 0x1, P2 ;  /* 0x0000001b05077211 */ /* 0x000fc600010f0eff */
[----:B-----5:R-:W-:Y:S04]  /*6b200*/  STG.E.U16 [R8.64], R14 ;  /* 0x0000000e08007986 */ /* 0x020fe8000c101504 */
[----:B------:R0:W-:Y:S04]  /*6b210*/  STG.E.U16 [R6.64], R23 ;  /* 0x0000001706007986 */ /* 0x0001e8000c101504 */
[----:B0-----:R-:W3:Y:S01]  /*6b220*/  LDL R23, [R1+0x404] ;  /* 0x0004040001177983 */ /* 0x001ee20000100800 */
[----:B------:R-:W-:-:S05]  /*6b230*/  IMAD R2, R24, 0x2, R2 ;  /* 0x0000000218027824 */ /* 0x000fca00078e0202 */
[----:B------:R-:W-:-:S05]  /*6b240*/  LEA R2, R24, R2, 0x1 ;  /* 0x0000000218027211 */ /* 0x000fca00078e08ff */
[----:B------:R-:W-:-:S04]  /*6b250*/  IMAD R29, R24, 0x2, R2 ;  /* 0x00000002181d7824 */ /* 0x000fc800078e0202 */
[----:B------:R-:W-:Y:S01]  /*6b260*/  IMAD R3, R24, 0x2, R29 ;  /* 0x0000000218037824 */ /* 0x000fe200078e021d */
[CC--:B------:R-:W-:Y:S02]  /*6b270*/  LEA R10, P2, R17.reuse, R26.reuse, 0x1 ;  /* 0x0000001a110a7211 */ /* 0x0c0fe400078408ff */
[----:B------:R-:W-:Y:S02]  /*6b280*/  LEA R22, R22, R17, 0x1 ;  /* 0x0000001116167211 */ /* 0x000fe400078e08ff */
[----:B------:R-:W-:Y:S02]  /*6b290*/  LEA R8, R24, R3, 0x1 ;  /* 0x0000000318087211 */ /* 0x000fe400078e08ff */
[-C--:B------:R-:W-:Y:S02]  /*6b2a0*/  LEA.HI.X.SX32 R11, R17, R27.reuse, 0x1, P2 ;  /* 0x0000001b110b7211 */ /* 0x080fe400010f0eff */
[----:B------:R-:W-:Y:S01]  /*6b2b0*/  LEA R4, P2, R22, R26, 0x1 ;  /* 0x0000001a16047211 */ /* 0x000fe200078408ff */
[----:B------:R-:W-:Y:S01]  /*6b2c0*/  IMAD R7, R24, 0x2, R8 ;  /* 0x0000000218077824 */ /* 0x000fe200078e0208 */
[----:B------:R-:W5:Y:S02]  /*6b2d0*/  LDL R17, [R1+0x3f4] ;  /* 0x0003f40001117983 */ /* 0x000f640000100800 */
[----:B------:R-:W-:-:S02]  /*6b2e0*/  LEA.HI.X.SX32 R5, R22, R27, 0x1, P2 ;  /* 0x0000001b16057211 */ /* 0x000fc400010f0eff */
[C---:B------:R-:W-:Y:S02]  /*6b2f0*/  LEA R12, P2, R21.reuse, R26, 0x1 ;  /* 0x0000001a150c7211 */ /* 0x040fe400078408ff */
[----:B------:R-:W-:Y:S01]  /*6b300*/  LEA R3, R24, R7, 0x1 ;  /* 0x0000000718037211 */ /* 0x000fe200078e08ff */
[----:B------:R0:W-:Y:S01]  /*6b310*/  STG.E.U16 [R10.64], R16 ;  /* 0x000000100a007986 */ /* 0x0001e2000c101504 */
[----:B------:R-:W-:-:S03]  /*6b320*/  LEA.HI.X.SX32 R13, R21, R27, 0x1, P2 ;  /* 0x0000001b150d7211 */ /* 0x000fc600010f0eff */
[C---:B------:R-:W-:Y:S01]  /*6b330*/  IMAD R6, R24.reuse, 0x2, R3 ;  /* 0x0000000218067824 */ /* 0x040fe200078e0203 */
[----:B------:R-:W-:Y:S02]  /*6b340*/  LEA R22, R24, R20, 0x1 ;  /* 0x0000001418167211 */ /* 0x000fe400078e08ff */
[CC--:B0-----:R-:W-:Y:S01]  /*6b350*/  LEA R10, P2, R20.reuse, R26.reuse, 0x1 ;  /* 0x0000001a140a7211 */ /* 0x0c1fe200078408ff */
[----:B------:R-:W5:Y:S03]  /*6b360*/  LDL R16, [R1+0x3fc] ;  /* 0x0003fc0001107983 */ /* 0x000f660000100800 */
[----:B------:R-:W-:Y:S02]  /*6b370*/  LEA.HI.X.SX32 R11, R20, R27, 0x1, P2 ;  /* 0x0000001b140b7211 */ /* 0x000fe400010f0eff */
[----:B------:R-:W5:Y:S04]  /*6b380*/  LDL.LU R20, [R1+0x2c] ;  /* 0x00002c0001147983 */ /* 0x000f680000300800 */
[----:B------:R-:W-:Y:S04]  /*6b390*/  STL.64 [R1+0x11b0], R6 ;  /* 0x0011b00601007387 */ /* 0x000fe80000100a00 */
[----:B----4-:R-:W-:Y:S04]  /*6b3a0*/  STL [R1+0x1148], R0 ;  /* 0x0011480001007387 */ /* 0x010fe80000100800 */
[----:B------:R-:W-:Y:S04]  /*6b3b0*/  STL [R1+0x1150], R0 ;  /* 0x0011500001007387 */ /* 0x000fe80000100800 */
[----:B------:R-:W-:Y:S04]  /*6b3c0*/  STL [R1+0x1158], R0 ;  /* 0x0011580001007387 */ /* 0x000fe80000100800 */
[----:B------:R-:W-:Y:S04]  /*6b3d0*/  STL [R1+0x1160], R0 ;  /* 0x0011600001007387 */ /* 0x000fe80000100800 */
[----:B------:R-:W-:Y:S04]  /*6b3e0*/  STL [R1+0x1168], R0 ;  /* 0x0011680001007387 */ /* 0x000fe80000100800 */
[----:B------:R-:W-:Y:S04]  /*6b3f0*/  STL [R1+0x1170], R0 ;  /* 0x0011700001007387 */ /* 0x000fe80000100800 */
[----:B------:R0:W-:Y:S04]  /*6b400*/  STG.E.U16 [R4.64], R15 ;  /* 0x0000000f04007986 */ /* 0x0001e8000c101504 */
[----:B------:R-:W-:Y:S04]  /*6b410*/  STL [R1+0x1178], R0 ;  /* 0x0011780001007387 */ /* 0x000fe80000100800 */
[----:B------:R-:W-:Y:S04]  /*6b420*/  STG.E.U16 [R12.64], R0 ;  /* 0x000000000c007986 */ /* 0x000fe8000c101504 */
[----:B------:R1:W-:Y:S01]  /*6b430*/  STL [R1+0x1180], R0 ;  /* 0x0011800001007387 */ /* 0x0003e20000100800 */
[----:B0-----:R-:W-:Y:S01]  /*6b440*/  IMAD R5, R24, 0x2, R6 ;  /* 0x0000000218057824 */ /* 0x001fe200078e0206 */
[----:B------:R-:W-:-:S02]  /*6b450*/  LEA R14, P2, R22, R26, 0x1 ;  /* 0x0000001a160e7211 */ /* 0x000fc400078408ff */
[----:B------:R-:W4:Y:S01]  /*6b460*/  LDL.LU R21, [R1+0x28] ;  /* 0x0000280001157983 */ /* 0x000f220000300800 */
[----:B-1----:R-:W-:Y:S02]  /*6b470*/  MOV R0, c[0x0][0x1c8] ;  /* 0x0000720000007a02 */ /* 0x002fe40000000f00 */
[----:B------:R-:W-:-:S03]  /*6b480*/  LEA.HI.X.SX32 R15, R22, R27, 0x1, P2 ;  /* 0x0000001b160f7211 */ /* 0x000fc600010f0eff */
[----:B------:R-:W-:-:S05]  /*6b490*/  IMAD R9, R0, 0x2, R5 ;  /* 0x0000000200097824 */ /* 0x000fca00078e0205 */
[----:B------:R-:W-:-:S05]  /*6b4a0*/  LEA R4, R0, R9, 0x1 ;  /* 0x0000000900047211 */ /* 0x000fca00078e08ff */
[----:B------:R-:W-:Y:S01]  /*6b4b0*/  IMAD R3, R0, 0x2, R4 ;  /* 0x0000000200037824 */ /* 0x000fe200078e0204 */
[----:B--2---:R-:W-:-:S04]  /*6b4c0*/  LEA R12, P2, R25, R26, 0x1 ;  /* 0x0000001a190c7211 */ /* 0x004fc800078408ff */
[----:B------:R-:W-:Y:S01]  /*6b4d0*/  LEA.HI.X.SX32 R13, R25, R27, 0x1, P2 ;  /* 0x0000001b190d7211 */ /* 0x000fe200010f0eff */
[----:B---3--:R0:W-:Y:S04]  /*6b4e0*/  STG.E.U16 [R10.64], R23 ;  /* 0x000000170a007986 */ /* 0x0081e8000c101504 */
[----:B0-----:R-:W2:Y:S01]  /*6b4f0*/  LDL R23, [R1+0x3d4] ;  /* 0x0003d40001177983 */ /* 0x001ea20000100800 */
[----:B------:R-:W-:-:S03]  /*6b500*/  LEA R10, P2, R19, R26, 0x1 ;  /* 0x0000001a130a7211 */ /* 0x000fc600078408ff */
[----:B------:R-:W3:Y:S01]  /*6b510*/  LDL.LU R22, [R1+0x34] ;  /* 0x0000340001167983 */ /* 0x000ee20000300800 */
[----:B------:R-:W-:-:S03]  /*6b520*/  LEA.HI.X.SX32 R11, R19, R27, 0x1, P2 ;  /* 0x0000001b130b7211 */ /* 0x000fc600010f0eff */
[----:B------:R0:W-:Y:S04]  /*6b530*/  STL.64 [R1+0x11a8], R4 ;  /* 0x0011a80401007387 */ /* 0x0001e80000100a00 */
[----:B0-----:R-:W2:Y:S04]  /*6b540*/  LDL.LU R4, [R1+0x38] ;  /* 0x0000380001047983 */ /* 0x001ea80000300800 */
[----:B------:R-:W2:Y:S04]  /*6b550*/  LDL R24, [R1+0x3c4] ;  /* 0x0003c40001187983 */ /* 0x000ea80000100800 */
[----:B------:R-:W2:Y:S04]  /*6b560*/  LDL.LU R25, [R1+0x1ac] ;  /* 0x0001ac0001197983 */ /* 0x000ea80000300800 */
[----:B------:R-:W2:Y:S04]  /*6b570*/  LDL R19, [R1+0x3ec] ;  /* 0x0003ec0001137983 */ /* 0x000ea80000100800 */
[----:B-----5:R0:W-:Y:S04]  /*6b580*/  STG.E.U16 [R14.64], R16 ;  /* 0x000000100e007986 */ /* 0x0201e8000c101504 */
[----:B------:R-:W5:Y:S04]  /*6b590*/  LDL R6, [R1+0x3bc] ;  /* 0x0003bc0001067983 */ /* 0x000f680000100800 */
[----:B------:R-:W-:Y:S01]  /*6b5a0*/  STG.E.U16 [R12.64], R17 ;  /* 0x000000110c007986 */ /* 0x000fe2000c101504 */
[----:B0-----:R-:W-:-:S03]  /*6b5b0*/  LEA R14, P2, R18, R26, 0x1 ;  /* 0x0000001a120e7211 */ /* 0x001fc600078408ff */
[----:B------:R-:W3:Y:S01]  /*6b5c0*/  LDL.LU R5, [R1+0x30] ;  /* 0x0000300001057983 */ /* 0x000ee20000300800 */
[----:B------:R-:W-:-:S03]  /*6b5d0*/  LEA.HI.X.SX32 R15, R18, R27, 0x1, P2 ;  /* 0x0000001b120f7211 */ /* 0x000fc600010f0eff */
[----:B------:R-:W3:Y:S04]  /*6b5e0*/  LDL.LU R18, [R1+0x24] ;  /* 0x0000240001127983 */ /* 0x000ee80000300800 */
[----:B--2---:R0:W-:Y:S04]  /*6b5f0*/  STG.E.U16 [R10.64], R19 ;  /* 0x000000130a007986 */ /* 0x0041e8000c101504 */
[----:B0-----:R-:W2:Y:S01]  /*6b600*/  LDL R11, [R1+0x3e4] ;  /* 0x0003e400010b7983 */ /* 0x001ea20000100800 */
[----:B---3--:R-:W-:-:S03]  /*6b610*/  LEA R12, P2, R18, R26, 0x1 ;  /* 0x0000001a120c7211 */ /* 0x008fc600078408ff */
[----:B--2---:R0:W-:Y:S04]  /*6b620*/  STG.E.U16 [R14.64], R11 ;  /* 0x0000000b0e007986 */ /* 0x0041e8000c101504 */
[----:B0-----:R-:W2:Y:S01]  /*6b630*/  LDL R15, [R1+0x3dc] ;  /* 0x0003dc00010f7983 */ /* 0x001ea20000100800 */
[----:B------:R-:W-:Y:S02]  /*6b640*/  LEA.HI.X.SX32 R13, R18, R27, 0x1, P2 ;  /* 0x0000001b120d7211 */ /* 0x000fe400010f0eff */
[----:B------:R-:W-:-:S04]  /*6b650*/  LEA R10, P2, R20, R26, 0x1 ;  /* 0x0000001a140a7211 */ /* 0x000fc800078408ff */
[----:B------:R-:W-:Y:S01]  /*6b660*/  LEA.HI.X.SX32 R11, R20, R27, 0x1, P2 ;  /* 0x0000001b140b7211 */ /* 0x000fe200010f0eff */
[----:B--2---:R-:W-:Y:S04]  /*6b670*/  STG.E.U16 [R12.64], R15 ;  /* 0x0000000f0c007986 */ /* 0x004fe8000c101504 */
[----:B------:R0:W-:Y:S04]  /*6b680*/  STG.E.U16 [R10.64], R23 ;  /* 0x000000170a007986 */ /* 0x0001e8000c101504 */
[----:B0-----:R-:W2:Y:S01]  /*6b690*/  LDL R11, [R1+0x3cc] ;  /* 0x0003cc00010b7983 */ /* 0x001ea20000100800 */
[----:B----4-:R-:W-:-:S04]  /*6b6a0*/  LEA R14, P2, R21, R26, 0x1 ;  /* 0x0000001a150e7211 */ /* 0x010fc800078408ff */
[----:B------:R-:W-:Y:S02]  /*6b6b0*/  LEA.HI.X.SX32 R15, R21, R27, 0x1, P2 ;  /* 0x0000001b150f7211 */ /* 0x000fe400010f0eff */
[----:B------:R-:W-:-:S05]  /*6b6c0*/  LEA R16, R0, R3, 0x1 ;  /* 0x0000000300107211 */ /* 0x000fca00078e08ff */
[----:B------:R-:W-:-:S05]  /*6b6d0*/  IMAD R17, R0, 0x2, R16 ;  /* 0x0000000200117824 */ /* 0x000fca00078e0210 */
[C---:B------:R-:W-:Y:S01]  /*6b6e0*/  LEA R19, R0.reuse, R17, 0x1 ;  /* 0x0000001100137211 */ /* 0x040fe200078e08ff */
[----:B--2---:R0:W-:Y:S04]  /*6b6f0*/  STG.E.U16 [R14.64], R11 ;  /* 0x0000000b0e007986 */ /* 0x0041e8000c101504 */
[----:B0-----:R-:W2:Y:S01]  /*6b700*/  LDL.LU R15, [R1+0x3c] ;  /* 0x00003c00010f7983 */ /* 0x001ea20000300800 */
[----:B------:R-:W-:Y:S01]  /*6b710*/  IMAD R18, R0, 0x2, R19 ;  /* 0x0000000200127824 */ /* 0x000fe200078e0213 */
[----:B------:R-:W-:-:S04]  /*6b720*/  LEA R12, P2, R22, R26, 0x1 ;  /* 0x0000001a160c7211 */ /* 0x000fc800078408ff */
[----:B------:R-:W-:Y:S02]  /*6b730*/  LEA R20, R0, R18, 0x1 ;  /* 0x0000001200147211 */ /* 0x000fe400078e08ff */
[----:B------:R-:W-:-:S03]  /*6b740*/  LEA.HI.X.SX32 R13, R22, R27, 0x1, P2 ;  /* 0x0000001b160d7211 */ /* 0x000fc600010f0eff */
[----:B------:R-:W-:Y:S01]  /*6b750*/  IMAD R21, R0, 0x2, R20 ;  /* 0x0000000200157824 */ /* 0x000fe200078e0214 */
[----:B------:R-:W-:Y:S01]  /*6b760*/  LEA R10, P2, R4, R26, 0x1 ;  /* 0x0000001a040a7211 */ /* 0x000fe200078408ff */
[----:B------:R-:W-:Y:S03]  /*6b770*/  STG.E.U16 [R12.64], R24 ;  /* 0x000000180c007986 */ /* 0x000fe6000c101504 */
[----:B------:R-:W-:Y:S02]  /*6b780*/  LEA R23, R0, R21, 0x1 ;  /* 0x0000001500177211 */ /* 0x000fe400078e08ff */
[----:B------:R-:W-:Y:S02]  /*6b790*/  LEA.HI.X.SX32 R11, R4, R27, 0x1, P2 ;  /* 0x0000001b040b7211 */ /* 0x000fe400010f0eff */
[----:B------:R-:W-:Y:S01]  /*6b7a0*/  FSEL R4, R25, -INF , P1 ;  /* 0xff80000019047808 */ /* 0x000fe20000800000 */
[----:B------:R-:W-:-:S05]  /*6b7b0*/  IMAD R22, R0, 0x2, R23 ;  /* 0x0000000200167824 */ /* 0x000fca00078e0217 */
[----:B------:R0:W-:Y:S01]  /*6b7c0*/  STL.64 [R1+0x1198], R22 ;  /* 0x0011981601007387 */ /* 0x0001e20000100a00 */
[----:B------:R-:W-:-:S03]  /*6b7d0*/  LEA R14, R0, R22, 0x1 ;  /* 0x00000016000e7211 */ /* 0x000fc600078e08ff */
[----:B------:R-:W-:Y:S01]  /*6b7e0*/  STL [R1+0x3a0], R4 ;  /* 0x0003a00401007387 */ /* 0x000fe20000100800 */
[----:B0-----:R-:W-:-:S04]  /*6b7f0*/  LEA R22, P2, R5, R26, 0x1 ;  /* 0x0000001a05167211 */ /* 0x001fc800078408ff */
[----:B------:R-:W-:Y:S02]  /*6b800*/  LEA.HI.X.SX32 R23, R5, R27, 0x1, P2 ;  /* 0x0000001b05177211 */ /* 0x000fe400010f0eff */
[----:B--2---:R-:W-:-:S04]  /*6b810*/  LEA R24, P1, R15, R26, 0x1 ;  /* 0x0000001a0f187211 */ /* 0x004fc800078208ff */
[----:B------:R-:W-:-:S05]  /*6b820*/  LEA.HI.X.SX32 R25, R15, R27, 0x1, P1 ;  /* 0x0000001b0f197211 */ /* 0x000fca00008f0eff */
[----:B------:R0:W-:Y:S04]  /*6b830*/  STL.64 [R1+0x2a0], R24 ;  /* 0x0002a01801007387 */ /* 0x0001e80000100a00 */
[----:B------:R-:W-:Y:S01]  /*6b840*/  STL.64 [R1+0x298], R22 ;  /* 0x0002981601007387 */ /* 0x000fe20000100a00 */
[----:B0-----:R-:W-:-:S04]  /*6b850*/  LEA R24, P1, R28, R26, 0x1 ;  /* 0x0000001a1c187211 */ /* 0x001fc800078208ff */
[----:B------:R-:W-:-:S05]  /*6b860*/  LEA.HI.X.SX32 R25, R28, R27, 0x1, P1 ;  /* 0x0000001b1c197211 */ /* 0x000fca00008f0eff */
[----:B------:R0:W-:Y:S04]  /*6b870*/  STL.64 [R1+0x290], R24 ;  /* 0x0002901801007387 */ /* 0x0001e80000100a00 */
[----:B0-----:R-:W2:Y:S01]  /*6b880*/  LDL.LU.64 R24, [R1+0x11b8] ;  /* 0x0011b80001187983 */ /* 0x001ea20000300a00 */
[----:B------:R-:W-:-:S03]  /*6b890*/  IMAD.MOV.U32 R4, RZ, RZ, c[0x0][0x1c8] ;  /* 0x00007200ff047624 */ /* 0x000fc600078e00ff */
[----:B-----5:R0:W-:Y:S01]  /*6b8a0*/  STG.E.U16 [R10.64], R6 ;  /* 0x000000060a007986 */ /* 0x0201e2000c101504 */
[----:B------:R-:W-:Y:S01]  /*6b8b0*/  IMAD R12, R0, 0x2, R14 ;  /* 0x00000002000c7824 */ /* 0x000fe200078e020e */
[----:B------:R-:W-:Y:S02]  /*6b8c0*/  LEA R5, R4, R28, 0x1 ;  /* 0x0000001c04057211 */ /* 0x000fe400078e08ff */
[----:B0-----:R-:W-:-:S03]  /*6b8d0*/  MOV R6, c[0x0][0x1c8] ;  /* 0x0000720000067a02 */ /* 0x001fc60000000f00 */
[----:B------:R-:W-:Y:S01]  /*6b8e0*/  IMAD R5, R4, 0x2, R5 ;  /* 0x0000000204057824 */ /* 0x000fe200078e0205 */
[----:B------:R-:W-:Y:S01]  /*6b8f0*/  LEA R11, R0, R12, 0x1 ;  /* 0x0000000c000b7211 */ /* 0x000fe200078e08ff */
[----:B------:R-:W-:-:S03]  /*6b900*/  IMAD R15, R6, 0x2, R28 ;  /* 0x00000002060f7824 */ /* 0x000fc600078e021c */
[C---:B------:R-:W-:Y:S02]  /*6b910*/  LEA R10, R0.reuse, R11, 0x1 ;  /* 0x0000000b000a7211 */ /* 0x040fe400078e08ff */
[-C--:B------:R-:W-:Y:S02]  /*6b920*/  LEA R6, P1, R5, R26.reuse, 0x1 ;  /* 0x0000001a05067211 */ /* 0x080fe400078208ff */
[C---:B------:R-:W-:Y:S01]  /*6b930*/  LEA R22, P2, R15.reuse, R26, 0x1 ;  /* 0x0000001a0f167211 */ /* 0x040fe200078408ff */
[----:B------:R0:W-:Y:S01]  /*6b940*/  STL.64 [R1+0x1190], R10 ;  /* 0x0011900a01007387 */ /* 0x0001e20000100a00 */
[----:B------:R-:W-:Y:S02]  /*6b950*/  IMAD R28, R0, 0x2, R10 ;  /* 0x00000002001c7824 */ /* 0x000fe400078e020a */
[----:B------:R-:W-:Y:S01]  /*6b960*/  LEA.HI.X.SX32 R23, R15, R27, 0x1, P2 ;  /* 0x0000001b0f177211 */ /* 0x000fe200010f0eff */
[----:B------:R1:W-:Y:S04]  /*6b970*/  STL [R1+0x11a0], R11 ;  /* 0x0011a00b01007387 */ /* 0x0003e80000100800 */
[----:B------:R3:W-:Y:S01]  /*6b980*/  STL [R1+0x280], R6 ;  /* 0x0002800601007387 */ /* 0x0007e20000100800 */
[----:B0-----:R-:W-:Y:S01]  /*6b990*/  MOV R10, R6 ;  /* 0x00000006000a7202 */ /* 0x001fe20000000f00 */
[----:B-1----:R-:W-:-:S02]  /*6b9a0*/  IMAD.MOV.U32 R11, RZ, RZ, R7 ;  /* 0x000000ffff0b7224 */ /* 0x002fc400078e0007 */
[----:B---3--:R-:W3:Y:S04]  /*6b9b0*/  LDL.LU.64 R6, [R1+0x11b0] ;  /* 0x0011b00001067983 */ /* 0x008ee80000300a00 */
[----:B------:R2:W-:Y:S01]  /*6b9c0*/  STL.64 [R1+0x288], R22 ;  /* 0x0002881601007387 */ /* 0x0005e20000100a00 */
[----:B------:R-:W-:Y:S02]  /*6b9d0*/  LEA.HI.X.SX32 R11, R5, R27, 0x1, P1 ;  /* 0x0000001b050b7211 */ /* 0x000fe400008f0eff */
[----:B------:R-:W-:-:S03]  /*6b9e0*/  MOV R15, c[0x0][0x1c8] ;  /* 0x00007200000f7a02 */ /* 0x000fc60000000f00 */
[----:B------:R0:W-:Y:S01]  /*6b9f0*/  STL [R1+0x284], R11 ;  /* 0x0002840b01007387 */ /* 0x0001e20000100800 */
[----:B--2---:R-:W-:Y:S02]  /*6ba00*/  LEA R22, P2, R24, R26, 0x1 ;  /* 0x0000001a18167211 */ /* 0x004fe400078408ff */
[----:B------:R-:W-:Y:S02]  /*6ba10*/  LEA R4, R4, R24, 0x1 ;  /* 0x0000001804047211 */ /* 0x000fe400078e08ff */
[----:B------:R-:W-:Y:S02]  /*6ba20*/  LEA.HI.X.SX32 R23, R24, R27, 0x1, P2 ;  /* 0x0000001b18177211 */ /* 0x000fe400010f0eff */
[----:B------:R-:W-:-:S03]  /*6ba30*/  LEA R10, P1, R4, R26, 0x1 ;  /* 0x0000001a040a7211 */ /* 0x000fc600078208ff */
[----:B------:R1:W-:Y:S01]  /*6ba40*/  STL.64 [R1+0x278], R22 ;  /* 0x0002781601007387 */ /* 0x0003e20000100a00 */
[----:B0-----:R-:W-:Y:S01]  /*6ba50*/  LEA.HI.X.SX32 R11, R4, R27, 0x1, P1 ;  /* 0x0000001b040b7211 */ /* 0x001fe200008f0eff */
[C---:B------:R-:W-:Y:S01]  /*6ba60*/  IMAD R4, R15.reuse, 0x2, R25 ;  /* 0x000000020f047824 */ /* 0x040fe200078e0219 */
[----:B------:R-:W-:-:S03]  /*6ba70*/  LEA R5, R15, R25, 0x1 ;  /* 0x000000190f057211 */ /* 0x000fc600078e08ff */
[----:B------:R0:W-:Y:S01]  /*6ba80*/  STL.64 [R1+0x270], R10 ;  /* 0x0002700a01007387 */ /* 0x0001e20000100a00 */
[----:B-1----:R-:W-:Y:S02]  /*6ba90*/  LEA R22, P2, R25, R26, 0x1 ;  /* 0x0000001a19167211 */ /* 0x002fe400078408ff */
[----:B------:R-:W-:Y:S02]  /*6baa0*/  LEA R4, R15, R4, 0x1 ;  /* 0x000000040f047211 */ /* 0x000fe400078e08ff */
[----:B------:R-:W-:Y:S02]  /*6bab0*/  LEA.HI.X.SX32 R23, R25, R27, 0x1, P2 ;  /* 0x0000001b19177211 */ /* 0x000fe400010f0eff */
[----:B0-----:R-:W-:-:S03]  /*6bac0*/  LEA R10, P1, R5, R26, 0x1 ;  /* 0x0000001a050a7211 */ /* 0x001fc600078208ff */
[----:B------:R0:W-:Y:S01]  /*6bad0*/  STL.64 [R1+0x268], R22 ;  /* 0x0002681601007387 */ /* 0x0001e20000100a00 */
[----:B------:R-:W-:Y:S02]  /*6bae0*/  LEA.HI.X.SX32 R11, R5, R27, 0x1, P1 ;  /* 0x0000001b050b7211 */ /* 0x000fe400008f0eff */
[----:B------:R-:W-:-:S03]  /*6baf0*/  MOV R5, c[0x0][0x1c8] ;  /* 0x0000720000057a02 */ /* 0x000fc60000000f00 */
[----:B------:R1:W-:Y:S01]  /*6bb00*/  STL.64 [R1+0x260], R10 ;  /* 0x0002600a01007387 */ /* 0x0003e20000100a00 */
[----:B0-----:R-:W-:-:S04]  /*6bb10*/  LEA R22, P2, R4, R26, 0x1 ;  /* 0x0000001a04167211 */ /* 0x001fc800078408ff */
[-C--:B------:R-:W-:Y:S02]  /*6bb20*/  LEA.HI.X.SX32 R23, R4, R27.reuse, 0x1, P2 ;  /* 0x0000001b04177211 */ /* 0x080fe400010f0eff */
[CC--:B-1----:R-:W-:Y:S02]  /*6bb30*/  LEA R10, P1, R2.reuse, R26.reuse, 0x1 ;  /* 0x0000001a020a7211 */ /* 0x0c2fe400078208ff */
[----:B------:R-:W-:Y:S01]  /*6bb40*/  LEA R4, P2, R29, R26, 0x1 ;  /* 0x0000001a1d047211 */ /* 0x000fe200078408ff */
[----:B------:R0:W-:Y:S01]  /*6bb50*/  STL.64 [R1+0x258], R22 ;  /* 0x0002581601007387 */ /* 0x0001e20000100a00 */
[----:B------:R-:W-:-:S05]  /*6bb60*/  LEA.HI.X.SX32 R11, R2, R27, 0x1, P1 ;  /* 0x0000001b020b7211 */ /* 0x000fca00008f0eff */
[----:B------:R1:W-:Y:S01]  /*6bb70*/  STL.64 [R1+0x250], R10 ;  /* 0x0002500a01007387 */ /* 0x0003e20000100a00 */
[----:B0-----:R-:W-:Y:S02]  /*6bb80*/  LEA R22, R5, R29, 0x1 ;  /* 0x0000001d05167211 */ /* 0x001fe400078e08ff */
[----:B------:R-:W-:Y:S02]  /*6bb90*/  LEA.HI.X.SX32 R5, R29, R27, 0x1, P2 ;  /* 0x0000001b1d057211 */ /* 0x000fe400010f0eff */
[----:B-1----:R-:W-:-:S03]  /*6bba0*/  LEA R10, P1, R22, R26, 0x1 ;  /* 0x0000001a160a7211 */ /* 0x002fc600078208ff */
[----:B------:R0:W-:Y:S01]  /*6bbb0*/  STL.64 [R1+0x248], R4 ;  /* 0x0002480401007387 */ /* 0x0001e20000100a00 */
[----:B------:R-:W-:Y:S02]  /*6bbc0*/  LEA.HI.X.SX32 R11, R22, R27, 0x1, P1 ;  /* 0x0000001b160b7211 */ /* 0x000fe400008f0eff */
[----:B0-----:R-:W-:-:S04]  /*6bbd0*/  LEA R4, P2, R8, R26, 0x1 ;  /* 0x0000001a08047211 */ /* 0x001fc800078408ff */
[----:B------:R-:W-:Y:S01]  /*6bbe0*/  LEA.HI.X.SX32 R5, R8, R27, 0x1, P2 ;  /* 0x0000001b08057211 */ /* 0x000fe200010f0eff */
[----:B------:R-:W-:Y:S04]  /*6bbf0*/  STL.64 [R1+0x240], R10 ;  /* 0x0002400a01007387 */ /* 0x000fe80000100a00 */
[----:B------:R0:W-:Y:S04]  /*6bc00*/  STL.64 [R1+0x238], R4 ;  /* 0x0002380401007387 */ /* 0x0001e80000100a00 */
[----:B0-----:R-:W2:Y:S01]  /*6bc10*/  LDL.LU.64 R4, [R1+0x11a8] ;  /* 0x0011a80001047983 */ /* 0x001ea20000300a00 */
[----:B------:R-:W-:Y:S01]  /*6bc20*/  MOV R23, c[0x0][0x1c8] ;  /* 0x0000720000177a02 */ /* 0x000fe20000000f00 */
[----:B------:R-:W-:-:S03]  /*6bc30*/  IMAD.MOV.U32 R11, RZ, RZ, c[0x0][0x1c8] ;  /* 0x00007200ff0b7624 */ /* 0x000fc600078e00ff */
[----:B---3--:R-:W-:Y:S02]  /*6bc40*/  LEA R23, R23, R7, 0x1 ;  /* 0x0000000717177211 */ /* 0x008fe400078e08ff */
[-C--:B------:R-:W-:Y:S02]  /*6bc50*/  LEA R10, P1, R7, R26.reuse, 0x1 ;  /* 0x0000001a070a7211 */ /* 0x080fe400078208ff */
[----:B------:R-:W-:Y:S01]  /*6bc60*/  LEA R22, P2, R23, R26, 0x1 ;  /* 0x0000001a17167211 */ /* 0x000fe200078408ff */
[----:B------:R-:W-:Y:S01]  /*6bc70*/  IMAD R23, R11, 0x2, R7 ;  /* 0x000000020b177824 */ /* 0x000fe200078e0207 */
[----:B------:R-:W-:-:S04]  /*6bc80*/  LEA.HI.X.SX32 R11, R7, R27, 0x1, P1 ;  /* 0x0000001b070b7211 */ /* 0x000fc800008f0eff */
[----:B------:R-:W-:Y:S01]  /*6bc90*/  LEA.HI.X.SX32 R23, R23, R27, 0x1, P2 ;  /* 0x0000001b17177211 */ /* 0x000fe200010f0eff */
[----:B------:R0:W-:Y:S04]  /*6bca0*/  STL.64 [R1+0x230], R10 ;  /* 0x0002300a01007387 */ /* 0x0001e80000100a00 */
[----:B------:R-:W-:Y:S01]  /*6bcb0*/  STL.64 [R1+0x228], R22 ;  /* 0x0002281601007387 */ /* 0x000fe20000100a00 */
[----:B0-----:R-:W-:-:S04]  /*6bcc0*/  LEA R10, P1, R6, R26, 0x1 ;  /* 0x0000001a060a7211 */ /* 0x001fc800078208ff */
[----:B------:R-:W-:-:S05]  /*6bcd0*/  LEA.HI.X.SX32 R11, R6, R27, 0x1, P1 ;  /* 0x0000001b060b7211 */ /* 0x000fca00008f0eff */
[----:B------:R0:W-:Y:S02]  /*6bce0*/  STL.64 [R1+0x220], R10 ;  /* 0x0002200a01007387 */ /* 0x0001e40000100a00 */
[----:B0-----:R-:W-:-:S04]  /*6bcf0*/  LEA R10, P1, R9, R26, 0x1 ;  /* 0x0000001a090a7211 */ /* 0x001fc800078208ff */
[----:B------:R-:W-:Y:S02]  /*6bd00*/  LEA.HI.X.SX32 R11, R9, R27, 0x1, P1 ;  /* 0x0000001b090b7211 */ /* 0x000fe400008f0eff */
[----:B--2---:R-:W-:-:S04]  /*6bd10*/  LEA R22, P2, R5, R26, 0x1 ;  /* 0x0000001a05167211 */ /* 0x004fc800078408ff */
[----:B------:R-:W-:-:S05]  /*6bd20*/  LEA.HI.X.SX32 R23, R5, R27, 0x1, P2 ;  /* 0x0000001b05177211 */ /* 0x000fca00010f0eff */
[----:B------:R0:W-:Y:S04]  /*6bd30*/  STL.64 [R1+0x218], R22 ;  /* 0x0002181601007387 */ /* 0x0001e80000100a00 */
[----:B------:R1:W-:Y:S01]  /*6bd40*/  STL.64 [R1+0x210], R10 ;  /* 0x0002100a01007387 */ /* 0x0003e20000100a00 */
[----:B0-----:R-:W-:-:S04]  /*6bd50*/  LEA R22, P2, R4, R26, 0x1 ;  /* 0x0000001a04167211 */ /* 0x001fc800078408ff */
[----:B------:R-:W-:Y:S02]  /*6bd60*/  LEA.HI.X.SX32 R23, R4, R27, 0x1, P2 ;  /* 0x0000001b04177211 */ /* 0x000fe400010f0eff */
[----:B-1----:R-:W-:-:S03]  /*6bd70*/  LEA R10, P1, R3, R26, 0x1 ;  /* 0x0000001a030a7211 */ /* 0x002fc600078208ff */
[----:B------:R0:W-:Y:S01]  /*6bd80*/  STL.64 [R1+0x208], R22 ;  /* 0x0002081601007387 */ /* 0x0001e20000100a00 */
[----:B------:R-:W-:Y:S02]  /*6bd90*/  LEA.HI.X.SX32 R11, R3, R27, 0x1, P1 ;  /* 0x0000001b030b7211 */ /* 0x000fe400008f0eff */
[----:B0-----:R-:W-:-:S03]  /*6bda0*/  LEA R22, P2, R16, R26, 0x1 ;  /* 0x0000001a10167211 */ /* 0x001fc600078408ff */
[----:B------:R0:W-:Y:S01]  /*6bdb0*/  STL.64 [R1+0x200], R10 ;  /* 0x0002000a01007387 */ /* 0x0001e20000100a00 */
[----:B------:R-:W-:-:S05]  /*6bdc0*/  LEA.HI.X.SX32 R23, R16, R27, 0x1, P2 ;  /* 0x0000001b10177211 */ /* 0x000fca00010f0eff */
[----:B------:R1:W-:Y:S01]  /*6bdd0*/  STL.64 [R1+0x1f8], R22 ;  /* 0x0001f81601007387 */ /* 0x0003e20000100a00 */
[----:B0-----:R-:W-:-:S04]  /*6bde0*/  LEA R10, P1, R17, R26, 0x1 ;  /* 0x0000001a110a7211 */ /* 0x001fc800078208ff */
[----:B------:R-:W-:Y:S02]  /*6bdf0*/  LEA.HI.X.SX32 R11, R17, R27, 0x1, P1 ;  /* 0x0000001b110b7211 */ /* 0x000fe400008f0eff */
[----:B-1----:R-:W-:-:S03]  /*6be00*/  LEA R22, P2, R19, R26, 0x1 ;  /* 0x0000001a13167211 */ /* 0x002fc600078408ff */
[----:B------:R0:W-:Y:S01]  /*6be10*/  STL.64 [R1+0x1f0], R10 ;  /* 0x0001f00a01007387 */ /* 0x0001e20000100a00 */
[----:B------:R-:W-:-:S05]  /*6be20*/  LEA.HI.X.SX32 R23, R19, R27, 0x1, P2 ;  /* 0x0000001b13177211 */ /* 0x000fca00010f0eff */
[----:B------:R1:W-:Y:S01]  /*6be30*/  STL.64 [R1+0x1e8], R22 ;  /* 0x0001e81601007387 */ /* 0x0003e20000100a00 */
[----:B0-----:R-:W-:-:S04]  /*6be40*/  LEA R10, P1, R18, R26, 0x1 ;  /* 0x0000001a120a7211 */ /* 0x001fc800078208ff */
[----:B------:R-:W-:Y:S02]  /*6be50*/  LEA.HI.X.SX32 R11, R18, R27, 0x1, P1 ;  /* 0x0000001b120b7211 */ /* 0x000fe400008f0eff */
[----:B-1----:R-:W-:-:S03]  /*6be60*/  LEA R22, P2, R20, R26, 0x1 ;  /* 0x0000001a14167211 */ /* 0x002fc600078408ff */
[----:B------:R0:W-:Y:S01]  /*6be70*/  STL.64 [R1+0x1e0], R10 ;  /* 0x0001e00a01007387 */ /* 0x0001e20000100a00 */
[----:B------:R-:W-:-:S03]  /*6be80*/  LEA.HI.X.SX32 R23, R20, R27, 0x1, P2 ;  /* 0x0000001b14177211 */ /* 0x000fc600010f0eff */
[----:B0-----:R-:W2:Y:S04]  /*6be90*/  LDL.LU R11, [R1+0x11a0] ;  /* 0x0011a000010b7983 */ /* 0x001ea80000300800 */
[----:B------:R0:W-:Y:S04]  /*6bea0*/  STL.64 [R1+0x1d8], R22 ;  /* 0x0001d81601007387 */ /* 0x0001e80000100a00 */
[----:B0-----:R-:W3:Y:S01]  /*6beb0*/  LDL.LU.64 R22, [R1+0x1198] ;  /* 0x0011980001167983 */ /* 0x001ee20000300a00 */
[----:B------:R-:W-:-:S04]  /*6bec0*/  LEA R18, P1, R21, R26, 0x1 ;  /* 0x0000001a15127211 */ /* 0x000fc800078208ff */
[----:B------:R-:W-:Y:S01]  /*6bed0*/  LEA.HI.X.SX32 R19, R21, R27, 0x1, P1 ;  /* 0x0000001b15137211 */ /* 0x000fe200008f0eff */
[----:B--2---:R-:W-:Y:S01]  /*6bee0*/  IMAD.MOV.U32 R21, RZ, RZ, R11 ;  /* 0x000000ffff157224 */ /* 0x004fe200078e000b */
[----:B---3--:R-:W-:-:S04]  /*6bef0*/  LEA R10, P2, R23, R26, 0x1 ;  /* 0x0000001a170a7211 */ /* 0x008fc800078408ff */
[----:B------:R-:W-:Y:S01]  /*6bf00*/  MOV R20, R10 ;  /* 0x0000000a00147202 */ /* 0x000fe20000000f00 */
[----:B------:R0:W-:Y:S01]  /*6bf10*/  STL [R1+0x1c8], R10 ;  /* 0x0001c80a01007387 */ /* 0x0001e20000100800 */
[-C--:B------:R-:W-:Y:S02]  /*6bf20*/  LEA.HI.X.SX32 R21, R23, R27.reuse, 0x1, P2 ;  /* 0x0000001b17157211 */ /* 0x080fe400010f0eff */
[CC--:B0-----:R-:W-:Y:S01]  /*6bf30*/  LEA R10, P1, R22.reuse, R26.reuse, 0x1 ;  /* 0x0000001a160a7211 */ /* 0x0c1fe200078208ff */
[----:B------:R-:W-:Y:S03]  /*6bf40*/  STL.64 [R1+0x1d0], R18 ;  /* 0x0001d01201007387 */ /* 0x000fe60000100a00 */
[----:B------:R-:W-:Y:S01]  /*6bf50*/  LEA.HI.X.SX32 R11, R22, R27, 0x1, P1 ;  /* 0x0000001b160b7211 */ /* 0x000fe200008f0eff */
[----:B------:R-:W-:Y:S04]  /*6bf60*/  STL [R1+0x1cc], R21 ;  /* 0x0001cc1501007387 */ /* 0x000fe80000100800 */
[----:B------:R0:W-:Y:S04]  /*6bf70*/  STL.64 [R1+0x1c0], R10 ;  /* 0x0001c00a01007387 */ /* 0x0001e80000100a00 */
[----:B0-----:R-:W2:Y:S01]  /*6bf80*/  LDL.LU.64 R10, [R1+0x1190] ;  /* 0x00119000010a7983 */ /* 0x001ea20000300a00 */
[----:B------:R-:W-:-:S02]  /*6bf90*/  LEA R20, P2, R14, R26, 0x1 ;  /* 0x0000001a0e147211 */ /* 0x000fc400078408ff */
[----:B------:R-:W-:Y:S01]  /*6bfa0*/  LEA R22, P1, R12, R26, 0x1 ;  /* 0x0000001a0c167211 */ /* 0x000fe200078208ff */
[----:B------:R-:W-:Y:S01]  /*6bfb0*/  IMAD R13, R0, 0x2, R28 ;  /* 0x00000002000d7824 */ /* 0x000fe200078e021c */
[-C--:B------:R-:W-:Y:S02]  /*6bfc0*/  LEA.HI.X.SX32 R21, R14, R27.reuse, 0x1, P2 ;  /* 0x0000001b0e157211 */ /* 0x080fe400010f0eff */
[----:B------:R-:W-:Y:S01]  /*6bfd0*/  LEA.HI.X.SX32 R23, R12, R27, 0x1, P1 ;  /* 0x0000001b0c177211 */ /* 0x000fe200008f0eff */
[C---:B------:R-:W-:Y:S02]  /*6bfe0*/  IMAD R24, R0.reuse, 0x2, R13 ;  /* 0x0000000200187824 */ /* 0x040fe400078e020d */
[----:B------:R2:W-:Y:S02]  /*6bff0*/  STL.64 [R1+0x1b8], R20 ;  /* 0x0001b81401007387 */ /* 0x0005e40000100a00 */
[C---:B------:R-:W-:Y:S02]  /*6c000*/  IMAD R25, R0.reuse, 0x2, R24 ;  /* 0x0000000200197824 */ /* 0x040fe400078e0218 */
[----:B------:R0:W-:Y:S02]  /*6c010*/  STL.64 [R1+0x1b0], R22 ;  /* 0x0001b01601007387 */ /* 0x0001e40000100a00 */
[----:B------:R-:W-:-:S04]  /*6c020*/  IMAD R15, R0, 0x2, R25 ;  /* 0x00000002000f7824 */ /* 0x000fc800078e0219 */
[----:B------:R-:W-:-:S04]  /*6c030*/  IMAD R2, R0, 0x2, R15 ;  /* 0x0000000200027824 */ /* 0x000fc800078e020f */
[----:B------:R-:W-:-:S05]  /*6c040*/  IMAD R29, R0, 0x2, R2 ;  /* 0x00000002001d7824 */ /* 0x000fca00078e0202 */
[----:B------:R-:W-:-:S04]  /*6c050*/  LEA R8, R0, R29, 0x1 ;  /* 0x0000001d00087211 */ /* 0x000fc800078e08ff */
        /* <DEDUP_REMOVED lines=10> */
[----:B------:R-:W-:Y:S02]  /*6c100*/  LEA R14, R0, R19, 0x1 ;  /* 0x00000013000e7211 */ /* 0x000fe400078e08ff */
[CC--:B--2---:R-:W-:Y:S02]  /*6c110*/  LEA R20, P2, R11.reuse, R26.reuse, 0x1 ;  /* 0x0000001a0b147211 */ /* 0x0c4fe400078408ff */
[C---:B0-----:R-:W-:Y:S02]  /*6c120*/  LEA R22, P1, R10.reuse, R26, 0x1 ;  /* 0x0000001a0a167211 */ /* 0x041fe400078208ff */
[-C--:B------:R-:W-:Y:S02]  /*6c130*/  LEA.HI.X.SX32 R21, R11, R27.reuse, 0x1, P2 ;  /* 0x0000001b0b157211 */ /* 0x080fe400010f0eff */
[----:B------:R-:W-:-:S03]  /*6c140*/  LEA.HI.X.SX32 R23, R10, R27, 0x1, P1 ;  /* 0x0000001b0a177211 */ /* 0x000fc600008f0eff */
[----:B------:R0:W-:Y:S04]  /*6c150*/  STL.64 [R1+0x1a8], R20 ;  /* 0x0001a81401007387 */ /* 0x0001e80000100a00 */
[----:B------:R1:W-:Y:S01]  /*6c160*/  STL.64 [R1+0x1a0], R22 ;  /* 0x0001a01601007387 */ /* 0x0003e20000100a00 */
[CC--:B0-----:R-:W-:Y:S02]  /*6c170*/  LEA R20, P2, R28.reuse, R26.reuse, 0x1 ;  /* 0x0000001a1c147211 */ /* 0x0c1fe400078408ff */
[C---:B-1----:R-:W-:Y:S02]  /*6c180*/  LEA R22, P1, R13.reuse, R26, 0x1 ;  /* 0x0000001a0d167211 */ /* 0x042fe400078208ff */
        /* <DEDUP_REMOVED lines=14> */
[----:B------:R-:W-:Y:S01]  /*6c270*/  STL.64 [R1+0x178], R20 ;  /* 0x0001781401007387 */ /* 0x000fe20000100a00 */
[----:B------:R-:W-:-:S03]  /*6c280*/  LEA R24, P2, R29, R26, 0x1 ;  /* 0x0000001a1d187211 */ /* 0x000fc600078408ff */
[----:B------:R0:W-:Y:S01]  /*6c290*/  STL.64 [R1+0x170], R22 ;  /* 0x0001701601007387 */ /* 0x0001e20000100a00 */
[----:B------:R-:W-:Y:S02]  /*6c2a0*/  LEA.HI.X.SX32 R25, R29, R27, 0x1, P2 ;  /* 0x0000001b1d197211 */ /* 0x000fe400010f0eff */
[-C--:B------:R-:W-:Y:S02]  /*6c2b0*/  LEA R28, P2, R7, R26.reuse, 0x1 ;  /* 0x0000001a071c7211 */ /* 0x080fe400078408ff */
[----:B0-----:R-:W-:-:S04]  /*6c2c0*/  LEA R22, P1, R8, R26, 0x1 ;  /* 0x0000001a08167211 */ /* 0x001fc800078208ff */
[-C--:B------:R-:W-:Y:S02]  /*6c2d0*/  LEA.HI.X.SX32 R23, R8, R27.reuse, 0x1, P1 ;  /* 0x0000001b08177211 */ /* 0x080fe400008f0eff */
[----:B------:R-:W-:-:S03]  /*6c2e0*/  LEA.HI.X.SX32 R29, R7, R27, 0x1, P2 ;  /* 0x0000001b071d7211 */ /* 0x000fc600010f0eff */
[----:B------:R-:W-:Y:S04]  /*6c2f0*/  STL.64 [R1+0x160], R22 ;  /* 0x0001601601007387 */ /* 0x000fe80000100a00 */
[----:B------:R0:W-:Y:S04]  /*6c300*/  STL.64 [R1+0x168], R24 ;  /* 0x0001681801007387 */ /* 0x0001e80000100a00 */
        /* <DEDUP_REMOVED lines=11> */
[----:B------:R-:W-:Y:S02]  /*6c3c0*/  LEA.HI.X.SX32 R29, R3, R27, 0x1, P2 ;  /* 0x0000001b031d7211 */ /* 0x000fe400010f0eff */
[----:B------:R-:W-:Y:S01]  /*6c3d0*/  LEA R4, P2, R16, R26, 0x1 ;  /* 0x0000001a10047211 */ /* 0x000fe200078408ff */
[----:B------:R-:W-:-:S03]  /*6c3e0*/  IMAD R11, R0, 0x2, R14 ;  /* 0x00000002000b7824 */ /* 0x000fc600078e020e */
[----:B------:R-:W-:Y:S02]  /*6c3f0*/  LEA.HI.X.SX32 R5, R16, R27, 0x1, P2 ;  /* 0x0000001b10057211 */ /* 0x000fe400010f0eff */
[----:B0-----:R-:W-:-:S04]  /*6c400*/  LEA R24, P1, R9, R26, 0x1 ;  /* 0x0000001a09187211 */ /* 0x001fc800078208ff */
[----:B------:R-:W-:Y:S01]  /*6c410*/  LEA.HI.X.SX32 R25, R9, R27, 0x1, P1 ;  /* 0x0000001b09197211 */ /* 0x000fe200008f0eff */
[----:B------:R-:W-:Y:S01]  /*6c420*/  STL.64 [R1+0x138], R28 ;  /* 0x0001381c01007387 */ /* 0x000fe20000100a00 */
[----:B------:R-:W-:-:S03]  /*6c430*/  LEA R10, R0, R11, 0x1 ;  /* 0x0000000b000a7211 */ /* 0x000fc600078e08ff */
[----:B------:R0:W-:Y:S04]  /*6c440*/  STL.64 [R1+0x130], R24 ;  /* 0x0001301801007387 */ /* 0x0001e80000100a00 */
[----:B------:R1:W-:Y:S01]  /*6c450*/  STL.64 [R1+0x128], R4 ;  /* 0x0001280401007387 */ /* 0x0003e20000100a00 */
[----:B------:R-:W-:Y:S01]  /*6c460*/  IMAD R12, R0, 0x2, R10 ;  /* 0x00000002000c7824 */ /* 0x000fe200078e020a */
[CC--:B0-----:R-:W-:Y:S02]  /*6c470*/  LEA R24, P1, R17.reuse, R26.reuse, 0x1 ;  /* 0x0000001a11187211 */ /* 0x0c1fe400078208ff */
[----:B-1----:R-:W-:Y:S02]  /*6c480*/  LEA R4, P2, R18, R26, 0x1 ;  /* 0x0000001a12047211 */ /* 0x002fe400078408ff */
[----:B------:R-:W-:-:S02]  /*6c490*/  LEA.HI.X.SX32 R25, R17, R27, 0x1, P1 ;  /* 0x0000001b11197211 */ /* 0x000fc400008f0eff */
[----:B------:R-:W-:Y:S02]  /*6c4a0*/  LEA.HI.X.SX32 R5, R18, R27, 0x1, P2 ;  /* 0x0000001b12057211 */ /* 0x000fe400010f0eff */
[----:B------:R-:W-:Y:S01]  /*6c4b0*/  LEA R8, P1, R19, R26, 0x1 ;  /* 0x0000001a13087211 */ /* 0x000fe200078208ff */
[----:B------:R-:W-:Y:S01]  /*6c4c0*/  STL.64 [R1+0x120], R24 ;  /* 0x0001201801007387 */ /* 0x000fe20000100a00 */
[----:B------:R-:W-:-:S03]  /*6c4d0*/  LEA R13, R0, R12, 0x1 ;  /* 0x0000000c000d7211 */ /* 0x000fc600078e08ff */
[----:B------:R0:W-:Y:S01]  /*6c4e0*/  STL.64 [R1+0x118], R4 ;  /* 0x0001180401007387 */ /* 0x0001e20000100a00 */
[-C--:B------:R-:W-:Y:S01]  /*6c4f0*/  LEA.HI.X.SX32 R9, R19, R27.reuse, 0x1, P1 ;  /* 0x0000001b13097211 */ /* 0x080fe200008f0eff */
[----:B------:R-:W-:Y:S01]  /*6c500*/  IMAD R20, R0, 0x2, R13 ;  /* 0x0000000200147824 */ /* 0x000fe200078e020d */
[CC--:B0-----:R-:W-:Y:S02]  /*6c510*/  LEA R4, P2, R14.reuse, R26.reuse, 0x1 ;  /* 0x0000001a0e047211 */ /* 0x0c1fe400078408ff */
[C---:B------:R-:W-:Y:S02]  /*6c520*/  LEA R24, P1, R11.reuse, R26, 0x1 ;  /* 0x0000001a0b187211 */ /* 0x040fe400078208ff */
[-C--:B------:R-:W-:Y:S01]  /*6c530*/  LEA.HI.X.SX32 R5, R14, R27.reuse, 0x1, P2 ;  /* 0x0000001b0e057211 */ /* 0x080fe200010f0eff */
[----:B------:R-:W-:Y:S01]  /*6c540*/  STL.64 [R1+0x110], R8 ;  /* 0x0001100801007387 */ /* 0x000fe20000100a00 */
[----:B------:R-:W-:Y:S02]  /*6c550*/  LEA R15, R0, R20, 0x1 ;  /* 0x00000014000f7211 */ /* 0x000fe400078e08ff */
[----:B------:R-:W-:Y:S01]  /*6c560*/  LEA.HI.X.SX32 R25, R11, R27, 0x1, P1 ;  /* 0x0000001b0b197211 */ /* 0x000fe200008f0eff */
[----:B------:R0:W-:Y:S01]  /*6c570*/  STL.64 [R1+0x108], R4 ;  /* 0x0001080401007387 */ /* 0x0001e20000100a00 */
[----:B------:R-:W-:Y:S01]  /*6c580*/  LEA R18, P1, R12, R26, 0x1 ;  /* 0x0000001a0c127211 */ /* 0x000fe200078208ff */
[----:B------:R-:W-:-:S02]  /*6c590*/  IMAD R22, R0, 0x2, R15 ;  /* 0x0000000200167824 */ /* 0x000fc400078e020f */
[----:B------:R1:W-:Y:S01]  /*6c5a0*/  STL.64 [R1+0x100], R24 ;  /* 0x0001001801007387 */ /* 0x0003e20000100a00 */
[----:B------:R-:W-:Y:S02]  /*6c5b0*/  LEA.HI.X.SX32 R19, R12, R27, 0x1, P1 ;  /* 0x0000001b0c137211 */ /* 0x000fe400008f0eff */
[----:B0-----:R-:W-:-:S04]  /*6c5c0*/  LEA R4, P2, R10, R26, 0x1 ;  /* 0x0000001a0a047211 */ /* 0x001fc800078408ff */
[-C--:B------:R-:W-:Y:S02]  /*6c5d0*/  LEA.HI.X.SX32 R5, R10, R27.reuse, 0x1, P2 ;  /* 0x0000001b0a057211 */ /* 0x080fe400010f0eff */
[C---:B-1----:R-:W-:Y:S02]  /*6c5e0*/  LEA R24, P2, R13.reuse, R26, 0x1 ;  /* 0x0000001a0d187211 */ /* 0x042fe400078408ff */
[----:B------:R-:W-:Y:S01]  /*6c5f0*/  LEA R21, R0, R22, 0x1 ;  /* 0x0000001600157211 */ /* 0x000fe200078e08ff */
[----:B------:R-:W-:Y:S01]  /*6c600*/  STL.64 [R1+0xf8], R4 ;  /* 0x0000f80401007387 */ /* 0x000fe20000100a00 */
[----:B------:R-:W-:-:S03]  /*6c610*/  LEA.HI.X.SX32 R25, R13, R27, 0x1, P2 ;  /* 0x0000001b0d197211 */ /* 0x000fc600010f0eff */
[----:B------:R0:W-:Y:S01]  /*6c620*/  STL.64 [R1+0xf0], R18 ;  /* 0x0000f01201007387 */ /* 0x0001e20000100a00 */
[----:B------:R-:W-:-:S03]  /*6c630*/  IMAD R6, R0, 0x2, R21 ;  /* 0x0000000200067824 */ /* 0x000fc600078e0215 */
[----:B------:R1:W-:Y:S01]  /*6c640*/  STL.64 [R1+0xe8], R24 ;  /* 0x0000e81801007387 */ /* 0x0003e20000100a00 */
[----:B0-----:R-:W-:-:S04]  /*6c650*/  LEA R18, P1, R20, R26, 0x1 ;  /* 0x0000001a14127211 */ /* 0x001fc800078208ff */
[-C--:B------:R-:W-:Y:S02]  /*6c660*/  LEA.HI.X.SX32 R19, R20, R27.reuse, 0x1, P1 ;  /* 0x0000001b14137211 */ /* 0x080fe400008f0eff */
[C---:B-1----:R-:W-:Y:S02]  /*6c670*/  LEA R24, P2, R15.reuse, R26, 0x1 ;  /* 0x0000001a0f187211 */ /* 0x042fe400078408ff */
[C---:B------:R-:W-:Y:S01]  /*6c680*/  LEA R23, R0.reuse, R6, 0x1 ;  /* 0x0000000600177211 */ /* 0x040fe200078e08ff */
        /* <DEDUP_REMOVED lines=8> */
[----:B------:R-:W-:Y:S02]  /*6c710*/  LEA R16, R0, R3, 0x1 ;  /* 0x0000000300107211 */ /* 0x000fe400078e08ff */
[CC--:B------:R-:W-:Y:S01]  /*6c720*/  LEA R14, P1, R6.reuse, R26.reuse, 0x1 ;  /* 0x0000001a060e7211 */ /* 0x0c0fe200078208ff */
[----:B------:R-:W-:Y:S04]  /*6c730*/  STL.64 [R1+0xd0], R18 ;  /* 0x0000d01201007387 */ /* 0x000fe80000100a00 */
[----:B------:R0:W-:Y:S01]  /*6c740*/  STL.64 [R1+0xc8], R12 ;  /* 0x0000c80c01007387 */ /* 0x0001e20000100a00 */
[----:B------:R-:W-:Y:S01]  /*6c750*/  LEA.HI.X.SX32 R15, R6, R27, 0x1, P1 ;  /* 0x0000001b060f7211 */ /* 0x000fe200008f0eff */
[----:B------:R-:W-:Y:S01]  /*6c760*/  IMAD R17, R0, 0x2, R16 ;  /* 0x0000000200117824 */ /* 0x000fe200078e0210 */
[----:B0-----:R-:W-:-:S03]  /*6c770*/  LEA R12, P2, R23, R26, 0x1 ;  /* 0x0000001a170c7211 */ /* 0x001fc600078408ff */
[----:B------:R0:W-:Y:S01]  /*6c780*/  STL.64 [R1+0xc0], R14 ;  /* 0x0000c00e01007387 */ /* 0x0001e20000100a00 */
[----:B------:R-:W-:Y:S02]  /*6c790*/  LEA.HI.X.SX32 R13, R23, R27, 0x1, P2 ;  /* 0x0000001b170d7211 */ /* 0x000fe400010f0eff */
[----:B------:R-:W-:-:S03]  /*6c7a0*/  LEA R8, R0, R17, 0x1 ;  /* 0x0000001100087211 */ /* 0x000fc600078e08ff */
[----:B------:R1:W-:Y:S01]  /*6c7b0*/  STL.64 [R1+0xb8], R12 ;  /* 0x0000b80c01007387 */ /* 0x0003e20000100a00 */
[----:B0-----:R-:W-:Y:S01]  /*6c7c0*/  LEA R14, P1, R3, R26, 0x1 ;  /* 0x0000001a030e7211 */ /* 0x001fe200078208ff */
[----:B------:R-:W-:-:S03]  /*6c7d0*/  IMAD R11, R0, 0x2, R8 ;  /* 0x00000002000b7824 */ /* 0x000fc600078e0208 */
[----:B------:R-:W-:Y:S02]  /*6c7e0*/  LEA.HI.X.SX32 R15, R3, R27, 0x1, P1 ;  /* 0x0000001b030f7211 */ /* 0x000fe400008f0eff */
[----:B-1----:R-:W-:-:S03]  /*6c7f0*/  LEA R12, P2, R16, R26, 0x1 ;  /* 0x0000001a100c7211 */ /* 0x002fc600078408ff */
        /* <DEDUP_REMOVED lines=30> */
[-C--:B------:R-:W-:Y:S02]  /*6c9e0*/  LEA.HI.X.SX32 R15, R7, R27.reuse, 0x1, P1 ;  /* 0x0000001b070f7211 */ /* 0x080fe400008f0eff */
[CC--:B-1----:R-:W-:Y:S02]  /*6c9f0*/  LEA R12, P2, R4.reuse, R26.reuse, 0x1 ;  /* 0x0000001a040c7211 */ /* 0x0c2fe400078408ff */
[C---:B------:R-:W-:Y:S02]  /*6ca00*/  LEA R10, P1, R9.reuse, R26, 0x1 ;  /* 0x0000001a090a7211 */ /* 0x040fe400078208ff */
[-C--:B------:R-:W-:Y:S01]  /*6ca10*/  LEA.HI.X.SX32 R13, R4, R27.reuse, 0x1, P2 ;  /* 0x0000001b040d7211 */ /* 0x080fe200010f0eff */
[----:B------:R-:W-:Y:S01]  /*6ca20*/  STL.64 [R1+0x70], R14 ;  /* 0x0000700e01007387 */ /* 0x000fe20000100a00 */
[----:B------:R-:W-:Y:S02]  /*6ca30*/  LEA.HI.X.SX32 R11, R9, R27, 0x1, P1 ;  /* 0x0000001b090b7211 */ /* 0x000fe400008f0eff */
[C---:B------:R-:W-:Y:S01]  /*6ca40*/  LEA R8, R0.reuse, R6, 0x1 ;  /* 0x0000000600087211 */ /* 0x040fe200078e08ff */
[----:B------:R0:W-:Y:S04]  /*6ca50*/  STL.64 [R1+0x68], R12 ;  /* 0x0000680c01007387 */ /* 0x0001e80000100a00 */
[----:B------:R1:W-:Y:S01]  /*6ca60*/  STL.64 [R1+0x60], R10 ;  /* 0x0000600a01007387 */ /* 0x0003e20000100a00 */
[----:B------:R-:W-:Y:S01]  /*6ca70*/  IMAD R5, R0, 0x2, R8 ;  /* 0x0000000200057824 */ /* 0x000fe200078e0208 */
[----:B0-----:R-:W-:-:S02]  /*6ca80*/  LEA R12, P2, R3, R26, 0x1 ;  /* 0x0000001a030c7211 */ /* 0x001fc400078408ff */
[CC--:B-1----:R-:W-:Y:S02]  /*6ca90*/  LEA R10, P1, R6.reuse, R26.reuse, 0x1 ;  /* 0x0000001a060a7211 */ /* 0x0c2fe400078208ff */
[-C--:B------:R-:W-:Y:S02]  /*6caa0*/  LEA.HI.X.SX32 R13, R3, R27.reuse, 0x1, P2 ;  /* 0x0000001b030d7211 */ /* 0x080fe400010f0eff */
        /* <DEDUP_REMOVED lines=16> */
[----:B------:R-:W-:Y:S02]  /*6cbb0*/  LEA R8, P2, R4, R26, 0x1 ;  /* 0x0000001a04087211 */ /* 0x000fe400078408ff */
[----:B------:R-:W-:Y:S02]  /*6cbc0*/  LEA.HI.X.SX32 R11, R7, R27, 0x1, P1 ;  /* 0x0000001b070b7211 */ /* 0x000fe400008f0eff */
[----:B------:R-:W-:Y:S02]  /*6cbd0*/  LEA R6, R0, R3, 0x1 ;  /* 0x0000000300067211 */ /* 0x000fe400078e08ff */
[----:B------:R-:W-:Y:S01]  /*6cbe0*/  LEA.HI.X.SX32 R9, R4, R27, 0x1, P2 ;  /* 0x0000001b04097211 */ /* 0x000fe200010f0eff */
[----:B------:R-:W-:Y:S02]  /*6cbf0*/  STL.64 [R1+0x30], R12 ;  /* 0x0000300c01007387 */ /* 0x000fe40000100a00 */
[----:B------:R-:W-:-:S02]  /*6cc00*/  IMAD R5, R0, 0x2, R6 ;  /* 0x0000000200057824 */ /* 0x000fc400078e0206 */
[----:B------:R0:W-:Y:S04]  /*6cc10*/  STL.64 [R1+0x28], R10 ;  /* 0x0000280a01007387 */ /* 0x0001e80000100a00 */
[----:B------:R1:W-:Y:S01]  /*6cc20*/  STL.64 [R1+0x20], R8 ;  /* 0x0000200801007387 */ /* 0x0003e20000100a00 */
[----:B------:R-:W-:Y:S02]  /*6cc30*/  LEA R2, R0, R5, 0x1 ;  /* 0x0000000500027211 */ /* 0x000fe400078e08ff */
[CC--:B0-----:R-:W-:Y:S02]  /*6cc40*/  LEA R10, P1, R3.reuse, R26.reuse, 0x1 ;  /* 0x0000001a030a7211 */ /* 0x0c1fe400078208ff */
[----:B-1----:R-:W-:Y:S02]  /*6cc50*/  LEA R8, P2, R6, R26, 0x1 ;  /* 0x0000001a06087211 */ /* 0x002fe400078408ff */
[----:B------:R-:W-:-:S02]  /*6cc60*/  LEA.HI.X.SX32 R11, R3, R27, 0x1, P1 ;  /* 0x0000001b030b7211 */ /* 0x000fc400008f0eff */
[----:B------:R-:W-:Y:S01]  /*6cc70*/  LEA.HI.X.SX32 R9, R6, R27, 0x1, P2 ;  /* 0x0000001b06097211 */ /* 0x000fe200010f0eff */
[----:B------:R-:W-:Y:S02]  /*6cc80*/  IMAD R4, R0, 0x2, R2 ;  /* 0x0000000200047824 */ /* 0x000fe400078e0202 */
[----:B------:R0:W-:Y:S04]  /*6cc90*/  STL.64 [R1+0x18], R10 ;  /* 0x0000180a01007387 */ /* 0x0001e80000100a00 */
[----:B------:R1:W-:Y:S01]  /*6cca0*/  STL.64 [R1+0x10], R8 ;  /* 0x0000100801007387 */ /* 0x0003e20000100a00 */
[-C--:B0-----:R-:W-:Y:S02]  /*6ccb0*/  LEA R10, P1, R5, R26.reuse, 0x1 ;  /* 0x0000001a050a7211 */ /* 0x081fe400078208ff */
[----:B-1----:R-:W-:-:S02]  /*6ccc0*/  LEA R8, P2, R2, R26, 0x1 ;  /* 0x0000001a02087211 */ /* 0x002fc400078408ff */
[-C--:B------:R-:W-:Y:S02]  /*6ccd0*/  LEA.HI.X.SX32 R11, R5, R27.reuse, 0x1, P1 ;  /* 0x0000001b050b7211 */ /* 0x080fe400008f0eff */
[----:B------:R-:W-:Y:S02]  /*6cce0*/  LEA R28, P1, R4, R26, 0x1 ;  /* 0x0000001a041c7211 */ /* 0x000fe400078208ff */
[-C--:B------:R-:W-:Y:S01]  /*6ccf0*/  LEA.HI.X.SX32 R9, R2, R27.reuse, 0x1, P2 ;  /* 0x0000001b02097211 */ /* 0x080fe200010f0eff */
[----:B------:R-:W-:Y:S01]  /*6cd00*/  STL.64 [R1+0x8], R10 ;  /* 0x0000080a01007387 */ /* 0x000fe20000100a00 */
[----:B------:R-:W-:Y:S02]  /*6cd10*/  LEA R3, R0, R4, 0x1 ;  /* 0x0000000400037211 */ /* 0x000fe400078e08ff */
[----:B------:R-:W-:Y:S01]  /*6cd20*/  LEA.HI.X.SX32 R29, R4, R27, 0x1, P1 ;  /* 0x0000001b041d7211 */ /* 0x000fe200008f0eff */
[----:B------:R-:W2:Y:S04]  /*6cd30*/  LDL.LU R24, [R1+0x4a8] ;  /* 0x0004a80001187983 */ /* 0x000ea80000300800 */
[----:B------:R0:W-:Y:S01]  /*6cd40*/  STL.64 [R1], R8 ;  /* 0x0000000801007387 */ /* 0x0001e20000100a00 */
[----:B------:R-:W-:-:S03]  /*6cd50*/  IMAD R5, R0, 0x2, R3 ;  /* 0x0000000200057824 */ /* 0x000fc600078e0203 */
[----:B------:R-:W-:Y:S01]  /*6cd60*/  STL [R1+0xd98], R28 ;  /* 0x000d981c01007387 */ /* 0x000fe20000100800 */
[----:B------:R-:W-:-:S03]  /*6cd70*/  LEA R2, P2, R3, R26, 0x1 ;  /* 0x0000001a03027211 */ /* 0x000fc600078408ff */
[----:B------:R-:W-:Y:S04]  /*6cd80*/  STL [R1+0x10c0], R28 ;  /* 0x0010c01c01007387 */ /* 0x000fe80000100800 */
[----:B------:R-:W-:Y:S04]  /*6cd90*/  STL [R1+0xd8c], R29 ;  /* 0x000d8c1d01007387 */ /* 0x000fe80000100800 */
[----:B------:R-:W-:Y:S01]  /*6cda0*/  STL [R1+0x1088], R29 ;  /* 0x0010881d01007387 */ /* 0x000fe20000100800 */
[----:B------:R-:W-:-:S03]  /*6cdb0*/  LEA R7, R0, R5, 0x1 ;  /* 0x0000000500077211 */ /* 0x000fc600078e08ff */
[----:B------:R-:W-:Y:S01]  /*6cdc0*/  STL [R1+0x1120], R29 ;  /* 0x0011201d01007387 */ /* 0x000fe20000100800 */
[----:B------:R-:W-:-:S03]  /*6cdd0*/  LEA.HI.X.SX32 R3, R3, R27, 0x1, P2 ;  /* 0x0000001b03037211 */ /* 0x000fc600010f0eff */
[----:B------:R-:W-:Y:S04]  /*6cde0*/  STL [R1+0x1128], R29 ;  /* 0x0011281d01007387 */ /* 0x000fe80000100800 */
[----:B------:R-:W-:Y:S04]  /*6cdf0*/  STL [R1+0x1130], R29 ;  /* 0x0011301d01007387 */ /* 0x000fe80000100800 */
[----:B------:R-:W-:Y:S01]  /*6ce00*/  STL [R1+0x1138], R29 ;  /* 0x0011381d01007387 */ /* 0x000fe20000100800 */
[----:B------:R-:W-:-:S03]  /*6ce10*/  LEA R4, P1, R5, R26, 0x1 ;  /* 0x0000001a05047211 */ /* 0x000fc600078208ff */
[----:B------:R-:W-:Y:S01]  /*6ce20*/  STL [R1+0x1140], R29 ;  /* 0x0011401d01007387 */ /* 0x000fe20000100800 */
[----:B------:R-:W-:-:S03]  /*6ce30*/  LEA R6, P2, R7, R26, 0x1 ;  /* 0x0000001a07067211 */ /* 0x000fc600078408ff */
[----:B------:R-:W-:Y:S01]  /*6ce40*/  STL [R1+0x1078], R2 ;  /* 0x0010780201007387 */ /* 0x000fe20000100800 */
[----:B0-----:R-:W-:-:S03]  /*6ce50*/  IMAD R9, R0, 0x2, R7 ;  /* 0x0000000200097824 */ /* 0x001fc600078e0207 */
[----:B------:R-:W-:Y:S04]  /*6ce60*/  STL [R1+0x1144], R2 ;  /* 0x0011440201007387 */ /* 0x000fe80000100800 */
[----:B------:R-:W-:Y:S01]  /*6ce70*/  STL [R1+0x114c], R2 ;  /* 0x00114c0201007387 */ /* 0x000fe20000100800 */
[----:B------:R-:W-:-:S03]  /*6ce80*/  LEA.HI.X.SX32 R5, R5, R27, 0x1, P1 ;  /* 0x0000001b05057211 */ /* 0x000fc600008f0eff */
[----:B------:R-:W-:Y:S01]  /*6ce90*/  STL [R1+0xd88], R3 ;  /* 0x000d880301007387 */ /* 0x000fe20000100800 */
[----:B------:R-:W-:-:S03]  /*6cea0*/  LEA.HI.X.SX32 R7, R7, R27, 0x1, P2 ;  /* 0x0000001b07077211 */ /* 0x000fc600010f0eff */
[----:B------:R-:W-:Y:S01]  /*6ceb0*/  STL [R1+0x10d0], R3 ;  /* 0x0010d00301007387 */ /* 0x000fe20000100800 */
[----:B------:R-:W-:-:S03]  /*6cec0*/  LEA R8, P2, R9, R26, 0x1 ;  /* 0x0000001a09087211 */ /* 0x000fc600078408ff */
[----:B------:R-:W-:Y:S01]  /*6ced0*/  STL [R1+0x10d4], R3 ;  /* 0x0010d40301007387 */ /* 0x000fe20000100800 */
[----:B------:R-:W-:-:S03]  /*6cee0*/  LEA R11, R0, R9, 0x1 ;  /* 0x00000009000b7211 */ /* 0x000fc600078e08ff */
[----:B------:R-:W-:Y:S04]  /*6cef0*/  STL [R1+0x1154], R3 ;  /* 0x0011540301007387 */ /* 0x000fe80000100800 */
[----:B------:R-:W-:Y:S04]  /*6cf00*/  STL [R1+0xdb0], R4 ;  /* 0x000db00401007387 */ /* 0x000fe80000100800 */
[----:B------:R-:W-:Y:S01]  /*6cf10*/  STL [R1+0x10e0], R4 ;  /* 0x0010e00401007387 */ /* 0x000fe20000100800 */
[----:B------:R-:W-:-:S03]  /*6cf20*/  LEA.HI.X.SX32 R9, R9, R27, 0x1, P2 ;  /* 0x0000001b09097211 */ /* 0x000fc600010f0eff */
[----:B------:R-:W-:Y:S01]  /*6cf30*/  STL [R1+0x10f0], R4 ;  /* 0x0010f00401007387 */ /* 0x000fe20000100800 */
[----:B------:R-:W-:-:S03]  /*6cf40*/  LEA R10, P2, R11, R26, 0x1 ;  /* 0x0000001a0b0a7211 */ /* 0x000fc600078408ff */
[----:B------:R-:W-:Y:S01]  /*6cf50*/  STL [R1+0x10f4], R4 ;  /* 0x0010f40401007387 */ /* 0x000fe20000100800 */
[----:B------:R-:W-:-:S03]  /*6cf60*/  IMAD R13, R0, 0x2, R11 ;  /* 0x00000002000d7824 */ /* 0x000fc600078e020b */
[----:B------:R-:W-:Y:S04]  /*6cf70*/  STL [R1+0xd84], R5 ;  /* 0x000d840501007387 */ /* 0x000fe80000100800 */
[----:B------:R-:W-:Y:S04]  /*6cf80*/  STL [R1+0x1068], R5 ;  /* 0x0010680501007387 */ /* 0x000fe80000100800 */
[----:B------:R-:W-:Y:S01]  /*6cf90*/  STL [R1+0x115c], R5 ;  /* 0x00115c0501007387 */ /* 0x000fe20000100800 */
[----:B------:R-:W-:-:S03]  /*6cfa0*/  LEA.HI.X.SX32 R11, R11, R27, 0x1, P2 ;  /* 0x0000001b0b0b7211 */ /* 0x000fc600010f0eff */
[----:B------:R-:W-:Y:S01]  /*6cfb0*/  STL [R1+0x1058], R6 ;  /* 0x0010580601007387 */ /* 0x000fe20000100800 */
[----:B------:R-:W-:-:S03]  /*6cfc0*/  LEA R12, P2, R13, R26, 0x1 ;  /* 0x0000001a0d0c7211 */ /* 0x000fc600078408ff */
[----:B------:R-:W-:Y:S01]  /*6cfd0*/  STL [R1+0xd80], R7 ;  /* 0x000d800701007387 */ /* 0x000fe20000100800 */
[----:B------:R-:W-:-:S03]  /*6cfe0*/  LEA R15, R0, R13, 0x1 ;  /* 0x0000000d000f7211 */ /* 0x000fc600078e08ff */
[----:B------:R-:W-:Y:S04]  /*6cff0*/  STL.64 [R1+0x10c8], R6 ;  /* 0x0010c80601007387 */ /* 0x000fe80000100a00 */
        /* <DEDUP_REMOVED lines=20> */
[----:B------:R-:W-:-:S03]  /*6d140*/  IMAD R21, R0, 0x2, R19 ;  /* 0x0000000200157824 */ /* 0x000fc600078e0213 */
[----:B------:R-:W-:Y:S01]  /*6d150*/  STL [R1+0xd74], R13 ;  /* 0x000d740d01007387 */ /* 0x000fe20000100800 */
[----:B------:R-:W-:-:S03]  /*6d160*/  LEA R18, P2, R19, R26, 0x1 ;  /* 0x0000001a13127211 */ /* 0x000fc600078408ff */
[----:B------:R-:W-:Y:S04]  /*6d170*/  STL.64 [R1+0x10b8], R12 ;  /* 0x0010b80c01007387 */ /* 0x000fe80000100a00 */
[----:B------:R-:W-:Y:S04]  /*6d180*/  STL [R1+0x1184], R12 ;  /* 0x0011840c01007387 */ /* 0x000fe80000100800 */
[----:B------:R-:W-:Y:S01]  /*6d190*/  STL [R1+0xdf0], R14 ;  /* 0x000df00e01007387 */ /* 0x000fe20000100800 */
[----:B------:R-:W-:-:S03]  /*6d1a0*/  LEA.HI.X.SX32 R19, R19, R27, 0x1, P2 ;  /* 0x0000001b13137211 */ /* 0x000fc600010f0eff */
[----:B------:R-:W-:Y:S01]  /*6d1b0*/  STL [R1+0xd70], R15 ;  /* 0x000d700f01007387 */ /* 0x000fe20000100800 */
[----:B------:R-:W-:-:S03]  /*6d1c0*/  LEA R20, P2, R21, R26, 0x1 ;  /* 0x0000001a15147211 */ /* 0x000fc600078408ff */
[----:B------:R-:W-:Y:S04]  /*6d1d0*/  STL.64 [R1+0x10d8], R14 ;  /* 0x0010d80e01007387 */ /* 0x000fe80000100a00 */
[----:B------:R0:W-:Y:S04]  /*6d1e0*/  STL [R1+0x1188], R14 ;  /* 0x0011880e01007387 */ /* 0x0001e80000100800 */
[----:B------:R-:W-:Y:S01]  /*6d1f0*/  STL [R1+0xe00], R16 ;  /* 0x000e001001007387 */ /* 0x000fe20000100800 */
[----:B------:R-:W-:-:S03]  /*6d200*/  LEA R23, R0, R21, 0x1 ;  /* 0x0000001500177211 */ /* 0x000fc600078e08ff */
[----:B------:R-:W-:Y:S01]  /*6d210*/  STL [R1+0xd6c], R17 ;  /* 0x000d6c1101007387 */ /* 0x000fe20000100800 */
[----:B------:R-:W-:-:S03]  /*6d220*/  LEA.HI.X.SX32 R21, R21, R27, 0x1, P2 ;  /* 0x0000001b15157211 */ /* 0x000fc600010f0eff */
[----:B------:R-:W-:Y:S04]  /*6d230*/  STL.64 [R1+0x10e8], R16 ;  /* 0x0010e81001007387 */ /* 0x000fe80000100a00 */
[----:B------:R-:W-:Y:S04]  /*6d240*/  STL [R1+0xe10], R18 ;  /* 0x000e101201007387 */ /* 0x000fe80000100800 */
[----:B------:R-:W-:Y:S04]  /*6d250*/  STL [R1+0x1110], R18 ;  /* 0x0011101201007387 */ /* 0x000fe80000100800 */
[----:B------:R-:W-:Y:S04]  /*6d260*/  STL [R1+0x1114], R18 ;  /* 0x0011141201007387 */ /* 0x000fe80000100800 */
[----:B------:R-:W-:Y:S04]  /*6d270*/  STL [R1+0x111c], R18 ;  /* 0x00111c1201007387 */ /* 0x000fe80000100800 */
[----:B------:R-:W-:Y:S04]  /*6d280*/  STL [R1+0xd68], R19 ;  /* 0x000d681301007387 */ /* 0x000fe80000100800 */
[----:B------:R-:W-:Y:S01]  /*6d290*/  STL [R1+0x1048], R19 ;  /* 0x0010481301007387 */ /* 0x000fe20000100800 */
[----:B0-----:R-:W-:-:S03]  /*6d2a0*/  IMAD R14, R0, 0x2, R23 ;  /* 0x00000002000e7824 */ /* 0x001fc600078e0217 */
[----:B------:R-:W-:Y:S04]  /*6d2b0*/  STL [R1+0xe20], R20 ;  /* 0x000e201401007387 */ /* 0x000fe80000100800 */
[----:B------:R-:W-:Y:S04]  /*6d2c0*/  STL [R1+0xd64], R21 ;  /* 0x000d641501007387 */ /* 0x000fe80000100800 */
[----:B------:R0:W-:Y:S04]  /*6d2d0*/  STL.64 [R1+0x10f8], R20 ;  /* 0x0010f81401007387 */ /* 0x0001e80000100a00 */
[----:B------:R-:W3:Y:S01]  /*6d2e0*/  LDL.LU R12, [R1+0x4ac] ;  /* 0x0004ac00010c7983 */ /* 0x000ee20000300800 */
[----:B------:R-:W-:-:S03]  /*6d2f0*/  LEA R25, R0, R14, 0x1 ;  /* 0x0000000e00197211 */ /* 0x000fc600078e08ff */
[----:B------:R-:W4:Y:S04]  /*6d300*/  LDL.LU R0, [R1+0x638] ;  /* 0x0006380001007983 */ /* 0x000f280000300800 */
[----:B------:R-:W5:Y:S04]  /*6d310*/  LDL.LU R10, [R1+0x4a4] ;  /* 0x0004a400010a7983 */ /* 0x000f680000300800 */
[----:B------:R-:W5:Y:S04]  /*6d320*/  LDL.LU R11, [R1+0x49c] ;  /* 0x00049c00010b7983 */ /* 0x000f680000300800 */
[----:B------:R-:W5:Y:S04]  /*6d330*/  LDL.LU R9, [R1+0x494] ;  /* 0x0004940001097983 */ /* 0x000f680000300800 */
[----:B------:R-:W5:Y:S04]  /*6d340*/  LDL.LU R6, [R1+0x48c] ;  /* 0x00048c0001067983 */ /* 0x000f680000300800 */
[----:B------:R-:W5:Y:S04]  /*6d350*/  LDL.LU R5, [R1+0x484] ;  /* 0x0004840001057983 */ /* 0x000f680000300800 */
[----:B------:R-:W5:Y:S01]  /*6d360*/  LDL.LU R3, [R1+0x47c] ;  /* 0x00047c0001037983 */ /* 0x000f620000300800 */
[----:B------:R-:W-:-:S03]  /*6d370*/  LEA R22, P2, R23, R26, 0x1 ;  /* 0x0000001a17167211 */ /* 0x000fc600078408ff */
[----:B------:R-:W5:Y:S04]  /*6d380*/  LDL.LU R2, [R1+0x474] ;  /* 0x0004740001027983 */ /* 0x000f680000300800 */
[----:B0-----:R-:W5:Y:S04]  /*6d390*/  LDL.LU R21, [R1+0x45c] ;  /* 0x00045c0001157983 */ /* 0x001f680000300800 */
[----:B------:R-:W5:Y:S04]  /*6d3a0*/  LDL.LU R18, [R1+0x454] ;  /* 0x0004540001127983 */ /* 0x000f680000300800 */
[----:B------:R-:W5:Y:S01]  /*6d3b0*/  LDL.LU R17, [R1+0x44c] ;  /* 0x00044c0001117983 */ /* 0x000f620000300800 */
[----:B------:R-:W-:-:S03]  /*6d3c0*/  LEA.HI.X.SX32 R23, R23, R27, 0x1, P2 ;  /* 0x0000001b17177211 */ /* 0x000fc600010f0eff */
[----:B------:R-:W5:Y:S04]  /*6d3d0*/  LDL.LU R15, [R1+0x444] ;  /* 0x00044400010f7983 */ /* 0x000f680000300800 */
[----:B------:R-:W5:Y:S04]  /*6d3e0*/  LDL.LU R13, [R1+0x43c] ;  /* 0x00043c00010d7983 */ /* 0x000f680000300800 */
[----:B------:R-:W5:Y:S04]  /*6d3f0*/  LDL.LU R8, [R1+0x434] ;  /* 0x0004340001087983 */ /* 0x000f680000300800 */
[----:B------:R-:W5:Y:S01]  /*6d400*/  LDL.LU R7, [R1+0x42c] ;  /* 0x00042c0001077983 */ /* 0x000f620000300800 */
[----:B--2---:R-:W-:-:S02]  /*6d410*/  FSETP.NEU.AND P1, PT, R24, RZ, PT ;  /* 0x000000ff1800720b */ /* 0x004fc40003f2d000 */
[C---:B------:R-:W-:Y:S01]  /*6d420*/  LEA R24, P2, R25.reuse, R26, 0x1 ;  /* 0x0000001a19187211 */ /* 0x040fe200078408ff */
[----:B------:R-:W2:Y:S04]  /*6d430*/  LDL.LU R4, [R1+0x424] ;  /* 0x0004240001047983 */ /* 0x000ea80000300800 */
[----:B------:R-:W2:Y:S01]  /*6d440*/  LDL.LU R29, [R1+0x41c] ;  /* 0x00041c00011d7983 */ /* 0x000ea20000300800 */
[----:B------:R-:W-:-:S03]  /*6d450*/  LEA.HI.X.SX32 R25, R25, R27, 0x1, P2 ;  /* 0x0000001b19197211 */ /* 0x000fc600010f0eff */
[----:B------:R-:W2:Y:S01]  /*6d460*/  LDL.LU R28, [R1+0x414] ;  /* 0x00041400011c7983 */ /* 0x000ea20000300800 */
[----:B------:R-:W-:-:S03]  /*6d470*/  LEA R26, P2, R14, R26, 0x1 ;  /* 0x0000001a0e1a7211 */ /* 0x000fc600078408ff */
[----:B------:R-:W-:Y:S04]  /*6d480*/  STL [R1+0xe30], R22 ;  /* 0x000e301601007387 */ /* 0x000fe80000100800 */
[----:B------:R-:W-:Y:S04]  /*6d490*/  STL [R1+0xd60], R23 ;  /* 0x000d601701007387 */ /* 0x000fe80000100800 */
[----:B------:R-:W-:Y:S04]  /*6d4a0*/  STL [R1+0x1038], R23 ;  /* 0x0010381701007387 */ /* 0x000fe80000100800 */
[----:B------:R0:W-:Y:S01]  /*6d4b0*/  STL.64 [R1+0x1108], R22 ;  /* 0x0011081601007387 */ /* 0x0001e20000100a00 */
[----:B------:R-:W-:-:S03]  /*6d4c0*/  LEA.HI.X.SX32 R27, R14, R27, 0x1, P2 ;  /* 0x0000001b0e1b7211 */ /* 0x000fc600010f0eff */
[----:B0-----:R-:W2:Y:S04]  /*6d4d0*/  LDL.LU R23, [R1+0x464] ;  /* 0x0004640001177983 */ /* 0x001ea80000300800 */
[----:B------:R-:W-:Y:S04]  /*6d4e0*/  STL [R1+0xd5c], R24 ;  /* 0x000d5c1801007387 */ /* 0x000fe80000100800 */
[----:B------:R-:W-:Y:S04]  /*6d4f0*/  STL [R1+0x1028], R24 ;  /* 0x0010281801007387 */ /* 0x000fe80000100800 */
[----:B------:R-:W-:Y:S04]  /*6d500*/  STL [R1+0xd58], R25 ;  /* 0x000d581901007387 */ /* 0x000fe80000100800 */
[----:B------:R-:W-:Y:S04]  /*6d510*/  STL [R1+0x1018], R25 ;  /* 0x0010181901007387 */ /* 0x000fe80000100800 */
[----:B------:R0:W-:Y:S04]  /*6d520*/  STL [R1+0x113c], R25 ;  /* 0x00113c1901007387 */ /* 0x0001e80000100800 */
[----:B0-----:R-:W2:Y:S04]  /*6d530*/  LDL.LU R25, [R1+0x46c] ;  /* 0x00046c0001197983 */ /* 0x001ea80000300800 */
[----:B------:R-:W2:Y:S04]  /*6d540*/  LDL.LU R14, [R1+0x1188] ;  /* 0x00118800010e7983 */ /* 0x000ea80000300800 */
[----:B------:R-:W-:Y:S01]  /*6d550*/  STL.64 [R1+0xd90], R26 ;  /* 0x000d901a01007387 */ /* 0x000fe20000100a00 */
[----:B---3--:R-:W-:-:S02]  /*6d560*/  FSEL R12, R12, -INF , P1 ;  /* 0xff8000000c0c7808 */ /* 0x008fc40000800000 */
[----:B----4-:R-:W-:-:S03]  /*6d570*/  FSETP.NEU.AND P1, PT, R0, RZ, PT ;  /* 0x000000ff0000720b */ /* 0x010fc60003f2d000 */
[----:B------:R0:W-:Y:S04]  /*6d580*/  STL [R1+0x2a8], R12 ;  /* 0x0002a80c01007387 */ /* 0x0001e80000100800 */
[----:B0-----:R-:W3:Y:S04]  /*6d590*/  LDL.LU R12, [R1+0x1184] ;  /* 0x00118400010c7983 */ /* 0x001ee80000300800 */
[----:B------:R-:W5:Y:S02]  /*6d5a0*/  LDL.LU R0, [R1+0x1180] ;  /* 0x0011800001007983 */ /* 0x000f640000300800 */
[----:B-----5:R-:W-:-:S02]  /*6d5b0*/  PRMT R0, R10, 0x7632, R0 ;  /* 0x000076320a007816 */ /* 0x020fc40000000000 */
[----:B------:R-:W4:Y:S04]  /*6d5c0*/  LDL.LU R10, [R1+0x117c] ;  /* 0x00117c00010a7983 */ /* 0x000f280000300800 */
[----:B------:R0:W-:Y:S04]  /*6d5d0*/  STL.S16 [R1+0x398], R0 ;  /* 0x0003980001007387 */ /* 0x0001e80000100600 */
[----:B0-----:R-:W5:Y:S02]  /*6d5e0*/  LDL.LU R0, [R1+0x1178] ;  /* 0x0011780001007983 */ /* 0x001f640000300800 */
[----:B-----5:R-:W-:-:S02]  /*6d5f0*/  PRMT R0, R11, 0x7632, R0 ;  /* 0x000076320b007816 */ /* 0x020fc40000000000 */
[----:B------:R-:W5:Y:S04]  /*6d600*/  LDL.LU R11, [R1+0x1174] ;  /* 0x00117400010b7983 */ /* 0x000f680000300800 */
[----:B------:R0:W-:Y:S04]  /*6d610*/  STL.S16 [R1+0x390], R0 ;  /* 0x0003900001007387 */ /* 0x0001e80000100600 */
[----:B0-----:R-:W2:Y:S02]  /*6d620*/  LDL.LU R0, [R1+0x1170] ;  /* 0x0011700001007983 */ /* 0x001ea40000300800 */
[----:B--2---:R-:W-:-:S02]  /*6d630*/  PRMT R0, R9, 0x7632, R0 ;  /* 0x0000763209007816 */ /* 0x004fc40000000000 */
[----:B------:R-:W2:Y:S04]  /*6d640*/  LDL.LU R9, [R1+0x116c] ;  /* 0x00116c0001097983 */ /* 0x000ea80000300800 */
        /* <DEDUP_REMOVED lines=13> */
[----:B0-----:R-:W2:Y:S01]  /*6d720*/  LDL.LU R0, [R1+0x1150] ;  /* 0x0011500001007983 */ /* 0x001ea20000300800 */
[----:B------:R-:W-:Y:S02]  /*6d730*/  PRMT R24, R25, 0x7632, R24 ;  /* 0x0000763219187816 */ /* 0x000fe40000000018 */
[----:B------:R-:W-:-:S02]  /*6d740*/  PRMT R22, R23, 0x7632, R22 ;  /* 0x0000763217167816 */ /* 0x000fc40000000016 */
[----:B------:R-:W-:Y:S02]  /*6d750*/  PRMT R20, R21, 0x7632, R20 ;  /* 0x0000763215147816 */ /* 0x000fe40000000014 */
[----:B------:R-:W-:Y:S02]  /*6d760*/  PRMT R16, R18, 0x7632, R16 ;  /* 0x0000763212107816 */ /* 0x000fe40000000010 */
[----:B--2---:R-:W-:Y:S02]  /*6d770*/  PRMT R0, R2, 0x7632, R0 ;  /* 0x0000763202007816 */ /* 0x004fe40000000000 */
[----:B------:R-:W2:Y:S01]  /*6d780*/  LDL.LU R2, [R1+0x114c] ;  /* 0x00114c0001027983 */ /* 0x000ea20000300800 */
[----:B------:R-:W-:-:S03]  /*6d790*/  PRMT R14, R17, 0x7632, R14 ;  /* 0x00007632110e7816 */ /* 0x000fc6000000000e */
[----:B------:R0:W-:Y:S01]  /*6d7a0*/  STL.S16 [R1+0x368], R0 ;  /* 0x0003680001007387 */ /* 0x0001e20000100600 */
[----:B---3--:R-:W-:Y:S02]  /*6d7b0*/  PRMT R12, R15, 0x7632, R12 ;  /* 0x000076320f0c7816 */ /* 0x008fe4000000000c */
[----:B----4-:R-:W-:Y:S02]  /*6d7c0*/  PRMT R10, R13, 0x7632, R10 ;  /* 0x000076320d0a7816 */ /* 0x010fe4000000000a */
[----:B------:R-:W-:Y:S01]  /*6d7d0*/  PRMT R6, R8, 0x7632, R6 ;  /* 0x0000763208067816 */ /* 0x000fe20000000006 */
[----:B0-----:R-:W3:Y:S04]  /*6d7e0*/  LDL.LU R0, [R1+0x1148] ;  /* 0x0011480001007983 */ /* 0x001ee80000300800 */
[----:B------:R-:W-:Y:S01]  /*6d7f0*/  STL.S16 [R1+0x360], R24 ;  /* 0x0003601801007387 */ /* 0x000fe20000100600 */
[----:B------:R-:W-:-:S03]  /*6d800*/  PRMT R5, R7, 0x7632, R5 ;  /* 0x0000763207057816 */ /* 0x000fc60000000005 */
[----:B------:R-:W-:Y:S01]  /*6d810*/  STL.S16 [R1+0x358], R22 ;  /* 0x0003581601007387 */ /* 0x000fe20000100600 */
[----:B------:R-:W-:-:S03]  /*6d820*/  PRMT R3, R4, 0x7632, R3 ;  /* 0x0000763204037816 */ /* 0x000fc60000000003 */
[----:B------:R-:W-:Y:S04]  /*6d830*/  STL.S16 [R1+0x350], R20 ;  /* 0x0003501401007387 */ /* 0x000fe80000100600 */
[----:B------:R-:W-:Y:S04]  /*6d840*/  STL.S16 [R1+0x348], R16 ;  /* 0x0003481001007387 */ /* 0x000fe80000100600 */
[----:B------:R-:W-:Y:S04]  /*6d850*/  STL.S16 [R1+0x340], R14 ;  /* 0x0003400e01007387 */ /* 0x000fe80000100600 */
[----:B------:R-:W-:Y:S04]  /*6d860*/  STL.S16 [R1+0x338], R12 ;  /* 0x0003380c01007387 */ /* 0x000fe80000100600 */
[----:B------:R0:W-:Y:S04]  /*6d870*/  STL.S16 [R1+0x330], R10 ;  /* 0x0003300a01007387 */ /* 0x0001e80000100600 */
[----:B------:R-:W-:Y:S04]  /*6d880*/  STL.S16 [R1+0x328], R6 ;  /* 0x0003280601007387 */ /* 0x000fe80000100600 */
[----:B------:R-:W4:Y:S04]  /*6d890*/  LDL.LU R13, [R1+0x404] ;  /* 0x00040400010d7983 */ /* 0x000f280000300800 */
[----:B------:R-:W-:Y:S04]  /*6d8a0*/  STL.S16 [R1+0x320], R5 ;  /* 0x0003200501007387 */ /* 0x000fe80000100600 */
[----:B------:R-:W-:Y:S04]  /*6d8b0*/  STL.S16 [R1+0x318], R3 ;  /* 0x0003180301007387 */ /* 0x000fe80000100600 */
[----:B0-----:R-:W5:Y:S01]  /*6d8c0*/  LDL.LU R10, [R1+0x3fc] ;  /* 0x0003fc00010a7983 */ /* 0x001f620000300800 */
[----:B--2---:R-:W-:-:S05]  /*6d8d0*/  PRMT R2, R29, 0x7632, R2 ;  /* 0x000076321d027816 */ /* 0x004fca0000000002 */
[----:B------:R0:W-:Y:S04]  /*6d8e0*/  STL.S16 [R1+0x310], R2 ;  /* 0x0003100201007387 */ /* 0x0001e80000100600 */
[----:B0-----:R-:W2:Y:S04]  /*6d8f0*/  LDL.LU R2, [R1+0x3f4] ;  /* 0x0003f40001027983 */ /* 0x001ea80000300800 */
[----:B------:R-:W2:Y:S04]  /*6d900*/  LDL.LU R29, [R1+0x3ec] ;  /* 0x0003ec00011d7983 */ /* 0x000ea80000300800 */
        /* <DEDUP_REMOVED lines=9> */
[----:B------:R-:W2:Y:S01]  /*6d9a0*/  LDL.LU.64 R22, [R1+0x298] ;  /* 0x0002980001167983 */ /* 0x000ea20000300a00 */
[----:B------:R-:W-:-:S02]  /*6d9b0*/  PRMT R27, R28, 0x7632, R27 ;  /* 0x000076321c1b7816 */ /* 0x000fc4000000001b */
[----:B---3--:R-:W-:Y:S02]  /*6d9c0*/  PRMT R26, R0, 0x7632, R26 ;  /* 0x00007632001a7816 */ /* 0x008fe4000000001a */
[----:B----4-:R-:W-:Y:S02]  /*6d9d0*/  PRMT R9, R13, 0x7632, R9 ;  /* 0x000076320d097816 */ /* 0x010fe40000000009 */
[----:B-----5:R-:W-:Y:S02]  /*6d9e0*/  PRMT R11, R10, 0x7632, R11 ;  /* 0x000076320a0b7816 */ /* 0x020fe4000000000b */
[----:B------:R-:W-:Y:S01]  /*6d9f0*/  PRMT R19, R2, 0x7632, R19 ;  /* 0x0000763202137816 */ /* 0x000fe20000000013 */
[----:B--2---:R0:W-:Y:S04]  /*6da00*/  STL [R1+0x1118], R23 ;  /* 0x0011181701007387 */ /* 0x0041e80000100800 */
[----:B0-----:R-:W2:Y:S04]  /*6da10*/  LDL.LU R23, [R1+0x3b4] ;  /* 0x0003b40001177983 */ /* 0x001ea80000300800 */
[----:B------:R-:W3:Y:S04]  /*6da20*/  LDL.LU R8, [R1+0x3ac] ;  /* 0x0003ac0001087983 */ /* 0x000ee80000300800 */
[----:B------:R-:W4:Y:S04]  /*6da30*/  LDL.LU.64 R20, [R1+0x290] ;  /* 0x0002900001147983 */ /* 0x000f280000300a00 */
[----:B------:R-:W4:Y:S04]  /*6da40*/  LDL.LU R4, [R1+0x3a4] ;  /* 0x0003a40001047983 */ /* 0x000f280000300800 */
[----:B------:R-:W5:Y:S04]  /*6da50*/  LDL.LU.64 R16, [R1+0x288] ;  /* 0x0002880001107983 */ /* 0x000f680000300a00 */
[----:B------:R-:W2:Y:S04]  /*6da60*/  LDL.LU R5, [R1+0x39c] ;  /* 0x00039c0001057983 */ /* 0x000ea80000300800 */
[----:B------:R-:W2:Y:S04]  /*6da70*/  LDL.LU.64 R14, [R1+0x280] ;  /* 0x00028000010e7983 */ /* 0x000ea80000300a00 */
[----:B------:R-:W2:Y:S04]  /*6da80*/  LDL.LU R3, [R1+0x394] ;  /* 0x0003940001037983 */ /* 0x000ea80000300800 */
[----:B------:R-:W2:Y:S04]  /*6da90*/  LDL.LU.64 R6, [R1+0x278] ;  /* 0x0002780001067983 */ /* 0x000ea80000300a00 */
[----:B------:R-:W2:Y:S04]  /*6daa0*/  LDL.LU R28, [R1+0x38c] ;  /* 0x00038c00011c7983 */ /* 0x000ea80000300800 */
[----:B------:R-:W2:Y:S04]  /*6dab0*/  LDL.LU R0, [R1+0x384] ;  /* 0x0003840001007983 */ /* 0x000ea80000300800 */
[----:B------:R0:W-:Y:S04]  /*6dac0*/  STL.64 [R1+0xf60], R26 ;  /* 0x000f601a01007387 */ /* 0x0001e80000100a00 */
[----:B0-----:R-:W2:Y:S04]  /*6dad0*/  LDL.LU.64 R26, [R1+0x2a0] ;  /* 0x0002a000011a7983 */ /* 0x001ea80000300a00 */
[----:B------:R-:W2:Y:S04]  /*6dae0*/  LDL.LU.64 R12, [R1+0x270] ;  /* 0x00027000010c7983 */ /* 0x000ea80000300a00 */
[----:B------:R0:W-:Y:S04]  /*6daf0*/  STL.S16 [R1+0x2f8], R9 ;  /* 0x0002f80901007387 */ /* 0x0001e80000100600 */
[----:B0-----:R-:W2:Y:S04]  /*6db00*/  LDL.LU R9, [R1+0x37c] ;  /* 0x00037c0001097983 */ /* 0x001ea80000300800 */
[----:B------:R0:W-:Y:S04]  /*6db10*/  STL.S16 [R1+0x2f0], R11 ;  /* 0x0002f00b01007387 */ /* 0x0001e80000100600 */
[----:B0-----:R-:W2:Y:S04]  /*6db20*/  LDL.LU.64 R10, [R1+0x268] ;  /* 0x00026800010a7983 */ /* 0x001ea80000300a00 */
[----:B------:R-:W2:Y:S04]  /*6db30*/  LDL.LU R2, [R1+0x1144] ;  /* 0x0011440001027983 */ /* 0x000ea80000300800 */
[----:B------:R0:W-:Y:S04]  /*6db40*/  STL.S16 [R1+0x2e8], R19 ;  /* 0x0002e81301007387 */ /* 0x0001e80000100600 */
[----:B0-----:R-:W3:Y:S01]  /*6db50*/  LDL.LU R19, [R1+0x374] ;  /* 0x0003740001137983 */ /* 0x001ee20000300800 */
[----:B--2---:R-:W-:-:S03]  /*6db60*/  PRMT R2, R29, 0x7632, R2 ;  /* 0x000076321d027816 */ /* 0x004fc60000000002 */
[----:B------:R-:W2:Y:S04]  /*6db70*/  LDL.LU R29, [R1+0x1140] ;  /* 0x00114000011d7983 */ /* 0x000ea80000300800 */
[----:B------:R0:W-:Y:S04]  /*6db80*/  STL.S16 [R1+0x2e0], R2 ;  /* 0x0002e00201007387 */ /* 0x0001e80000100600 */
[----:B0-----:R-:W3:Y:S01]  /*6db90*/  LDL.LU R2, [R1+0x36c] ;  /* 0x00036c0001027983 */ /* 0x001ee20000300800 */
[----:B--2---:R-:W-:-:S03]  /*6dba0*/  PRMT R29, R25, 0x7632, R29 ;  /* 0x00007632191d7816 */ /* 0x004fc6000000001d */
[----:B------:R-:W2:Y:S04]  /*6dbb0*/  LDL.LU R25, [R1+0x113c] ;  /* 0x00113c0001197983 */ /* 0x000ea80000300800 */
[----:B------:R0:W-:Y:S04]  /*6dbc0*/  STL.S16 [R1+0x2d8], R29 ;  /* 0x0002d81d01007387 */ /* 0x0001e80000100600 */
[----:B0-----:R-:W3:Y:S01]  /*6dbd0*/  LDL.LU R29, [R1+0x1138] ;  /* 0x00113800011d7983 */ /* 0x001ee20000300800 */
[----:B--2---:R-:W-:-:S05]  /*6dbe0*/  PRMT R25, R24, 0x7632, R25 ;  /* 0x0000763218197816 */ /* 0x004fca0000000019 */
[----:B------:R0:W-:Y:S01]  /*6dbf0*/  STL.S16 [R1+0x2d0], R25 ;  /* 0x0002d01901007387 */ /* 0x0001e20000100600 */
[----:B---3--:R-:W-:-:S03]  /*6dc00*/  PRMT R29, R18, 0x7632, R29 ;  /* 0x00007632121d7816 */ /* 0x008fc6000000001d */
[----:B0-----:R-:W2:Y:S04]  /*6dc10*/  LDL.LU.64 R24, [R1+0x258] ;  /* 0x0002580001187983 */ /* 0x001ea80000300a00 */
[----:B------:R-:W3:Y:S04]  /*6dc20*/  LDL.LU R18, [R1+0x1134] ;  /* 0x0011340001127983 */ /* 0x000ee80000300800 */
[----:B------:R0:W-:Y:S04]  /*6dc30*/  STL.S16 [R1+0x2c8], R29 ;  /* 0x0002c81d01007387 */ /* 0x0001e80000100600 */
[----:B0-----:R-:W3:Y:S02]  /*6dc40*/  LDL.LU R29, [R1+0x1130] ;  /* 0x00113000011d7983 */ /* 0x001ee40000300800 */
[----:B---3--:R-:W-:-:S02]  /*6dc50*/  PRMT R29, R18, 0x7632, R29 ;  /* 0x00007632121d7816 */ /* 0x008fc4000000001d */
        /* <DEDUP_REMOVED lines=10> */
[----:B------:R1:W-:Y:S04]  /*6dd00*/  STG.E.U16 [R26.64], R23 ;  /* 0x000000171a007986 */ /* 0x0003e8000c101504 */
[----:B0-----:R-:W2:Y:S04]  /*6dd10*/  LDL.LU R29, [R1+0x364] ;  /* 0x00036400011d7983 */ /* 0x001ea80000300800 */
[----:B-1----:R-:W2:Y:S01]  /*6dd20*/  LDL.LU.64 R26, [R1+0x250] ;  /* 0x00025000011a7983 */ /* 0x002ea20000300a00 */
[----:B---3--:R-:W-:-:S03]  /*6dd30*/  PRMT R18, R23, 0x7632, R18 ;  /* 0x0000763217127816 */ /* 0x008fc60000000012 */
[----:B------:R-:W3:Y:S04]  /*6dd40*/  LDL.LU R23, [R1+0x1118] ;  /* 0x0011180001177983 */ /* 0x000ee80000300800 */
[----:B------:R0:W-:Y:S04]  /*6dd50*/  STL.S16 [R1+0x2a4], R18 ;  /* 0x0002a41201007387 */ /* 0x0001e80000100600 */
[----:B0-----:R-:W2:Y:S04]  /*6dd60*/  LDL.LU R18, [R1+0x1114] ;  /* 0x0011140001127983 */ /* 0x001ea80000300800 */
[----:B---3--:R-:W-:Y:S01]  /*6dd70*/  STG.E.U16 [R22.64], R8 ;  /* 0x0000000816007986 */ /* 0x008fe2000c101504 */
[----:B--2---:R-:W-:-:S05]  /*6dd80*/  PRMT R18, R8, 0x7632, R18 ;  /* 0x0000763208127816 */ /* 0x004fca0000000012 */
[----:B------:R0:W-:Y:S04]  /*6dd90*/  STL.S16 [R1+0x2a0], R18 ;  /* 0x0002a01201007387 */ /* 0x0001e80000100600 */
[----:B0-----:R-:W2:Y:S04]  /*6dda0*/  LDL.LU R18, [R1+0x1110] ;  /* 0x0011100001127983 */ /* 0x001ea80000300800 */
[----:B------:R-:W3:Y:S04]  /*6ddb0*/  LDL.LU.64 R22, [R1+0x1108] ;  /* 0x0011080001167983 */ /* 0x000ee80000300a00 */
[----:B------:R-:W2:Y:S04]  /*6ddc0*/  LDL.LU R8, [R1+0x1104] ;  /* 0x0011040001087983 */ /* 0x000ea80000300800 */
[----:B----4-:R-:W-:Y:S01]  /*6ddd0*/  STG.E.U16 [R20.64], R4 ;  /* 0x0000000414007986 */ /* 0x010fe2000c101504 */
[----:B--2---:R-:W-:-:S05]  /*6dde0*/  PRMT R8, R4, 0x7632, R8 ;  /* 0x0000763204087816 */ /* 0x004fca0000000008 */
[----:B------:R0:W-:Y:S04]  /*6ddf0*/  STL.S16 [R1+0x298], R8 ;  /* 0x0002980801007387 */ /* 0x0001e80000100600 */
[----:B0-----:R-:W2:Y:S04]  /*6de00*/  LDL.LU R8, [R1+0x1100] ;  /* 0x0011000001087983 */ /* 0x001ea80000300800 */
[----:B------:R-:W4:Y:S04]  /*6de10*/  LDL.LU.64 R20, [R1+0x10f8] ;  /* 0x0010f80001147983 */ /* 0x000f280000300a00 */
[----:B------:R-:W2:Y:S02]  /*6de20*/  LDL.LU R4, [R1+0x10f4] ;  /* 0x0010f40001047983 */ /* 0x000ea40000300800 */
[----:B--2---:R-:W-:-:S05]  /*6de30*/  PRMT R4, R5, 0x7632, R4 ;  /* 0x0000763205047816 */ /* 0x004fca0000000004 */
[----:B------:R0:W-:Y:S04]  /*6de40*/  STL.S16 [R1+0x290], R4 ;  /* 0x0002900401007387 */ /* 0x0001e80000100600 */
[----:B0-----:R-:W2:Y:S04]  /*6de50*/  LDL.LU R4, [R1+0x10f0] ;  /* 0x0010f00001047983 */ /* 0x001ea80000300800 */
[----:B-----5:R0:W-:Y:S04]  /*6de60*/  STG.E.U16 [R16.64], R5 ;  /* 0x0000000510007986 */ /* 0x0201e8000c101504 */
[----:B------:R-:W-:Y:S04]  /*6de70*/  STG.E.U16 [R14.64], R3 ;  /* 0x000000030e007986 */ /* 0x000fe8000c101504 */
[----:B0-----:R-:W5:Y:S04]  /*6de80*/  LDL.LU.64 R16, [R1+0x10e8] ;  /* 0x0010e80001107983 */ /* 0x001f680000300a00 */
[----:B------:R-:W5:Y:S01]  /*6de90*/  LDL.LU R5, [R1+0x35c] ;  /* 0x00035c0001057983 */ /* 0x000f620000300800 */
[----:B--2---:R-:W-:-:S05]  /*6dea0*/  PRMT R4, R3, 0x7632, R4 ;  /* 0x0000763203047816 */ /* 0x004fca0000000004 */
[----:B------:R0:W-:Y:S04]  /*6deb0*/  STL.S16 [R1+0x288], R4 ;  /* 0x0002880401007387 */ /* 0x0001e80000100600 */
[----:B0-----:R-:W2:Y:S04]  /*6dec0*/  LDL.LU R4, [R1+0x10e0] ;  /* 0x0010e00001047983 */ /* 0x001ea80000300800 */
[----:B------:R-:W2:Y:S04]  /*6ded0*/  LDL.LU.64 R14, [R1+0x10d8] ;  /* 0x0010d800010e7983 */ /* 0x000ea80000300a00 */
[----:B------:R-:W2:Y:S04]  /*6dee0*/  LDL.LU R3, [R1+0x10d4] ;  /* 0x0010d40001037983 */ /* 0x000ea80000300800 */
[----:B------:R-:W-:Y:S01]  /*6def0*/  STG.E.U16 [R6.64], R28 ;  /* 0x0000001c06007986 */ /* 0x000fe2000c101504 */
[----:B--2---:R-:W-:-:S05]  /*6df00*/  PRMT R3, R28, 0x7632, R3 ;  /* 0x000076321c037816 */ /* 0x004fca0000000003 */
[----:B------:R0:W-:Y:S04]  /*6df10*/  STL.S16 [R1+0x280], R3 ;  /* 0x0002800301007387 */ /* 0x0001e80000100600 */
[----:B0-----:R-:W2:Y:S04]  /*6df20*/  LDL.LU R3, [R1+0x10d0] ;  /* 0x0010d00001037983 */ /* 0x001ea80000300800 */
[----:B------:R-:W2:Y:S01]  /*6df30*/  LDL.LU.64 R6, [R1+0x10c8] ;  /* 0x0010c80001067983 */ /* 0x000ea20000300a00 */
[----:B---3--:R-:W-:-:S03]  /*6df40*/  PRMT R23, R9, 0x7632, R23 ;  /* 0x0000763209177816 */ /* 0x008fc60000000017 */
[----:B------:R-:W3:Y:S01]  /*6df50*/  LDL.LU R28, [R1+0x10c0] ;  /* 0x0010c000011c7983 */ /* 0x000ee20000300800 */
[----:B------:R-:W-:-:S03]  /*6df60*/  PRMT R22, R19, 0x7632, R22 ;  /* 0x0000763213167816 */ /* 0x000fc60000000016 */
[----:B------:R-:W-:Y:S04]  /*6df70*/  STG.E.U16 [R12.64], R0 ;  /* 0x000000000c007986 */ /* 0x000fe8000c101504 */
[----:B------:R-:W-:Y:S01]  /*6df80*/  STG.E.U16 [R10.64], R9 ;  /* 0x000000090a007986 */ /* 0x000fe2000c101504 */
[----:B--2---:R-:W-:-:S05]  /*6df90*/  PRMT R6, R0, 0x7632, R6 ;  /* 0x0000763200067816 */ /* 0x004fca0000000006 */
[----:B------:R0:W-:Y:S04]  /*6dfa0*/  STL.S16 [R1+0x278], R6 ;  /* 0x0002780601007387 */ /* 0x0001e80000100600 */
[----:B0-----:R-:W2:Y:S04]  /*6dfb0*/  LDL.LU R6, [R1+0x354] ;  /* 0x0003540001067983 */ /* 0x001ea80000300800 */
[----:B------:R-:W2:Y:S04]  /*6dfc0*/  LDL.LU.64 R12, [R1+0x10b8] ;  /* 0x0010b800010c7983 */ /* 0x000ea80000300a00 */
[----:B------:R-:W2:Y:S04]  /*6dfd0*/  LDL.LU R0, [R1+0x10b0] ;  /* 0x0010b00001007983 */ /* 0x000ea80000300800 */
[----:B------:R-:W2:Y:S04]  /*6dfe0*/  LDL.LU.64 R10, [R1+0x10a8] ;  /* 0x0010a800010a7983 */ /* 0x000ea80000300a00 */
[----:B------:R-:W-:Y:S04]  /*6dff0*/  STL.S16 [R1+0x270], R23 ;  /* 0x0002701701007387 */ /* 0x000fe80000100600 */
[----:B------:R-:W2:Y:S04]  /*6e000*/  LDL.LU R9, [R1+0x34c] ;  /* 0x00034c0001097983 */ /* 0x000ea80000300800 */
[----:B------:R0:W-:Y:S04]  /*6e010*/  STL [R1+0xe40], R22 ;  /* 0x000e401601007387 */ /* 0x0001e80000100800 */
[----:B0-----:R-:W2:Y:S01]  /*6e020*/  LDL.LU.64 R22, [R1+0x260] ;  /* 0x0002600001167983 */ /* 0x001ea20000300a00 */
[----:B----4-:R-:W-:-:S05]  /*6e030*/  PRMT R20, R2, 0x7632, R20 ;  /* 0x0000763202147816 */ /* 0x010fca0000000014 */
[----:B------:R0:W-:Y:S04]  /*6e040*/  STL.64 [R1+0x1050], R20 ;  /* 0x0010501401007387 */ /* 0x0001e80000100a00 */
[----:B0-----:R-:W4:Y:S04]  /*6e050*/  LDL.LU.64 R20, [R1+0x230] ;  /* 0x0002300001147983 */ /* 0x001f280000300a00 */
[----:B--2---:R-:W-:Y:S04]  /*6e060*/  STG.E.U16 [R22.64], R19 ;  /* 0x0000001316007986 */ /* 0x004fe8000c101504 */
[----:B------:R0:W-:Y:S04]  /*6e070*/  STG.E.U16 [R24.64], R2 ;  /* 0x0000000218007986 */ /* 0x0001e8000c101504 */
[----:B0-----:R-:W2:Y:S04]  /*6e080*/  LDL.LU R25, [R1+0x33c] ;  /* 0x00033c0001197983 */ /* 0x001ea80000300800 */
[----:B------:R-:W2:Y:S01]  /*6e090*/  LDL.LU R23, [R1+0x334] ;  /* 0x0003340001177983 */ /* 0x000ea20000300800 */
[----:B------:R-:W-:-:S03]  /*6e0a0*/  PRMT R18, R29, 0x7632, R18 ;  /* 0x000076321d127816 */ /* 0x000fc60000000012 */
[----:B------:R-:W-:Y:S04]  /*6e0b0*/  STG.E.U16 [R26.64], R29 ;  /* 0x0000001d1a007986 */ /* 0x000fe8000c101504 */
[----:B--2---:R0:W-:Y:S04]  /*6e0c0*/  STL [R1+0x10a0], R23 ;  /* 0x0010a01701007387 */ /* 0x0041e80000100800 */
[----:B0-----:R-:W2:Y:S04]  /*6e0d0*/  LDL.LU.64 R22, [R1+0x228] ;  /* 0x0002280001167983 */ /* 0x001ea80000300a00 */
[----:B------:R-:W2:Y:S04]  /*6e0e0*/  LDL.LU.64 R26, [R1+0x220] ;  /* 0x00022000011a7983 */ /* 0x000ea80000300a00 */
[----:B------:R-:W2:Y:S04]  /*6e0f0*/  LDL.LU R24, [R1+0x32c] ;  /* 0x00032c0001187983 */ /* 0x000ea80000300800 */
[----:B------:R-:W3:Y:S04]  /*6e100*/  LDL.LU R29, [R1+0x324] ;  /* 0x00032400011d7983 */ /* 0x000ee80000300800 */
[----:B---3--:R0:W-:Y:S04]  /*6e110*/  STL.64 [R1+0x1098], R28 ;  /* 0x0010981c01007387 */ /* 0x0081e80000100a00 */
[----:B0-----:R-:W3:Y:S04]  /*6e120*/  LDL.LU.64 R28, [R1+0x218] ;  /* 0x00021800011c7983 */ /* 0x001ee80000300a00 */
[----:B------:R-:W2:Y:S01]  /*6e130*/  LDL.LU R2, [R1+0x31c] ;  /* 0x00031c0001027983 */ /* 0x000ea20000300800 */
[----:B-----5:R-:W-:-:S03]  /*6e140*/  PRMT R16, R5, 0x7632, R16 ;  /* 0x0000763205107816 */ /* 0x020fc60000000010 */
[----:B--2---:R0:W-:Y:S04]  /*6e150*/  STL.64 [R1+0x1090], R2 ;  /* 0x0010900201007387 */ /* 0x0041e80000100a00 */
[----:B0-----:R-:W2:Y:S01]  /*6e160*/  LDL.LU.64 R2, [R1+0x248] ;  /* 0x0002480001027983 */ /* 0x001ea20000300a00 */
[----:B------:R-:W-:-:S03]  /*6e170*/  PRMT R14, R6, 0x7632, R14 ;  /* 0x00007632060e7816 */ /* 0x000fc6000000000e */
[----:B------:R0:W-:Y:S04]  /*6e180*/  STL.64 [R1+0x1060], R16 ;  /* 0x0010601001007387 */ /* 0x0001e80000100a00 */
[----:B0-----:R-:W5:Y:S04]  /*6e190*/  LDL.LU.64 R16, [R1+0x238] ;  /* 0x0002380001107983 */ /* 0x001f680000300a00 */
[----:B--2---:R0:W-:Y:S04]  /*6e1a0*/  STG.E.U16 [R2.64], R5 ;  /* 0x0000000502007986 */ /* 0x0041e8000c101504 */
[----:B0-----:R-:W2:Y:S04]  /*6e1b0*/  LDL.LU.64 R2, [R1+0x210] ;  /* 0x0002100001027983 */ /* 0x001ea80000300a00 */
[----:B------:R-:W2:Y:S04]  /*6e1c0*/  LDL.LU R5, [R1+0x314] ;  /* 0x0003140001057983 */ /* 0x000ea80000300800 */
[----:B------:R0:W-:Y:S04]  /*6e1d0*/  STL.64 [R1+0x1070], R14 ;  /* 0x0010700e01007387 */ /* 0x0001e80000100a00 */
[----:B0-----:R-:W2:Y:S04]  /*6e1e0*/  LDL.LU.64 R14, [R1+0x240] ;  /* 0x00024000010e7983 */ /* 0x001ea80000300a00 */
[----:B--2---:R0:W-:Y:S04]  /*6e1f0*/  STG.E.U16 [R14.64], R6 ;  /* 0x000000060e007986 */ /* 0x0041e8000c101504 */
[----:B0-----:R-:W2:Y:S01]  /*6e200*/  LDL.LU.64 R14, [R1+0x200] ;  /* 0x00020000010e7983 */ /* 0x001ea20000300a00 */
[----:B------:R-:W-:-:S03]  /*6e210*/  PRMT R12, R9, 0x7632, R12 ;  /* 0x00007632090c7816 */ /* 0x000fc6000000000c */
[----:B-----5:R-:W-:Y:S01]  /*6e220*/  STG.E.U16 [R16.64], R9 ;  /* 0x0000000910007986 */ /* 0x020fe2000c101504 */
[----:B------:R-:W-:-:S03]  /*6e230*/  PRMT R10, R0, 0x7632, R10 ;  /* 0x00007632000a7816 */ /* 0x000fc6000000000a */
[----:B----4-:R-:W-:Y:S04]  /*6e240*/  STG.E.U16 [R20.64], R0 ;  /* 0x0000000014007986 */ /* 0x010fe8000c101504 */
[----:B------:R-:W-:Y:S04]  /*6e250*/  STG.E.U16 [R22.64], R25 ;  /* 0x0000001916007986 */ /* 0x000fe8000c101504 */
[----:B--2---:R0:W-:Y:S04]  /*6e260*/  STL.64 [R1+0x1080], R14 ;  /* 0x0010800e01007387 */ /* 0x0041e80000100a00 */
[----:B0-----:R-:W2:Y:S04]  /*6e270*/  LDL.LU.64 R14, [R1+0x208] ;  /* 0x00020800010e7983 */ /* 0x001ea80000300a00 */
[----:B------:R-:W4:Y:S04]  /*6e280*/  LDL.LU R6, [R1+0x30c] ;  /* 0x00030c0001067983 */ /* 0x000f280000300800 */
[----:B------:R-:W4:Y:S04]  /*6e290*/  LDL.LU.64 R16, [R1+0x1f8] ;  /* 0x0001f80001107983 */ /* 0x000f280000300a00 */
[----:B------:R-:W5:Y:S04]  /*6e2a0*/  LDL.LU R9, [R1+0x304] ;  /* 0x0003040001097983 */ /* 0x000f680000300800 */
[----:B------:R-:W2:Y:S04]  /*6e2b0*/  LDL.LU R0, [R1+0x10a4] ;  /* 0x0010a40001007983 */ /* 0x000ea80000300800 */
[----:B------:R-:W3:Y:S04]  /*6e2c0*/  LDL.LU.64 R20, [R1+0x1f0] ;  /* 0x0001f00001147983 */ /* 0x000ee80000300a00 */
[----:B------:R-:W3:Y:S04]  /*6e2d0*/  LDL.LU R19, [R1+0x2fc] ;  /* 0x0002fc0001137983 */ /* 0x000ee80000300800 */
[----:B------:R-:W3:Y:S04]  /*6e2e0*/  LDL.LU R23, [R1+0x10a0] ;  /* 0x0010a00001177983 */ /* 0x000ee80000300800 */
[----:B------:R-:W4:Y:S01]  /*6e2f0*/  LDL.LU R22, [R1+0x2ec] ;  /* 0x0002ec0001167983 */ /* 0x000f220000300800 */
[----:B--2---:R-:W-:-:S03]  /*6e300*/  PRMT R0, R24, 0x7632, R0 ;  /* 0x0000763218007816 */ /* 0x004fc60000000000 */
[----:B---3--:R0:W-:Y:S01]  /*6e310*/  STG.E.U16 [R26.64], R23 ;  /* 0x000000171a007986 */ /* 0x0081e2000c101504 */
[----:B------:R-:W-:-:S03]  /*6e320*/  PRMT R4, R23, 0x7632, R4 ;  /* 0x0000763217047816 */ /* 0x000fc60000000004 */
[----:B------:R-:W-:Y:S04]  /*6e330*/  STG.E.U16 [R28.64], R24 ;  /* 0x000000181c007986 */ /* 0x000fe8000c101504 */
[----:B0-----:R-:W2:Y:S04]  /*6e340*/  LDL.LU R26, [R1+0x2e4] ;  /* 0x0002e400011a7983 */ /* 0x001ea80000300800 */
[----:B------:R-:W3:Y:S04]  /*6e350*/  LDL.LU R27, [R1+0x2dc] ;  /* 0x0002dc00011b7983 */ /* 0x000ee80000300800 */
[----:B------:R-:W2:Y:S04]  /*6e360*/  LDL.LU R23, [R1+0x2d4] ;  /* 0x0002d40001177983 */ /* 0x000ea80000300800 */
[----:B------:R0:W-:Y:S04]  /*6e370*/  STL [R1+0xe50], R0 ;  /* 0x000e500001007387 */ /* 0x0001e80000100800 */
[----:B0-----:R-:W2:Y:S04]  /*6e380*/  LDL.LU R0, [R1+0x2f4] ;  /* 0x0002f40001007983 */ /* 0x001ea80000300800 */
[----:B------:R-:W2:Y:S01]  /*6e390*/  LDL.LU.64 R28, [R1+0x1098] ;  /* 0x00109800011c7983 */ /* 0x000ea20000300a00 */
[----:B------:R-:W-:-:S03]  /*6e3a0*/  PRMT R8, R25, 0x7632, R8 ;  /* 0x0000763219087816 */ /* 0x000fc60000000008 */
[----:B------:R-:W3:Y:S04]  /*6e3b0*/  LDL.LU.64 R24, [R1+0x1c0] ;  /* 0x0001c00001187983 */ /* 0x000ee80000300a00 */
[----:B--2---:R0:W-:Y:S01]  /*6e3c0*/  STG.E.U16 [R2.64], R29 ;  /* 0x0000001d02007986 */ /* 0x0041e2000c101504 */
[----:B------:R-:W-:-:S03]  /*6e3d0*/  PRMT R28, R29, 0x7632, R28 ;  /* 0x000076321d1c7816 */ /* 0x000fc6000000001c */
[----:B0-----:R-:W2:Y:S04]  /*6e3e0*/  LDL.LU.64 R2, [R1+0x1090] ;  /* 0x0010900001027983 */ /* 0x001ea80000300a00 */
[----:B------:R-:W2:Y:S02]  /*6e3f0*/  LDL.LU R29, [R1+0x1088] ;  /* 0x00108800011d7983 */ /* 0x000ea40000300800 */
[----:B--2---:R-:W-:Y:S02]  /*6e400*/  PRMT R29, R2, 0x7632, R29 ;  /* 0x00007632021d7816 */ /* 0x004fe4000000001d */
[----:B------:R-:W-:Y:S04]  /*6e410*/  STG.E.U16 [R14.64], R2 ;  /* 0x000000020e007986 */ /* 0x000fe8000c101504 */
[----:B------:R0:W-:Y:S04]  /*6e420*/  STL.64 [R1+0xda8], R28 ;  /* 0x000da81c01007387 */ /* 0x0001e80000100a00 */
[----:B0-----:R-:W2:Y:S04]  /*6e430*/  LDL.LU.64 R28, [R1+0x1c8] ;  /* 0x0001c800011c7983 */ /* 0x001ea80000300a00 */
[----:B------:R-:W2:Y:S04]  /*6e440*/  LDL.LU.64 R14, [R1+0x1080] ;  /* 0x00108000010e7983 */ /* 0x000ea80000300a00 */
[----:B------:R-:W3:Y:S01]  /*6e450*/  LDL.LU R2, [R1+0x1078] ;  /* 0x0010780001027983 */ /* 0x000ee20000300800 */
[----:B------:R-:W-:-:S03]  /*6e460*/  PRMT R3, R5, 0x7632, R3 ;  /* 0x0000763205037816 */ /* 0x000fc60000000003 */
[----:B--2---:R-:W-:Y:S04]  /*6e470*/  STG.E.U16 [R14.64], R5 ;  /* 0x000000050e007986 */ /* 0x004fe8000c101504 */
[----:B---3--:R0:W-:Y:S04]  /*6e480*/  STL.64 [R1+0xda0], R2 ;  /* 0x000da00201007387 */ /* 0x0081e80000100a00 */
[----:B0-----:R-:W2:Y:S04]  /*6e490*/  LDL.LU.64 R2, [R1+0x1d0] ;  /* 0x0001d00001027983 */ /* 0x001ea80000300a00 */
[----:B------:R-:W3:Y:S04]  /*6e4a0*/  LDL.LU.64 R14, [R1+0x1070] ;  /* 0x00107000010e7983 */ /* 0x000ee80000300a00 */
[----:B------:R-:W2:Y:S04]  /*6e4b0*/  LDL.LU R5, [R1+0x1068] ;  /* 0x0010680001057983 */ /* 0x000ea80000300800 */
[----:B----4-:R-:W-:Y:S01]  /*6e4c0*/  STG.E.U16 [R16.64], R6 ;  /* 0x0000000610007986 */ /* 0x010fe2000c101504 */
[----:B--2---:R-:W-:-:S05]  /*6e4d0*/  PRMT R5, R6, 0x7632, R5 ;  /* 0x0000763206057816 */ /* 0x004fca0000000005 */
[----:B------:R0:W-:Y:S04]  /*6e4e0*/  STL.64 [R1+0xdc8], R4 ;  /* 0x000dc80401007387 */ /* 0x0001e80000100a00 */
[----:B0-----:R-:W2:Y:S04]  /*6e4f0*/  LDL.LU.64 R4, [R1+0x1d8] ;  /* 0x0001d80001047983 */ /* 0x001ea80000300a00 */
[----:B------:R-:W4:Y:S04]  /*6e500*/  LDL.LU.64 R16, [R1+0x1060] ;  /* 0x0010600001107983 */ /* 0x000f280000300a00 */
[----:B------:R-:W2:Y:S01]  /*6e510*/  LDL.LU R6, [R1+0x1058] ;  /* 0x0010580001067983 */ /* 0x000ea20000300800 */
[----:B-----5:R-:W-:-:S03]  /*6e520*/  PRMT R7, R9, 0x7632, R7 ;  /* 0x0000763209077816 */ /* 0x020fc60000000007 */
[----:B------:R-:W-:Y:S04]  /*6e530*/  STG.E.U16 [R20.64], R9 ;  /* 0x0000000914007986 */ /* 0x000fe8000c101504 */
[----:B--2---:R0:W-:Y:S04]  /*6e540*/  STL.64 [R1+0xdb8], R6 ;  /* 0x000db80601007387 */ /* 0x0041e80000100a00 */
[----:B0-----:R-:W2:Y:S04]  /*6e550*/  LDL.LU.64 R6, [R1+0x1e0] ;  /* 0x0001e00001067983 */ /* 0x001ea80000300a00 */
[----:B------:R-:W5:Y:S04]  /*6e560*/  LDL.LU.64 R20, [R1+0x1050] ;  /* 0x0010500001147983 */ /* 0x000f680000300a00 */
[----:B------:R-:W2:Y:S02]  /*6e570*/  LDL.LU R9, [R1+0x104c] ;  /* 0x00104c0001097983 */ /* 0x000ea40000300800 */
[----:B--2---:R-:W-:-:S05]  /*6e580*/  PRMT R9, R19, 0x7632, R9 ;  /* 0x0000763213097816 */ /* 0x004fca0000000009 */
[----:B------:R0:W-:Y:S04]  /*6e590*/  STL.64 [R1+0xdd8], R8 ;  /* 0x000dd80801007387 */ /* 0x0001e80000100a00 */
[----:B0-----:R-:W2:Y:S01]  /*6e5a0*/  LDL.LU.64 R8, [R1+0x1e8] ;  /* 0x0001e80001087983 */ /* 0x001ea20000300a00 */
[----:B------:R-:W-:-:S03]  /*6e5b0*/  PRMT R11, R0, 0x7632, R11 ;  /* 0x00007632000b7816 */ /* 0x000fc6000000000b */
[----:B--2---:R0:W-:Y:S04]  /*6e5c0*/  STG.E.U16 [R8.64], R19 ;  /* 0x0000001308007986 */ /* 0x0041e8000c101504 */
[----:B0-----:R-:W2:Y:S01]  /*6e5d0*/  LDL.LU R19, [R1+0x1048] ;  /* 0x0010480001137983 */ /* 0x001ea20000300800 */
[----:B------:R-:W-:Y:S02]  /*6e5e0*/  PRMT R13, R22, 0x7632, R13 ;  /* 0x00007632160d7816 */ /* 0x000fe4000000000d */
[----:B---3--:R-:W-:Y:S02]  /*6e5f0*/  PRMT R15, R26, 0x7632, R15 ;  /* 0x000076321a0f7816 */ /* 0x008fe4000000000f */
[----:B----4-:R-:W-:Y:S01]  /*6e600*/  PRMT R17, R27, 0x7632, R17 ;  /* 0x000076321b117816 */ /* 0x010fe20000000011 */
[----:B------:R-:W-:Y:S04]  /*6e610*/  STL.64 [R1+0xde8], R10 ;  /* 0x000de80a01007387 */ /* 0x000fe80000100a00 */
[----:B------:R-:W-:Y:S04]  /*6e620*/  STG.E.U16 [R6.64], R0 ;  /* 0x0000000006007986 */ /* 0x000fe8000c101504 */
[----:B------:R-:W-:Y:S04]  /*6e630*/  STL.64 [R1+0xdf8], R12 ;  /* 0x000df80c01007387 */ /* 0x000fe80000100a00 */
[----:B------:R-:W-:Y:S04]  /*6e640*/  STG.E.U16 [R4.64], R22 ;  /* 0x0000001604007986 */ /* 0x000fe8000c101504 */
[----:B------:R-:W-:Y:S04]  /*6e650*/  STL.64 [R1+0xe08], R14 ;  /* 0x000e080e01007387 */ /* 0x000fe80000100a00 */
[----:B------:R-:W-:Y:S04]  /*6e660*/  STG.E.U16 [R2.64], R26 ;  /* 0x0000001a02007986 */ /* 0x000fe8000c101504 */
[----:B------:R-:W-:Y:S04]  /*6e670*/  STL.64 [R1+0xe18], R16 ;  /* 0x000e181001007387 */ /* 0x000fe80000100a00 */
[----:B------:R-:W-:Y:S04]  /*6e680*/  STG.E.U16 [R28.64], R27 ;  /* 0x0000001b1c007986 */ /* 0x000fe8000c101504 */
[----:B------:R0:W-:Y:S01]  /*6e690*/  STG.E.U16 [R24.64], R23 ;  /* 0x0000001718007986 */ /* 0x0001e2000c101504 */
[----:B--2---:R-:W-:-:S05]  /*6e6a0*/  PRMT R19, R23, 0x7632, R19 ;  /* 0x0000763217137816 */ /* 0x004fca0000000013 */
[----:B------:R-:W-:Y:S04]  /*6e6b0*/  STL.64 [R1+0xe28], R18 ;  /* 0x000e281201007387 */ /* 0x000fe80000100a00 */
[----:B0-----:R-:W5:Y:S04]  /*6e6c0*/  LDL.LU R23, [R1+0x2cc] ;  /* 0x0002cc0001177983 */ /* 0x001f680000300800 */
[----:B------:R-:W2:Y:S04]  /*6e6d0*/  LDL.LU R24, [R1+0x2c4] ;  /* 0x0002c40001187983 */ /* 0x000ea80000300800 */
[----:B------:R-:W2:Y:S04]  /*6e6e0*/  LDL.LU R25, [R1+0x2bc] ;  /* 0x0002bc0001197983 */ /* 0x000ea80000300800 */
[----:B--2---:R0:W-:Y:S04]  /*6e6f0*/  STL.64 [R1+0x1040], R24 ;  /* 0x0010401801007387 */ /* 0x0041e80000100a00 */
[----:B0-----:R-:W2:Y:S04]  /*6e700*/  LDL.LU.64 R24, [R1+0x1b8] ;  /* 0x0001b80001187983 */ /* 0x001ea80000300a00 */
[----:B------:R-:W3:Y:S04]  /*6e710*/  LDL.LU.64 R26, [R1+0x148] ;  /* 0x00014800011a7983 */ /* 0x000ee80000300a00 */
[----:B---3--:R0:W-:Y:S04]  /*6e720*/  STL [R1+0xf78], R26 ;  /* 0x000f781a01007387 */ /* 0x0081e80000100800 */
[----:B0-----:R-:W3:Y:S04]  /*6e730*/  LDL.LU.S16 R26, [R1+0x360] ;  /* 0x00036000011a7983 */ /* 0x001ee80000300600 */
        /* <DEDUP_REMOVED lines=15> */
[----:B0-----:R-:W3:Y:S04]  /*6e830*/  LDL.LU R26, [R1+0x2ac] ;  /* 0x0002ac00011a7983 */ /* 0x001ee80000300800 */
[----:B---3--:R0:W-:Y:S04]  /*6e840*/  STL [R1+0x100c], R26 ;  /* 0x00100c1a01007387 */ /* 0x0081e80000100800 */
[----:B0-----:R-:W3:Y:S04]  /*6e850*/  LDL.LU R26, [R1+0x2b4] ;  /* 0x0002b400011a7983 */ /* 0x001ee80000300800 */
[----:B------:R0:W-:Y:S04]  /*6e860*/  STL [R1+0xf68], R27 ;  /* 0x000f681b01007387 */ /* 0x0001e80000100800 */
[----:B0-----:R-:W4:Y:S04]  /*6e870*/  LDL.LU.S16 R27, [R1+0x358] ;  /* 0x00035800011b7983 */ /* 0x001f280000300600 */
[----:B----4-:R-:W-:Y:S04]  /*6e880*/  STL [R1+0x1008], R27 ;  /* 0x0010081b01007387 */ /* 0x010fe80000100800 */
[----:B---3--:R0:W-:Y:S04]  /*6e890*/  STL.64 [R1+0x1020], R26 ;  /* 0x0010201a01007387 */ /* 0x0081e80000100a00 */
[----:B0-----:R-:W3:Y:S04]  /*6e8a0*/  LDL.LU.64 R26, [R1+0x1a8] ;  /* 0x0001a800011a7983 */ /* 0x001ee80000300a00 */
[----:B---3--:R0:W-:Y:S04]  /*6e8b0*/  STL.64 [R1+0x1030], R26 ;  /* 0x0010301a01007387 */ /* 0x0081e80000100a00 */
[----:B0-----:R-:W3:Y:S04]  /*6e8c0*/  LDL.LU.64 R26, [R1+0x1b0] ;  /* 0x0001b000011a7983 */ /* 0x001ee80000300a00 */
[----:B------:R-:W4:Y:S04]  /*6e8d0*/  LDL.LU.S16 R18, [R1+0x348] ;  /* 0x0003480001127983 */ /* 0x000f280000300600 */
[----:B------:R-:W4:Y:S04]  /*6e8e0*/  LDL.LU.S16 R19, [R1+0x340] ;  /* 0x0003400001137983 */ /* 0x000f280000300600 */
[----:B----4-:R0:W-:Y:S04]  /*6e8f0*/  STL.64 [R1+0xf70], R18 ;  /* 0x000f701201007387 */ /* 0x0101e80000100a00 */
[----:B0-----:R-:W4:Y:S04]  /*6e900*/  LDL.LU.64 R18, [R1+0x150] ;  /* 0x0001500001127983 */ /* 0x001f280000300a00 */
        /* <DEDUP_REMOVED lines=17> */
[----:B0-----:R-:W4:Y:S01]  /*6ea20*/  LDL.LU.64 R18, [R1+0x198] ;  /* 0x0001980001127983 */ /* 0x001f220000300a00 */
[----:B-----5:R-:W-:-:S03]  /*6ea30*/  PRMT R21, R23, 0x7632, R21 ;  /* 0x0000763217157816 */ /* 0x020fc60000000015 */
[----:B--2---:R-:W-:Y:S04]  /*6ea40*/  STG.E.U16 [R24.64], R23 ;  /* 0x0000001718007986 */ /* 0x004fe8000c101504 */
[----:B----4-:R0:W-:Y:S04]  /*6ea50*/  STL.64 [R1+0x1010], R18 ;  /* 0x0010101201007387 */ /* 0x0101e80000100a00 */
[----:B0-----:R-:W2:Y:S04]  /*6ea60*/  LDL.LU.64 R18, [R1+0x1a0] ;  /* 0x0001a00001127983 */ /* 0x001ea80000300a00 */
[----:B------:R-:W4:Y:S04]  /*6ea70*/  LDL.LU.64 R16, [R1+0x130] ;  /* 0x0001300001107983 */ /* 0x000f280000300a00 */
[----:B------:R-:W4:Y:S04]  /*6ea80*/  LDL.LU.S16 R12, [R1+0x338] ;  /* 0x00033800010c7983 */ /* 0x000f280000300600 */
[----:B------:R-:W5:Y:S04]  /*6ea90*/  LDL.LU.64 R14, [R1+0x128] ;  /* 0x00012800010e7983 */ /* 0x000f680000300a00 */
[----:B------:R-:W5:Y:S04]  /*6eaa0*/  LDL.LU.S16 R13, [R1+0x330] ;  /* 0x00033000010d7983 */ /* 0x000f680000300600 */
[----:B------:R-:W2:Y:S04]  /*6eab0*/  LDL.LU.64 R10, [R1+0x120] ;  /* 0x00012000010a7983 */ /* 0x000ea80000300a00 */
[----:B------:R-:W2:Y:S04]  /*6eac0*/  LDL.LU.S16 R6, [R1+0x328] ;  /* 0x0003280001067983 */ /* 0x000ea80000300600 */
[----:B------:R-:W2:Y:S04]  /*6ead0*/  LDL.LU.64 R8, [R1+0x118] ;  /* 0x0001180001087983 */ /* 0x000ea80000300a00 */
[----:B------:R-:W2:Y:S04]  /*6eae0*/  LDL.LU.S16 R7, [R1+0x320] ;  /* 0x0003200001077983 */ /* 0x000ea80000300600 */
[----:B------:R-:W2:Y:S04]  /*6eaf0*/  LDL.LU.64 R4, [R1+0x110] ;  /* 0x0001100001047983 */ /* 0x000ea80000300a00 */
[----:B------:R-:W2:Y:S04]  /*6eb00*/  LDL.LU.S16 R0, [R1+0x318] ;  /* 0x0003180001007983 */ /* 0x000ea80000300600 */
[----:B------:R-:W2:Y:S04]  /*6eb10*/  LDL.LU.64 R2, [R1+0x108] ;  /* 0x0001080001027983 */ /* 0x000ea80000300a00 */
[----:B------:R-:W2:Y:S04]  /*6eb20*/  LDL.LU.S16 R22, [R1+0x310] ;  /* 0x0003100001167983 */ /* 0x000ea80000300600 */
[----:B------:R-:W2:Y:S04]  /*6eb30*/  LDL.LU.64 R28, [R1+0x100] ;  /* 0x00010000011c7983 */ /* 0x000ea80000300a00 */
[----:B------:R0:W-:Y:S04]  /*6eb40*/  STL.64 [R1+0xe38], R20 ;  /* 0x000e381401007387 */ /* 0x0001e80000100a00 */
[----:B0-----:R-:W2:Y:S04]  /*6eb50*/  LDL.LU.64 R20, [R1+0x138] ;  /* 0x0001380001147983 */ /* 0x001ea80000300a00 */
[----:B------:R-:W2:Y:S04]  /*6eb60*/  LDL.LU.64 R24, [R1+0x1040] ;  /* 0x0010400001187983 */ /* 0x000ea80000300a00 */
[----:B------:R-:W2:Y:S02]  /*6eb70*/  LDL.LU R23, [R1+0x1038] ;  /* 0x0010380001177983 */ /* 0x000ea40000300800 */
[----:B--2---:R-:W-:-:S02]  /*6eb80*/  PRMT R23, R24, 0x7632, R23 ;  /* 0x0000763218177816 */ /* 0x004fc40000000017 */
[----:B---3--:R-:W-:Y:S04]  /*6eb90*/  STG.E.U16 [R26.64], R24 ;  /* 0x000000181a007986 */ /* 0x008fe8000c101504 */
[----:B------:R0:W-:Y:S04]  /*6eba0*/  STL [R1+0xe60], R23 ;  /* 0x000e601701007387 */ /* 0x0001e80000100800 */
[----:B0-----:R-:W2:Y:S04]  /*6ebb0*/  LDL.LU.S16 R23, [R1+0x350] ;  /* 0x0003500001177983 */ /* 0x001ea80000300600 */
[----:B------:R-:W3:Y:S04]  /*6ebc0*/  LDL.LU.64 R26, [R1+0x1030] ;  /* 0x00103000011a7983 */ /* 0x000ee80000300a00 */
[----:B------:R-:W2:Y:S04]  /*6ebd0*/  LDL.LU R24, [R1+0x1028] ;  /* 0x0010280001187983 */ /* 0x000ea80000300800 */
[----:B---3--:R0:W-:Y:S01]  /*6ebe0*/  STG.E.U16 [R26.64], R25 ;  /* 0x000000191a007986 */ /* 0x0081e2000c101504 */
[----:B--2---:R-:W-:-:S03]  /*6ebf0*/  PRMT R24, R25, 0x7632, R24 ;  /* 0x0000763219187816 */ /* 0x004fc60000000018 */
[----:B0-----:R-:W2:Y:S04]  /*6ec00*/  LDL.LU.64 R26, [R1+0x1020] ;  /* 0x00102000011a7983 */ /* 0x001ea80000300a00 */
[----:B------:R-:W2:Y:S02]  /*6ec10*/  LDL.LU R25, [R1+0x1018] ;  /* 0x0010180001197983 */ /* 0x000ea40000300800 */
[----:B--2---:R-:W-:Y:S02]  /*6ec20*/  PRMT R25, R26, 0x7632, R25 ;  /* 0x000076321a197816 */ /* 0x004fe40000000019 */
[----:B------:R-:W-:Y:S04]  /*6ec30*/  STG.E.U16 [R18.64], R26 ;  /* 0x0000001a12007986 */ /* 0x000fe8000c101504 */
[----:B------:R0:W-:Y:S04]  /*6ec40*/  STL.64 [R1+0xe48], R24 ;  /* 0x000e481801007387 */ /* 0x0001e80000100a00 */
[----:B0-----:R-:W2:Y:S04]  /*6ec50*/  LDL.LU.64 R24, [R1+0x140] ;  /* 0x0001400001187983 */ /* 0x001ea80000300a00 */
[----:B------:R-:W3:Y:S04]  /*6ec60*/  LDL.LU.64 R18, [R1+0x1010] ;  /* 0x0010100001127983 */ /* 0x000ee80000300a00 */
[----:B------:R-:W2:Y:S02]  /*6ec70*/  LDL.LU R26, [R1+0x100c] ;  /* 0x00100c00011a7983 */ /* 0x000ea40000300800 */
[----:B--2---:R-:W-:-:S02]  /*6ec80*/  PRMT R27, R26, 0x7632, R27 ;  /* 0x000076321a1b7816 */ /* 0x004fc4000000001b */
[----:B---3--:R-:W-:Y:S04]  /*6ec90*/  STG.E.U16 [R18.64], R26 ;  /* 0x0000001a12007986 */ /* 0x008fe8000c101504 */
[----:B------:R0:W-:Y:S04]  /*6eca0*/  STL.S16 [R1+0x1a0], R27 ;  /* 0x0001a01b01007387 */ /* 0x0001e80000100600 */
[----:B0-----:R-:W2:Y:S04]  /*6ecb0*/  LDL.LU R27, [R1+0x1008] ;  /* 0x00100800011b7983 */ /* 0x001ea80000300800 */
[----:B------:R-:W3:Y:S04]  /*6ecc0*/  LDL.LU.64 R18, [R1+0x1000] ;  /* 0x0010000001127983 */ /* 0x000ee80000300a00 */
[----:B------:R-:W3:Y:S04]  /*6ecd0*/  LDL.LU R26, [R1+0xff8] ;  /* 0x000ff800011a7983 */ /* 0x000ee80000300800 */
[----:B---3--:R0:W-:Y:S04]  /*6ece0*/  STG.E.U16 [R18.64], R26 ;  /* 0x0000001a12007986 */ /* 0x0081e8000c101504 */
[----:B0-----:R-:W3:Y:S04]  /*6ecf0*/  LDL.LU.64 R18, [R1+0xff0] ;  /* 0x000ff00001127983 */ /* 0x001ee80000300a00 */
        /* <DEDUP_REMOVED lines=20> */
[----:B0-----:R-:W2:Y:S04]  /*6ee40*/  LDL.LU.64 R18, [R1+0xf80] ;  /* 0x000f800001127983 */ /* 0x001ea80000300a00 */
[----:B------:R-:W3:Y:S04]  /*6ee50*/  LDL.LU R26, [R1+0xf78] ;  /* 0x000f7800011a7983 */ /* 0x000ee80000300800 */
[----:B--2---:R0:W-:Y:S04]  /*6ee60*/  STG.E.U16 [R18.64], R27 ;  /* 0x0000001b12007986 */ /* 0x0041e8000c101504 */
[----:B0-----:R-:W2:Y:S04]  /*6ee70*/  LDL.LU.64 R18, [R1+0xf70] ;  /* 0x000f700001127983 */ /* 0x001ea80000300a00 */
[----:B------:R-:W3:Y:S04]  /*6ee80*/  LDL.LU R27, [R1+0xf68] ;  /* 0x000f6800011b7983 */ /* 0x000ee80000300800 */
[----:B---3--:R0:W-:Y:S04]  /*6ee90*/  STG.E.U16 [R26.64], R23 ;  /* 0x000000171a007986 */ /* 0x0081e8000c101504 */
[----:B--2---:R-:W-:Y:S04]  /*6eea0*/  STG.E.U16 [R24.64], R18 ;  /* 0x0000001218007986 */ /* 0x004fe8000c101504 */
[----:B------:R-:W-:Y:S04]  /*6eeb0*/  STG.E.U16 [R20.64], R19 ;  /* 0x0000001314007986 */ /* 0x000fe8000c101504 */
[----:B----4-:R-:W-:Y:S04]  /*6eec0*/  STG.E.U16 [R16.64], R12 ;  /* 0x0000000c10007986 */ /* 0x010fe8000c101504 */
[----:B-----5:R-:W-:Y:S04]  /*6eed0*/  STG.E.U16 [R14.64], R13 ;  /* 0x0000000d0e007986 */ /* 0x020fe8000c101504 */
[----:B------:R-:W-:Y:S04]  /*6eee0*/  STG.E.U16 [R10.64], R6 ;  /* 0x000000060a007986 */ /* 0x000fe8000c101504 */
[----:B------:R-:W-:Y:S04]  /*6eef0*/  STG.E.U16 [R8.64], R7 ;  /* 0x0000000708007986 */ /* 0x000fe8000c101504 */
[----:B------:R-:W-:Y:S04]  /*6ef00*/  STG.E.U16 [R4.64], R0 ;  /* 0x0000000004007986 */ /* 0x000fe8000c101504 */
[----:B0-----:R-:W2:Y:S04]  /*6ef10*/  LDL.LU.64 R26, [R1+0xf60] ;  /* 0x000f6000011a7983 */ /* 0x001ea80000300a00 */
[----:B------:R0:W-:Y:S04]  /*6ef20*/  STG.E.U16 [R2.64], R22 ;  /* 0x0000001602007986 */ /* 0x0001e8000c101504 */
[----:B0-----:R-:W3:Y:S04]  /*6ef30*/  LDL.LU.64 R2, [R1+0xf8] ;  /* 0x0000f80001027983 */ /* 0x001ee80000300a00 */
[----:B------:R-:W4:Y:S04]  /*6ef40*/  LDL.LU.S16 R23, [R1+0x280] ;  /* 0x0002800001177983 */ /* 0x000f280000300600 */
[----:B----4-:R0:W-:Y:S04]  /*6ef50*/  STL [R1+0xe70], R23 ;  /* 0x000e701701007387 */ /* 0x0101e80000100800 */
[----:B0-----:R-:W4:Y:S04]  /*6ef60*/  LDL.LU.S16 R23, [R1+0x288] ;  /* 0x0002880001177983 */ /* 0x001f280000300600 */
        /* <DEDUP_REMOVED lines=28> */
[----:B------:R-:W5:Y:S04]  /*6f130*/  LDL.LU.S16 R0, [R1+0x278] ;  /* 0x0002780001007983 */ /* 0x000f680000300600 */
[----:B------:R-:W2:Y:S04]  /*6f140*/  LDL.LU.64 R24, [R1+0x68] ;  /* 0x0000680001187983 */ /* 0x000ea80000300a00 */
        /* <DEDUP_REMOVED lines=33> */
[----:B0-----:R-:W4:Y:S04]  /*6f360*/  LDL.LU.64 R24, [R1+0xf0] ;  /* 0x0000f00001187983 */ /* 0x001f280000300a00 */
[----:B------:R-:W2:Y:S04]  /*6f370*/  LDL.LU.S16 R22, [R1+0x270] ;  /* 0x0002700001167983 */ /* 0x000ea80000300600 */
[----:B------:R-:W2:Y:S04]  /*6f380*/  LDL.LU.64 R20, [R1+0x60] ;  /* 0x0000600001147983 */ /* 0x000ea80000300a00 */
[----:B------:R-:W2:Y:S04]  /*6f390*/  LDL.LU.64 R18, [R1+0x50] ;  /* 0x0000500001127983 */ /* 0x000ea80000300a00 */
[----:B------:R-:W2:Y:S04]  /*6f3a0*/  LDL.LU.64 R16, [R1+0x48] ;  /* 0x0000480001107983 */ /* 0x000ea80000300a00 */
[----:B------:R-:W2:Y:S04]  /*6f3b0*/  LDL.LU.64 R14, [R1+0x40] ;  /* 0x00004000010e7983 */ /* 0x000ea80000300a00 */
[----:B------:R-:W2:Y:S04]  /*6f3c0*/  LDL.LU.64 R12, [R1+0x38] ;  /* 0x00003800010c7983 */ /* 0x000ea80000300a00 */
[----:B------:R-:W2:Y:S04]  /*6f3d0*/  LDL.LU.64 R10, [R1+0x30] ;  /* 0x00003000010a7983 */ /* 0x000ea80000300a00 */
[----:B------:R-:W2:Y:S04]  /*6f3e0*/  LDL.LU.64 R8, [R1+0x28] ;  /* 0x0000280001087983 */ /* 0x000ea80000300a00 */
[----:B------:R-:W2:Y:S04]  /*6f3f0*/  LDL.LU.64 R4, [R1+0x20] ;  /* 0x0000200001047983 */ /* 0x000ea80000300a00 */
[----:B------:R0:W-:Y:S04]  /*6f400*/  STG.E.U16 [R28.64], R27 ;  /* 0x0000001b1c007986 */ /* 0x0001e8000c101504 */
[----:B------:R-:W2:Y:S04]  /*6f410*/  LDL.LU.64 R6, [R1+0x18] ;  /* 0x0000180001067983 */ /* 0x000ea80000300a00 */
[----:B---3--:R1:W-:Y:S04]  /*6f420*/  STG.E.U16 [R2.64], R26 ;  /* 0x0000001a02007986 */ /* 0x0083e8000c101504 */
[----:B0-----:R-:W3:Y:S04]  /*6f430*/  LDL.LU.64 R28, [R1+0x10] ;  /* 0x00001000011c7983 */ /* 0x001ee80000300a00 */
[----:B-1----:R-:W2:Y:S04]  /*6f440*/  LDL.LU.64 R2, [R1+0x8] ;  /* 0x0000080001027983 */ /* 0x002ea80000300a00 */
[----:B------:R-:W2:Y:S04]  /*6f450*/  LDL.LU.64 R26, [R1] ;  /* 0x00000000011a7983 */ /* 0x000ea80000300a00 */
[----:B----4-:R0:W-:Y:S04]  /*6f460*/  STG.E.U16 [R24.64], R23 ;  /* 0x0000001718007986 */ /* 0x0101e8000c101504 */
[----:B0-----:R-:W4:Y:S04]  /*6f470*/  LDL.LU.64 R24, [R1+0xf58] ;  /* 0x000f580001187983 */ /* 0x001f280000300a00 */
[----:B------:R-:W4:Y:S04]  /*6f480*/  LDL.LU R23, [R1+0xf50] ;  /* 0x000f500001177983 */ /* 0x000f280000300800 */
        /* <DEDUP_REMOVED lines=43> */
[----:B0-----:R-:W5:Y:S04]  /*6f740*/  LDL.LU.64 R24, [R1+0xe68] ;  /* 0x000e680001187983 */ /* 0x001f680000300a00 */
[----:B------:R-:W4:Y:S04]  /*6f750*/  LDL.LU R23, [R1+0xe60] ;  /* 0x000e600001177983 */ /* 0x000f280000300800 */
[----:B-----5:R0:W-:Y:S04]  /*6f760*/  STG.E.U16 [R24.64], R0 ;  /* 0x0000000018007986 */ /* 0x0201e8000c101504 */
[----:B0-----:R-:W2:Y:S04]  /*6f770*/  LDL.LU.64 R24, [R1+0xe58] ;  /* 0x000e580001187983 */ /* 0x001ea80000300a00 */
[----:B------:R-:W3:Y:S04]  /*6f780*/  LDL.LU R0, [R1+0xe50] ;  /* 0x000e500001007983 */ /* 0x000ee80000300800 */
[----:B--2---:R0:W-:Y:S04]  /*6f790*/  STG.E.U16 [R24.64], R22 ;  /* 0x0000001618007986 */ /* 0x0041e8000c101504 */
[----:B0-----:R-:W2:Y:S04]  /*6f7a0*/  LDL.LU.64 R24, [R1+0xe48] ;  /* 0x000e480001187983 */ /* 0x001ea80000300a00 */
[----:B------:R-:W5:Y:S04]  /*6f7b0*/  LDL.LU R22, [R1+0xe40] ;  /* 0x000e400001167983 */ /* 0x000f680000300800 */
[----:B-----5:R0:W-:Y:S04]  /*6f7c0*/  STG.E.U16 [R20.64], R22 ;  /* 0x0000001614007986 */ /* 0x0201e8000c101504 */
[----:B0-----:R-:W5:Y:S04]  /*6f7d0*/  LDL.LU.64 R20, [R1+0xe38] ;  /* 0x000e380001147983 */ /* 0x001f680000300a00 */
[----:B------:R-:W2:Y:S04]  /*6f7e0*/  LDL.LU R22, [R1+0xe30] ;  /* 0x000e300001167983 */ /* 0x000ea80000300800 */
[----:B-----5:R0:W-:Y:S04]  /*6f7f0*/  STG.E.U16 [R18.64], R20 ;  /* 0x0000001412007986 */ /* 0x0201e8000c101504 */
[----:B0-----:R-:W5:Y:S04]  /*6f800*/  LDL.LU.64 R18, [R1+0xe28] ;  /* 0x000e280001127983 */ /* 0x001f680000300a00 */
[----:B------:R-:W4:Y:S04]  /*6f810*/  LDL.LU R20, [R1+0xe20] ;  /* 0x000e200001147983 */ /* 0x000f280000300800 */
[----:B-----5:R0:W-:Y:S04]  /*6f820*/  STG.E.U16 [R16.64], R18 ;  /* 0x0000001210007986 */ /* 0x0201e8000c101504 */
[----:B0-----:R-:W5:Y:S04]  /*6f830*/  LDL.LU.64 R16, [R1+0xe18] ;  /* 0x000e180001107983 */ /* 0x001f680000300a00 */
[----:B------:R-:W2:Y:S04]  /*6f840*/  LDL.LU R18, [R1+0xe10] ;  /* 0x000e100001127983 */ /* 0x000ea80000300800 */
        /* <DEDUP_REMOVED lines=16> */
[----:B---3--:R1:W-:Y:S04]  /*6f950*/  STG.E.U16 [R28.64], R0 ;  /* 0x000000001c007986 */ /* 0x0083e8000c101504 */
[----:B0-----:R-:W3:Y:S04]  /*6f960*/  LDL.LU.64 R6, [R1+0xdb8] ;  /* 0x000db80001067983 */ /* 0x001ee80000300a00 */
[----:B------:R-:W3:Y:S04]  /*6f970*/  LDL.LU R4, [R1+0xdb0] ;  /* 0x000db00001047983 */ /* 0x000ee80000300800 */
[----:B-1----:R-:W5:Y:S04]  /*6f980*/  LDL.LU.64 R28, [R1+0xda8] ;  /* 0x000da800011c7983 */ /* 0x002f680000300a00 */
[----:B------:R-:W2:Y:S04]  /*6f990*/  LDL.LU R0, [R1+0x4dc] ;  /* 0x0004dc0001007983 */ /* 0x000ea80000300800 */
[----:B-----5:R0:W-:Y:S04]  /*6f9a0*/  STG.E.U16 [R2.64], R28 ;  /* 0x0000001c02007986 */ /* 0x0201e8000c101504 */
[----:B------:R1:W-:Y:S04]  /*6f9b0*/  STG.E.U16 [R26.64], R29 ;  /* 0x0000001d1a007986 */ /* 0x0003e8000c101504 */
[----:B0-----:R-:W5:Y:S04]  /*6f9c0*/  LDL.LU.64 R2, [R1+0xda0] ;  /* 0x000da00001027983 */ /* 0x001f680000300a00 */
[----:B------:R-:W5:Y:S04]  /*6f9d0*/  LDL.LU R28, [R1+0xd98] ;  /* 0x000d9800011c7983 */ /* 0x000f680000300800 */
[----:B-1----:R-:W2:Y:S04]  /*6f9e0*/  LDL.LU.64 R26, [R1+0xd90] ;  /* 0x000d9000011a7983 */ /* 0x002ea80000300a00 */
[----:B------:R-:W5:Y:S04]  /*6f9f0*/  LDL.LU R29, [R1+0xd8c] ;  /* 0x000d8c00011d7983 */ /* 0x000f680000300800 */
[----:B-----5:R0:W-:Y:S04]  /*6fa00*/  STG.E.U16 [R28.64], R3 ;  /* 0x000000031c007986 */ /* 0x0201e8000c101504 */
[----:B0-----:R-:W5:Y:S01]  /*6fa10*/  LDL.LU R3, [R1+0xd88] ;  /* 0x000d880001037983 */ /* 0x001f620000300800 */
[----:B------:R-:W2:Y:S02]  /*6fa20*/  LDL.LU R28, [R1+0x4d8] ;  /* 0x0004d800011c7983 */ /* 0x000ea40000300800 */
[----:B------:R-:W2:Y:S01]  /*6fa30*/  LDL.LU R29, [R1+0x778] ;  /* 0x00077800011d7983 */ /* 0x000ea20000300800 */
[----:B-----5:R0:W-:Y:S04]  /*6fa40*/  STG.E.U16 [R2.64], R5 ;  /* 0x0000000502007986 */ /* 0x0201e8000c101504 */
[----:B0-----:R-:W3:Y:S01]  /*6fa50*/  LDL.LU R5, [R1+0xd84] ;  /* 0x000d840001057983 */ /* 0x001ee20000300800 */
[----:B------:R-:W5:Y:S02]  /*6fa60*/  LDL.LU R2, [R1+0x4d4] ;  /* 0x0004d40001027983 */ /* 0x000f640000300800 */
[----:B------:R-:W2:Y:S01]  /*6fa70*/  LDL.LU R3, [R1+0x780] ;  /* 0x0007800001037983 */ /* 0x000ea20000300800 */
[----:B---3--:R0:W-:Y:S04]  /*6fa80*/  STG.E.U16 [R4.64], R7 ;  /* 0x0000000704007986 */ /* 0x0081e8000c101504 */
[----:B0-----:R-:W3:Y:S01]  /*6fa90*/  LDL.LU R7, [R1+0xd80] ;  /* 0x000d800001077983 */ /* 0x001ee20000300800 */
[----:B------:R-:W2:Y:S02]  /*6faa0*/  LDL.LU R4, [R1+0x2a8] ;  /* 0x0002a80001047983 */ /* 0x000ea40000300800 */
[----:B------:R-:W2:Y:S01]  /*6fab0*/  LDL.LU R5, [R1+0x3a0] ;  /* 0x0003a00001057983 */ /* 0x000ea20000300800 */
[----:B---3--:R0:W-:Y:S04]  /*6fac0*/  STG.E.U16 [R6.64], R9 ;  /* 0x0000000906007986 */ /* 0x0081e8000c101504 */
[----:B0-----:R-:W2:Y:S01]  /*6fad0*/  LDL.LU R9, [R1+0xd7c] ;  /* 0x000d7c0001097983 */ /* 0x001ea20000300800 */
[----:B------:R-:W3:Y:S02]  /*6fae0*/  LDL.LU R6, [R1+0x4b8] ;  /* 0x0004b80001067983 */ /* 0x000ee40000300800 */
[----:B------:R-:W3:Y:S01]  /*6faf0*/  LDL.LU R7, [R1+0x4bc] ;  /* 0x0004bc0001077983 */ /* 0x000ee20000300800 */
[----:B--2---:R0:W-:Y:S04]  /*6fb00*/  STG.E.U16 [R8.64], R11 ;  /* 0x0000000b08007986 */ /* 0x0041e8000c101504 */
        /* <DEDUP_REMOVED lines=10> */
[----:B------:R-:W5:Y:S01]  /*6fbb0*/  LDL.LU R13, [R1+0x784] ;  /* 0x00078400010d7983 */ /* 0x000f620000300800 */
        /* <DEDUP_REMOVED lines=9> */
[----:B0-----:R-:W4:Y:S01]  /*6fc50*/  LDL.LU R21, [R1+0xd64] ;  /* 0x000d640001157983 */ /* 0x001f220000300800 */
[----:B------:R-:W2:Y:S02]  /*6fc60*/  LDL.LU R18, [R1+0x7a8] ;  /* 0x0007a80001127983 */ /* 0x000ea40000300800 */
[----:B------:R-:W2:Y:S01]  /*6fc70*/  LDL.LU R19, [R1+0x7a0] ;  /* 0x0007a00001137983 */ /* 0x000ea20000300800 */
[----:B----4-:R0:W-:Y:S04]  /*6fc80*/  STG.E.U16 [R20.64], R23 ;  /* 0x0000001714007986 */ /* 0x0101e8000c101504 */
[----:B0-----:R-:W4:Y:S01]  /*6fc90*/  LDL.LU R23, [R1+0xd60] ;  /* 0x000d600001177983 */ /* 0x001f220000300800 */
[----:B------:R-:W2:Y:S02]  /*6fca0*/  LDL.LU R20, [R1+0x7b4] ;  /* 0x0007b40001147983 */ /* 0x000ea40000300800 */
[----:B------:R-:W3:Y:S01]  /*6fcb0*/  LDL.LU R21, [R1+0x7ac] ;  /* 0x0007ac0001157983 */ /* 0x000ee20000300800 */
[----:B----4-:R0:W-:Y:S01]  /*6fcc0*/  STG.E.U16 [R22.64], R24 ;  /* 0x0000001816007986 */ /* 0x0101e2000c101504 */
[----:B------:R1:W-:Y:S02]  /*6fcd0*/  STG.E.U16 [R26.64], R25 ;  /* 0x000000191a007986 */ /* 0x0003e4000c101504 */
[----:B--2---:R-:W-:Y:S01]  /*6fce0*/  FFMA R5, R5, 0.69314718246459960938, R20 ;  /* 0x3f31721805057823 */ /* 0x004fe20000000014 */
[----:B0-----:R-:W2:Y:S01]  /*6fcf0*/  LDL.LU R24, [R1+0xd5c] ;  /* 0x000d5c0001187983 */ /* 0x001ea20000300800 */
[----:B------:R-:W4:Y:S02]  /*6fd00*/  LDL.LU R23, [R1+0x7b8] ;  /* 0x0007b80001177983 */ /* 0x000f240000300800 */
[----:B-1----:R-:W2:Y:S02]  /*6fd10*/  LDL.LU R25, [R1+0xd58] ;  /* 0x000d580001197983 */ /* 0x002ea40000300800 */
[----:B------:R-:W2:Y:S02]  /*6fd20*/  LDL.LU R20, [R1+0x6b8] ;  /* 0x0006b80001147983 */ /* 0x000ea40000300800 */
[----:B---3--:R-:W-:Y:S01]  /*6fd30*/  FFMA R6, R6, 0.69314718246459960938, R21 ;  /* 0x3f31721806067823 */ /* 0x008fe20000000015 */
[----:B--2---:R-:W-:Y:S01]  /*6fd40*/  STL [R1+0xd2c], R20 ;  /* 0x000d2c1401007387 */ /* 0x004fe20000100800 */
[----:B------:R-:W2:Y:S02]  /*6fd50*/  LDL.LU R21, [R1+0x6bc] ;  /* 0x0006bc0001157983 */ /* 0x000ea40000300800 */
[----:B-----5:R-:W-:-:S02]  /*6fd60*/  FFMA R13, R2, 0.69314718246459960938, R13 ;  /* 0x3f317218020d7823 */ /* 0x020fc4000000000d */
[----:B------:R-:W-:Y:S02]  /*6fd70*/  FFMA R9, R9, 0.69314718246459960938, R16 ;  /* 0x3f31721809097823 */ /* 0x000fe40000000010 */
[----:B------:R-:W-:Y:S01]  /*6fd80*/  FFMA R10, R10, 0.69314718246459960938, R17 ;  /* 0x3f3172180a0a7823 */ /* 0x000fe20000000011 */
[----:B--2---:R-:W-:Y:S01]  /*6fd90*/  STL [R1+0xd30], R21 ;  /* 0x000d301501007387 */ /* 0x004fe20000100800 */
[----:B------:R-:W2:Y:S02]  /*6fda0*/  LDL.LU.S16 R2, [R1+0x1a0] ;  /* 0x0001a00001027983 */ /* 0x000ea40000300600 */
[----:B------:R-:W3:Y:S02]  /*6fdb0*/  LDL.LU R16, [R1+0x4e0] ;  /* 0x0004e00001107983 */ /* 0x000ee40000300800 */
[----:B------:R-:W5:Y:S02]  /*6fdc0*/  LDL.LU R17, [R1+0x4e4] ;  /* 0x0004e40001117983 */ /* 0x000f640000300800 */
[----:B------:R-:W-:Y:S01]  /*6fdd0*/  FFMA R7, R7, 0.69314718246459960938, R18 ;  /* 0x3f31721807077823 */ /* 0x000fe20000000012 */
[----:B-----5:R0:W-:Y:S04]  /*6fde0*/  STL [R1+0xd54], R17 ;  /* 0x000d541101007387 */ /* 0x0201e80000100800 */
[----:B0-----:R-:W3:Y:S01]  /*6fdf0*/  LDL.LU R17, [R1+0x770] ;  /* 0x0007700001117983 */ /* 0x001ee20000300800 */
[----:B------:R-:W5:Y:S02]  /*6fe00*/  LDL.LU R18, [R1+0x4e8] ;  /* 0x0004e80001127983 */ /* 0x000f640000300800 */
[----:B------:R-:W-:Y:S01]  /*6fe10*/  FFMA R8, R8, 0.69314718246459960938, R19 ;  /* 0x3f31721808087823 */ /* 0x000fe20000000013 */
[----:B-----5:R0:W-:Y:S04]  /*6fe20*/  STL [R1+0xd50], R18 ;  /* 0x000d501201007387 */ /* 0x0201e80000100800 */
[----:B0-----:R-:W5:Y:S01]  /*6fe30*/  LDL.LU R18, [R1+0x768] ;  /* 0x0007680001127983 */ /* 0x001f620000300800 */
[----:B------:R-:W2:Y:S03]  /*6fe40*/  LDL.LU R19, [R1+0x4ec] ;  /* 0x0004ec0001137983 */ /* 0x000ea60000300800 */
[----:B--2---:R0:W-:Y:S04]  /*6fe50*/  STL [R1+0xd4c], R19 ;  /* 0x000d4c1301007387 */ /* 0x0041e80000100800 */
[----:B0-----:R-:W2:Y:S01]  /*6fe60*/  LDL.LU R19, [R1+0x758] ;  /* 0x0007580001137983 */ /* 0x001ea20000300800 */
[----:B------:R-:W2:Y:S03]  /*6fe70*/  LDL.LU R21, [R1+0x714] ;  /* 0x0007140001157983 */ /* 0x000ea60000300800 */
        /* <DEDUP_REMOVED lines=8> */
[----:B------:R0:W-:Y:S01]  /*6ff00*/  STG.E.U16 [R24.64], R2 ;  /* 0x0000000218007986 */ /* 0x0001e2000c101504 */
[----:B------:R-:W-:Y:S06]  /*6ff10*/  BAR.SYNC.DEFER_BLOCKING 0x0 ;  /* 0x0000000000007b1d */ /* 0x000fec0000010000 */
[----:B0-----:R-:W0:Y:S04]  /*6ff20*/  S2R R2, SR_TID.X ;  /* 0x0000000000027919 */ /* 0x001e280000002100 */
[----:B--2---:R1:W-:Y:S04]  /*6ff30*/  STL [R1+0xd44], R21 ;  /* 0x000d441501007387 */ /* 0x0043e80000100800 */
[----:B-1----:R-:W2:Y:S01]  /*6ff40*/  LDL.LU R21, [R1+0x730] ;  /* 0x0007300001157983 */ /* 0x002ea20000300800 */
[----:B------:R-:W-:-:S02]  /*6ff50*/  FFMA R12, R12, 0.69314718246459960938, R15 ;  /* 0x3f3172180c0c7823 */ /* 0x000fc4000000000f */
[----:B------:R-:W-:Y:S02]  /*6ff60*/  FFMA R15, R0, 0.69314718246459960938, R29 ;  /* 0x3f317218000f7823 */ /* 0x000fe4000000001d */
[----:B0-----:R-:W-:Y:S02]  /*6ff70*/  IMAD.SHL.U32 R2, R2, 0x4, RZ ;  /* 0x0000000402027824 */ /* 0x001fe400078e00ff */
[----:B----4-:R-:W-:Y:S02]  /*6ff80*/  FFMA R4, R4, 0.69314718246459960938, R23 ;  /* 0x3f31721804047823 */ /* 0x010fe40000000017 */
[----:B------:R-:W-:Y:S02]  /*6ff90*/  FFMA R11, R11, 0.69314718246459960938, R14 ;  /* 0x3f3172180b0b7823 */ /* 0x000fe4000000000e */
[----:B------:R-:W-:Y:S01]  /*6ffa0*/  FFMA R14, R28, 0.69314718246459960938, R3 ;  /* 0x3f3172181c0e7823 */ /* 0x000fe20000000003 */
[----:B------:R-:W-:-:S05]  /*6ffb0*/  LOP3.LUT R2, R2, 0x70, RZ, 0xc0, !PT ;  /* 0x0000007002027812 */ /* 0x000fca00078ec0ff */
[----:B------:R-:W-:Y:S04]  /*6ffc0*/  STS.128 [R2], R4 ;  /* 0x0000000402007388 */ /* 0x000fe80000000c00 */
[----:B------:R-:W-:Y:S04]  /*6ffd0*/  STS.128 [R2+0x80], R8 ;  /* 0x0000800802007388 */ /* 0x000fe80000000c00 */
[----:B------:R-:W-:Y:S01]  /*6ffe0*/  STS.128 [R2+0x100], R12 ;  /* 0x0001000c02007388 */ /* 0x000fe20000000c00 */
[----:B---3--:R-:W-:-:S03]  /*6fff0*/  FFMA R16, R16, 0.69314718246459960938, R17 ;  /* 0x3f31721810107823 */ /* 0x008fc60000000011 */
[----:B--2---:R0:W-:Y:S04]  /*70000*/  STL [R1+0xd48], R21 ;  /* 0x000d481501007387 */ /* 0x0041e80000100800 */
[----:B0-----:R-:W2:Y:S01]  /*70010*/  LDL.LU R21, [R1+0x73c] ;  /* 0x00073c0001157983 */ /* 0x001ea20000300800 */
[----:B------:R-:W3:Y:S02]  /*70020*/  LDL.LU R20, [R1+0x710] ;  /* 0x0007100001147983 */ /* 0x000ee40000300800 */
[----:B------:R-:W4:Y:S02]  /*70030*/  LDL.LU R0, [R1+0x708] ;  /* 0x0007080001007983 */ /* 0x000f240000300800 */
        /* <DEDUP_REMOVED lines=15> */
[----:B------:R-:W3:Y:S02]  /*70130*/  LDL.LU R10, [R1+0x508] ;  /* 0x00050800010a7983 */ /* 0x000ee40000300800 */
[----:B------:R-:W4:Y:S01]  /*70140*/  LDL.LU R11, [R1+0x50c] ;  /* 0x00050c00010b7983 */ /* 0x000f220000300800 */
[----:B------:R-:W2:Y:S01]  /*70150*/  LDL.LU R12, [R1+0x4f0] ;  /* 0x0004f000010c7983 */ /* 0x000ea20000300800 */
[----:B------:R-:W2:Y:S02]  /*70160*/  LDL.LU R13, [R1+0x4f4] ;  /* 0x0004f400010d7983 */ /* 0x000ea40000300800 */
[----:B------:R-:W2:Y:S02]  /*70170*/  LDL.LU R14, [R1+0x4f8] ;  /* 0x0004f800010e7983 */ /* 0x000ea40000300800 */
[----:B------:R-:W2:Y:S01]  /*70180*/  LDL.LU R15, [R1+0x4fc] ;  /* 0x0004fc00010f7983 */ /* 0x000ea20000300800 */
[----:B------:R-:W2:Y:S01]  /*70190*/  LDL.LU R2, [R1+0x704] ;  /* 0x0007040001027983 */ /* 0x000ea20000300800 */
[----:B------:R-:W5:Y:S02]  /*701a0*/  LDL.LU R17, [R1+0xd54] ;  /* 0x000d540001117983 */ /* 0x000f640000300800 */
[----:B-----5:R-:W-:-:S02]  /*701b0*/  FFMA R17, R17, 0.69314718246459960938, R18 ;  /* 0x3f31721811117823 */ /* 0x020fc40000000012 */
[----:B------:R-:W5:Y:S02]  /*701c0*/  LDL.LU R18, [R1+0xd50] ;  /* 0x000d500001127983 */ /* 0x000f640000300800 */
[----:B-----5:R-:W-:Y:S02]  /*701d0*/  FFMA R18, R18, 0.69314718246459960938, R19 ;  /* 0x3f31721812127823 */ /* 0x020fe40000000013 */
[----:B------:R-:W2:Y:S02]  /*701e0*/  LDL.LU R19, [R1+0xd4c] ;  /* 0x000d4c0001137983 */ /* 0x000ea40000300800 */
[----:B--2---:R-:W-:Y:S02]  /*701f0*/  FFMA R19, R19, 0.69314718246459960938, R21 ;  /* 0x3f31721813137823 */ /* 0x004fe40000000015 */
[----:B------:R-:W2:Y:S02]  /*70200*/  LDL.LU R21, [R1+0xd48] ;  /* 0x000d480001157983 */ /* 0x000ea40000300800 */
[----:B--2---:R-:W-:-:S02]  /*70210*/  FFMA R12, R12, 0.69314718246459960938, R21 ;  /* 0x3f3172180c0c7823 */ /* 0x004fc40000000015 */
[----:B------:R-:W2:Y:S02]  /*70220*/  LDL.LU R21, [R1+0xd44] ;  /* 0x000d440001157983 */ /* 0x000ea40000300800 */
[----:B--2---:R-:W-:Y:S02]  /*70230*/  FFMA R13, R13, 0.69314718246459960938, R21 ;  /* 0x3f3172180d0d7823 */ /* 0x004fe40000000015 */
[----:B------:R-:W2:Y:S02]  /*70240*/  LDL.LU R21, [R1+0xd40] ;  /* 0x000d400001157983 */ /* 0x000ea40000300800 */
[----:B--2---:R-:W-:Y:S02]  /*70250*/  FFMA R14, R14, 0.69314718246459960938, R21 ;  /* 0x3f3172180e0e7823 */ /* 0x004fe40000000015 */
[----:B------:R-:W2:Y:S02]  /*70260*/  LDL.LU R21, [R1+0xd3c] ;  /* 0x000d3c0001157983 */ /* 0x000ea40000300800 */
[----:B--2---:R-:W-:-:S02]  /*70270*/  FFMA R15, R15, 0.69314718246459960938, R21 ;  /* 0x3f3172180f0f7823 */ /* 0x004fc40000000015 */
[----:B------:R-:W2:Y:S02]  /*70280*/  LDL.LU R21, [R1+0xd38] ;  /* 0x000d380001157983 */ /* 0x000ea40000300800 */
[----:B--2---:R-:W-:Y:S02]  /*70290*/  FFMA R8, R8, 0.69314718246459960938, R21 ;  /* 0x3f31721808087823 */ /* 0x004fe40000000015 */
[----:B------:R-:W2:Y:S01]  /*702a0*/  LDL.LU R21, [R1+0xd34] ;  /* 0x000d340001157983 */ /* 0x000ea20000300800 */
[----:B---3--:R-:W-:Y:S02]  /*702b0*/  FFMA R10, R10, 0.69314718246459960938, R20 ;  /* 0x3f3172180a0a7823 */ /* 0x008fe40000000014 */
[----:B----4-:R-:W-:Y:S02]  /*702c0*/  FFMA R11, R11, 0.69314718246459960938, R0 ;  /* 0x3f3172180b0b7823 */ /* 0x010fe40000000000 */
[----:B------:R-:W-:Y:S02]  /*702d0*/  FFMA R4, R4, 0.69314718246459960938, R2 ;  /* 0x3f31721804047823 */ /* 0x000fe40000000002 */
[----:B------:R-:W0:Y:S01]  /*702e0*/  S2R R2, SR_TID.X ;  /* 0x0000000000027919 */ /* 0x000e220000002100 */
[----:B--2---:R-:W-:-:S03]  /*702f0*/  FFMA R9, R9, 0.69314718246459960938, R21 ;  /* 0x3f31721809097823 */ /* 0x004fc60000000015 */
[----:B------:R-:W2:Y:S01]  /*70300*/  LDL.LU R21, [R1+0xd30] ;  /* 0x000d300001157983 */ /* 0x000ea20000300800 */
[----:B------:R-:W3:Y:S02]  /*70310*/  LDL.LU R20, [R1+0xd2c] ;  /* 0x000d2c0001147983 */ /* 0x000ee40000300800 */
[----:B------:R-:W4:Y:S02]  /*70320*/  LDL.LU R0, [R1+0xd28] ;  /* 0x000d280001007983 */ /* 0x000f240000300800 */
[----:B------:R-:W-:Y:S02]  /*70330*/  FFMA R5, R6, 0.69314718246459960938, R5 ;  /* 0x3f31721806057823 */ /* 0x000fe40000000005 */
[----:B------:R-:W-:Y:S01]  /*70340*/  FFMA R6, R24, 0.69314718246459960938, R7 ;  /* 0x3f31721818067823 */ /* 0x000fe20000000007 */
[----:B------:R-:W-:Y:S02]  /*70350*/  FSEL R7, R25, -INF , P3 ;  /* 0xff80000019077808 */ /* 0x000fe40001800000 */
[----:B------:R-:W-:-:S02]  /*70360*/  FSEL R22, R22, -INF , P5 ;  /* 0xff80000016167808 */ /* 0x000fc40002800000 */
[----:B------:R-:W-:Y:S02]  /*70370*/  FSEL R23, R23, -INF , P1 ;  /* 0xff80000017177808 */ /* 0x000fe40000800000 */
[----:B0-----:R-:W-:Y:S01]  /*70380*/  SHF.L.U32 R2, R2, 0x2, RZ ;  /* 0x0000000202027819 */ /* 0x001fe200000006ff */
[----:B------:R-:W-:Y:S02]  /*70390*/  FFMA R7, R7, 0.69314718246459960938, R26 ;  /* 0x3f31721807077823 */ /* 0x000fe4000000001a */
[----:B------:R-:W-:Y:S01]  /*703a0*/  FFMA R22, R22, 0.69314718246459960938, R28 ;  /* 0x3f31721816167823 */ /* 0x000fe2000000001c */
[----:B------:R-:W-:Y:S01]  /*703b0*/  LOP3.LUT R2, R2, 0x70, RZ, 0xc0, !PT ;  /* 0x0000007002027812 */ /* 0x000fe200078ec0ff */
[----:B------:R-:W-:-:S04]  /*703c0*/  FFMA R23, R23, 0.69314718246459960938, R29 ;  /* 0x3f31721817177823 */ /* 0x000fc8000000001d */
[----:B------:R0:W-:Y:S04]  /*703d0*/  STS.128 [R2+0x180], R16 ;  /* 0x0001801002007388 */ /* 0x0001e80000000c00 */
[----:B------:R0:W-:Y:S04]  /*703e0*/  STS.128 [R2+0x200], R12 ;  /* 0x0002000c02007388 */ /* 0x0001e80000000c00 */
[----:B------:R0:W-:Y:S04]  /*703f0*/  STS.128 [R2+0x280], R8 ;  /* 0x0002800802007388 */ /* 0x0001e80000000c00 */
[----:B------:R0:W-:Y:S01]  /*70400*/  STS.128 [R2+0x300], R4 ;  /* 0x0003000402007388 */ /* 0x0001e20000000c00 */
[----:B--2---:R-:W-:-:S02]  /*70410*/  FSEL R21, R21, -INF , P0 ;  /* 0xff80000015157808 */ /* 0x004fc40000000000 */
[----:B---3--:R-:W-:-:S03]  /*70420*/  FSEL R20, R20, -INF , P6 ;  /* 0xff80000014147808 */ /* 0x008fc60003000000 */
[----:B------:R-:W-:Y:S02]  /*70430*/  FFMA R21, R21, 0.69314718246459960938, R3 ;  /* 0x3f31721815157823 */ /* 0x000fe40000000003 */
[----:B------:R-:W-:-:S05]  /*70440*/  FFMA R20, R20, 0.69314718246459960938, R27 ;  /* 0x3f31721814147823 */ /* 0x000fca000000001b */
[----:B------:R0:W-:Y:S01]  /*70450*/  STS.128 [R2+0x380], R20 ;  /* 0x0003801402007388 */ /* 0x0001e20000000c00 */
[----:B------:R-:W-:Y:S01]  /*70460*/  BAR.SYNC.DEFER_BLOCKING 0x0 ;  /* 0x0000000000007b1d */ /* 0x000fe20000010000 */
[----:B----4-:R-:W-:-:S13]  /*70470*/  LOP3.LUT P0, RZ, R0, 0x20000000, RZ, 0xc0, !PT ;  /* 0x2000000000ff7812 */ /* 0x010fda000780c0ff */
[----:B------:R-:W-:Y:S05]  /*70480*/  @P0 EXIT ;  /* 0x000000000000094d */ /* 0x000fea0003800000 */
[----:B0-----:R-:W2:Y:S04]  /*70490*/  LDL.LU R3, [R1+0x4b4] ;  /* 0x0004b40001037983 */ /* 0x001ea80000300800 */
[----:B------:R-:W3:Y:S04]  /*704a0*/  LDL.LU R29, [R1+0xd20] ;  /* 0x000d2000011d7983 */ /* 0x000ee80000300800 */
[----:B------:R-:W0:Y:S02]  /*704b0*/  S2R R28, SR_CTAID.Y ;  /* 0x00000000001c7919 */ /* 0x000e240000002600 */
[----:B0-----:R-:W-:-:S04]  /*704c0*/  IMAD R0, R28, c[0x0][0x1cc], RZ ;  /* 0x000073001c007a24 */ /* 0x001fc800078e02ff */
[C---:B------:R-:W-:Y:S02]  /*704d0*/  IMAD.SHL.U32 R2, R0.reuse, 0x4, RZ ;  /* 0x0000000400027824 */ /* 0x040fe400078e00ff */
[----:B------:R-:W-:Y:S01]  /*704e0*/  IMAD.HI R0, R0, 0x4, RZ ;  /* 0x0000000400007827 */ /* 0x000fe200078e02ff */
[----:B--2---:R0:W1:Y:S03]  /*704f0*/  LDS R7, [R3] ;  /* 0x0000000003077984 */ /* 0x0040660000000800 */
[C---:B---3--:R-:W-:Y:S01]  /*70500*/  IMAD.HI R5, R29.reuse, 0x4, RZ ;  /* 0x000000041d057827 */ /* 0x048fe200078e02ff */
[----:B0-----:R-:W-:-:S04]  /*70510*/  SHF.L.U32 R3, R29, 0x2, RZ ;  /* 0x000000021d037819 */ /* 0x001fc800000006ff */
[----:B------:R-:W-:-:S04]  /*70520*/  IADD3 R2, P0, P1, R3, c[0x0][0x180], R2 ;  /* 0x0000600003027a10 */ /* 0x000fc8000791e002 */
[----:B------:R-:W-:-:S05]  /*70530*/  IADD3.X R3, R5, c[0x0][0x184], R0, P0, P1 ;  /* 0x0000610005037a10 */ /* 0x000fca00007e2400 */
[----:B-1----:R-:W-:Y:S01]  /*70540*/  STG.E [R2.64], R7 ;  /* 0x0000000702007986 */ /* 0x002fe2000c101904 */
[----:B------:R-:W-:Y:S05]  /*70550*/  EXIT ;  /* 0x000000000000794d */ /* 0x000fea0003800000 */
.L_x_2:
[----:B------:R-:W-:-:S00]  /*70560*/  BRA `(.L_x_2) ;  /* 0xfffffff000007947 */ /* 0x000fc0000383ffff */
[----:B------:R-:W-:-:S00]  /*70570*/  NOP ;  /* 0x0000000000007918 */ /* 0x000fc00000000000 */
        /* <DEDUP_REMOVED lines=8> */
.L_x_3:


//--------------------- .nv.global.init           --------------------------
	.section	.nv.global.init,"aw",@progbits
.nv.global.init:
	.type		_$_str,@object
	.size		_$_str,(.L_0 - _$_str)
_$_str:
        /*0000*/ 	.byte	0x5f, 0x5f, 0x43, 0x55, 0x44, 0x41, 0x5f, 0x46, 0x54, 0x5a, 0x00
.L_0:


//--------------------- .nv.shared.attn_fwd       --------------------------
	.section	.nv.shared.attn_fwd,"aw",@nobits
	.sectionflags	@""
	.align	16
